def matmul_kernel(
    a_ptr,
    b_ptr,
    c_ptr,
    M,
    N,
    K,
    stride_am,
    stride_ak,
    stride_bk,
    stride_bn,
    stride_cm,
    stride_cn,
    BLOCK_M: tl.constexpr,
    BLOCK_N: tl.constexpr,
    BLOCK_K: tl.constexpr,
    GROUP_M: tl.constexpr,
):
    pid = tl.program_id(axis=0)
    num_pid_m = tl.cdiv(M, BLOCK_M)
    num_pid_n = tl.cdiv(N, BLOCK_N)
    num_pid_in_group = GROUP_M * num_pid_n
    group_id = pid // num_pid_in_group
    first_pid_m = group_id * GROUP_M
    group_size_m = min(num_pid_m - first_pid_m, GROUP_M)
    pid_m = first_pid_m + ((pid % num_pid_in_group) % group_size_m)
    pid_n = (pid % num_pid_in_group) // group_size_m

    offs_am = (pid_m * BLOCK_M + tl.arange(0, BLOCK_M)) % M
    offs_bn = (pid_n * BLOCK_N + tl.arange(0, BLOCK_N)) % N
    offs_k = tl.arange(0, BLOCK_K)
    a_ptrs = a_ptr + offs_am[:, None] * stride_am + offs_k[None, :] * stride_ak
    b_ptrs = b_ptr + offs_k[:, None] * stride_bk + offs_bn[None, :] * stride_bn

    acc = tl.zeros((BLOCK_M, BLOCK_N), dtype=tl.float32)
    for kk in range(0, tl.cdiv(K, BLOCK_K)):
        a = tl.load(a_ptrs, mask=offs_k[None, :] < K - kk * BLOCK_K, other=0.0)
        b = tl.load(b_ptrs, mask=offs_k[:, None] < K - kk * BLOCK_K, other=0.0)
        acc = tl.dot(a, b, acc)
        a_ptrs += BLOCK_K * stride_ak
        b_ptrs += BLOCK_K * stride_bk

    c = acc.to(c_ptr.dtype.element_ty)
    offs_cm = pid_m * BLOCK_M + tl.arange(0, BLOCK_M)
    offs_cn = pid_n * BLOCK_N + tl.arange(0, BLOCK_N)
    c_ptrs = c_ptr + offs_cm[:, None] * stride_cm + offs_cn[None, :] * stride_cn
    mask = (offs_cm[:, None] < M) & (offs_cn[None, :] < N)
    tl.store(c_ptrs, c, mask=mask)

# config = {"BLOCK_K": 32, "BLOCK_M": 128, "BLOCK_N": 512, "GROUP_M": 8, "arch": "sm_90", "dtype": "fp8e5m2", "num_ctas": 2, "num_stages": 3, "num_warps": 4}
# arch = sm_90


// ===== COMPILED SASS (sm_90a) =====

	.target	sm_90a

	.elftype	@"ET_EXEC"


//--------------------- .note.nv.tkinfo           --------------------------
	.section	.note.nv.tkinfo,"",@"SHT_NOTE"
	.sectionflags	@"SHF_NOTE_NV_TKINFO"
	.tkinfo
        /*0018*/ 	.word	0x00000002
        /*0030*/ 	.string	""
        /*0030*/ 	.string	"ptxas"
        /*0030*/ 	.string	"Cuda compilation tools, release 13.0, V13.0.88"
        /*0030*/ 	.string	"Build cuda_13.0.r13.0/compiler.36424714_0"
        /*0030*/ 	.string	"-v  -suppress-debug-info  -lineinfo  -arch sm_90a "



//--------------------- .note.nv.cuinfo           --------------------------
	.section	.note.nv.cuinfo,"",@"SHT_NOTE"
	.sectionflags	@"SHF_NOTE_NV_CUINFO"
        /*0018*/ 	.short	0x0002
        /*001a*/ 	.short	0x005a
        /*001c*/ 	.short	0x0082
	.zero		2


//--------------------- .nv.info                  --------------------------
	.section	.nv.info,"",@"SHT_CUDA_INFO"
	.align	4


	//----- nvinfo : EIATTR_REGCOUNT
	.align		4
        /*0000*/ 	.byte	0x04, 0x2f
        /*0002*/ 	.short	(.L_1 - .L_0)
	.align		4
.L_0:
        /*0004*/ 	.word	index@(matmul_kernel)
        /*0008*/ 	.word	0x000000ff


	//----- nvinfo : EIATTR_FRAME_SIZE
	.align		4
.L_1:
        /*000c*/ 	.byte	0x04, 0x11
        /*000e*/ 	.short	(.L_3 - .L_2)
	.align		4
.L_2:
        /*0010*/ 	.word	index@(matmul_kernel)
        /*0014*/ 	.word	0x00000568


	//----- nvinfo : EIATTR_MIN_STACK_SIZE
	.align		4
.L_3:
        /*0018*/ 	.byte	0x04, 0x12
        /*001a*/ 	.short	(.L_5 - .L_4)
	.align		4
.L_4:
        /*001c*/ 	.word	index@(matmul_kernel)
        /*0020*/ 	.word	0x00000568
.L_5:


//--------------------- .nv.compat                --------------------------
	.section	.nv.compat,"",@"SHT_CUDA_COMPAT_INFO"
	.align	4
        /*0000*/ 	.byte	0x02, 0x09, 0x01, 0x00, 0x02, 0x02, 0x04, 0x00, 0x02, 0x05, 0x05, 0x00, 0x03, 0x07, 0x01, 0x01
        /*0010*/ 	.byte	0x02, 0x03, 0x00, 0x00, 0x02, 0x06, 0x01, 0x00, 0x04, 0x0b, 0x08, 0x00, 0x00, 0x00, 0x00, 0x00
        /*0020*/ 	.byte	0x00, 0x00, 0x00, 0x00


//--------------------- .nv.info.matmul_kernel    --------------------------
	.section	.nv.info.matmul_kernel,"",@"SHT_CUDA_INFO"
	.sectionflags	@""
	.align	4


	//----- nvinfo : EIATTR_CUDA_API_VERSION
	.align		4
        /*0000*/ 	.byte	0x04, 0x37
        /*0002*/ 	.short	(.L_7 - .L_6)
.L_6:
        /*0004*/ 	.word	0x00000082


	//----- nvinfo : EIATTR_KPARAM_INFO
	.align		4
.L_7:
        /*0008*/ 	.byte	0x04, 0x17
        /*000a*/ 	.short	(.L_9 - .L_8)
.L_8:
        /*000c*/ 	.word	0x00000000
        /*0010*/ 	.short	0x000d
        /*0012*/ 	.short	0x0048
        /*0014*/ 	.byte	0x00, 0xf4, 0x21, 0x00


	//----- nvinfo : EIATTR_KPARAM_INFO
	.align		4
.L_9:
        /*0018*/ 	.byte	0x04, 0x17
        /*001a*/ 	.short	(.L_11 - .L_10)
.L_10:
        /*001c*/ 	.word	0x00000000
        /*0020*/ 	.short	0x000c
        /*0022*/ 	.short	0x0040
        /*0024*/ 	.byte	0x00, 0xf4, 0x21, 0x00


	//----- nvinfo : EIATTR_KPARAM_INFO
	.align		4
.L_11:
        /*0028*/ 	.byte	0x04, 0x17
        /*002a*/ 	.short	(.L_13 - .L_12)
.L_12:
        /*002c*/ 	.word	0x00000000
        /*0030*/ 	.short	0x000b
        /*0032*/ 	.short	0x0038
        /*0034*/ 	.byte	0x00, 0xf0, 0x11, 0x00


	//----- nvinfo : EIATTR_KPARAM_INFO
	.align		4
.L_13:
        /*0038*/ 	.byte	0x04, 0x17
        /*003a*/ 	.short	(.L_15 - .L_14)
.L_14:
        /*003c*/ 	.word	0x00000000
        /*0040*/ 	.short	0x000a
        /*0042*/ 	.short	0x0034
        /*0044*/ 	.byte	0x00, 0xf0, 0x11, 0x00


	//----- nvinfo : EIATTR_KPARAM_INFO
	.align		4
.L_15:
        /*0048*/ 	.byte	0x04, 0x17
        /*004a*/ 	.short	(.L_17 - .L_16)
.L_16:
        /*004c*/ 	.word	0x00000000
        /*0050*/ 	.short	0x0009
        /*0052*/ 	.short	0x0030
        /*0054*/ 	.byte	0x00, 0xf0, 0x11, 0x00


	//----- nvinfo : EIATTR_KPARAM_INFO
	.align		4
.L_17:
        /*0058*/ 	.byte	0x04, 0x17
        /*005a*/ 	.short	(.L_19 - .L_18)
.L_18:
        /*005c*/ 	.word	0x00000000
        /*0060*/ 	.short	0x0008
        /*0062*/ 	.short	0x002c
        /*0064*/ 	.byte	0x00, 0xf0, 0x11, 0x00


	//----- nvinfo : EIATTR_KPARAM_INFO
	.align		4
.L_19:
        /*0068*/ 	.byte	0x04, 0x17
        /*006a*/ 	.short	(.L_21 - .L_20)
.L_20:
        /*006c*/ 	.word	0x00000000
        /*0070*/ 	.short	0x0007
        /*0072*/ 	.short	0x0028
        /*0074*/ 	.byte	0x00, 0xf0, 0x11, 0x00


	//----- nvinfo : EIATTR_KPARAM_INFO
	.align		4
.L_21:
        /*0078*/ 	.byte	0x04, 0x17
        /*007a*/ 	.short	(.L_23 - .L_22)
.L_22:
        /*007c*/ 	.word	0x00000000
        /*0080*/ 	.short	0x0006
        /*0082*/ 	.short	0x0024
        /*0084*/ 	.byte	0x00, 0xf0, 0x11, 0x00


	//----- nvinfo : EIATTR_KPARAM_INFO
	.align		4
.L_23:
        /*0088*/ 	.byte	0x04, 0x17
        /*008a*/ 	.short	(.L_25 - .L_24)
.L_24:
        /*008c*/ 	.word	0x00000000
        /*0090*/ 	.short	0x0005
        /*0092*/ 	.short	0x0020
        /*0094*/ 	.byte	0x00, 0xf0, 0x11, 0x00


	//----- nvinfo : EIATTR_KPARAM_INFO
	.align		4
.L_25:
        /*0098*/ 	.byte	0x04, 0x17
        /*009a*/ 	.short	(.L_27 - .L_26)
.L_26:
        /*009c*/ 	.word	0x00000000
        /*00a0*/ 	.short	0x0004
        /*00a2*/ 	.short	0x001c
        /*00a4*/ 	.byte	0x00, 0xf0, 0x11, 0x00


	//----- nvinfo : EIATTR_KPARAM_INFO
	.align		4
.L_27:
        /*00a8*/ 	.byte	0x04, 0x17
        /*00aa*/ 	.short	(.L_29 - .L_28)
.L_28:
        /*00ac*/ 	.word	0x00000000
        /*00b0*/ 	.short	0x0003
        /*00b2*/ 	.short	0x0018
        /*00b4*/ 	.byte	0x00, 0xf0, 0x11, 0x00


	//----- nvinfo : EIATTR_KPARAM_INFO
	.align		4
.L_29:
        /*00b8*/ 	.byte	0x04, 0x17
        /*00ba*/ 	.short	(.L_31 - .L_30)
.L_30:
        /*00bc*/ 	.word	0x00000000
        /*00c0*/ 	.short	0x0002
        /*00c2*/ 	.short	0x0010
        /*00c4*/ 	.byte	0x00, 0xf4, 0x21, 0x00


	//----- nvinfo : EIATTR_KPARAM_INFO
	.align		4
.L_31:
        /*00c8*/ 	.byte	0x04, 0x17
        /*00ca*/ 	.short	(.L_33 - .L_32)
.L_32:
        /*00cc*/ 	.word	0x00000000
        /*00d0*/ 	.short	0x0001
        /*00d2*/ 	.short	0x0008
        /*00d4*/ 	.byte	0x00, 0xf4, 0x21, 0x00


	//----- nvinfo : EIATTR_KPARAM_INFO
	.align		4
.L_33:
        /*00d8*/ 	.byte	0x04, 0x17
        /*00da*/ 	.short	(.L_35 - .L_34)
.L_34:
        /*00dc*/ 	.word	0x00000000
        /*00e0*/ 	.short	0x0000
        /*00e2*/ 	.short	0x0000
        /*00e4*/ 	.byte	0x00, 0xf4, 0x21, 0x00


	//----- nvinfo : EIATTR_EXPLICIT_CLUSTER
	.align		4
.L_35:
        /*00e8*/ 	.byte	0x01, 0x3e
	.zero		2


	//----- nvinfo : EIATTR_CTA_PER_CLUSTER
	.align		4
        /*00ec*/ 	.byte	0x04, 0x3d
        /*00ee*/ 	.short	(.L_37 - .L_36)
.L_36:
        /*00f0*/ 	.word	0x00000002
        /*00f4*/ 	.word	0x00000001
        /*00f8*/ 	.word	0x00000001


	//----- nvinfo : EIATTR_SPARSE_MMA_MASK
	.align		4
.L_37:
        /*00fc*/ 	.byte	0x03, 0x50
        /*00fe*/ 	.short	0x0000


	//----- nvinfo : EIATTR_MAXREG_COUNT
	.align		4
        /*0100*/ 	.byte	0x03, 0x1b
        /*0102*/ 	.short	0x00ff


	//----- nvinfo : EIATTR_NUM_BARRIERS
	.align		4
        /*0104*/ 	.byte	0x02, 0x4c
        /*0106*/ 	.byte	0x01
	.zero		1


	//----- nvinfo : EIATTR_ANNOTATIONS
	.align		4
        /*0108*/ 	.byte	0x04, 0x55
        /*010a*/ 	.short	(.L_39 - .L_38)


	//   ....[0]....
.L_38:
        /*010c*/ 	.word	0x00000001
        /*0110*/ 	.byte	0x70, 0x00, 0x00, 0x00, 0x01, 0x00, 0x00, 0x00, 0xb0, 0x00, 0x00, 0x00, 0x01, 0x00, 0x00, 0x00
        /* <DEDUP_REMOVED lines=467> */
        /*1e50*/ 	.byte	0x10, 0xbe, 0x00, 0x00, 0x01, 0x00, 0x00, 0x00, 0x40, 0xbe, 0x00, 0x00


	//----- nvinfo : EIATTR_MERCURY_ISA_VERSION
	.align		4
.L_39:
        /*1e5c*/ 	.byte	0x03, 0x5f
        /*1e5e*/ 	.short	0x0101


	//----- nvinfo : EIATTR_EXIT_INSTR_OFFSETS
	.align		4
        /*1e60*/ 	.byte	0x04, 0x1c
        /*1e62*/ 	.short	(.L_41 - .L_40)


	//   ....[0]....
.L_40:
        /*1e64*/ 	.word	0x00015eb0


	//   ....[1]....
        /*1e68*/ 	.word	0x00015ed0


	//----- nvinfo : EIATTR_REQNTID
	.align		4
.L_41:
        /*1e6c*/ 	.byte	0x04, 0x10
        /*1e6e*/ 	.short	(.L_43 - .L_42)
.L_42:
        /*1e70*/ 	.word	0x00000080
        /*1e74*/ 	.word	0x00000001
        /*1e78*/ 	.word	0x00000001


	//----- nvinfo : EIATTR_CBANK_PARAM_SIZE
	.align		4
.L_43:
        /*1e7c*/ 	.byte	0x03, 0x19
        /*1e7e*/ 	.short	0x0050


	//----- nvinfo : EIATTR_PARAM_CBANK
	.align		4
        /*1e80*/ 	.byte	0x04, 0x0a
        /*1e82*/ 	.short	(.L_45 - .L_44)
	.align		4
.L_44:
        /*1e84*/ 	.word	index@(.nv.constant0.matmul_kernel)
        /*1e88*/ 	.short	0x0210
        /*1e8a*/ 	.short	0x0050


	//----- nvinfo : EIATTR_SW_WAR
	.align		4
.L_45:
        /*1e8c*/ 	.byte	0x04, 0x36
        /*1e8e*/ 	.short	(.L_47 - .L_46)
.L_46:
        /*1e90*/ 	.word	0x00000008
.L_47:


//--------------------- .nv.callgraph             --------------------------
	.section	.nv.callgraph,"",@"SHT_CUDA_CALLGRAPH"
	.align	4
	.sectionentsize	8
	.align		4
        /*0000*/ 	.word	0x00000000
	.align		4
        /*0004*/ 	.word	0xffffffff
	.align		4
        /*0008*/ 	.word	0x00000000
	.align		4
        /*000c*/ 	.word	0xfffffffe
	.align		4
        /*0010*/ 	.word	0x00000000
	.align		4
        /*0014*/ 	.word	0xfffffffd
	.align		4
        /*0018*/ 	.word	0x00000000
	.align		4
        /*001c*/ 	.word	0xfffffffc


//--------------------- .text.matmul_kernel       --------------------------
	.section	.text.matmul_kernel,"ax",@progbits
	.align	128
        .global         matmul_kernel
        .type           matmul_kernel,@function
        .size           matmul_kernel,(.L_x_3 - matmul_kernel)
        .other          matmul_kernel,@"STO_CUDA_ENTRY STV_DEFAULT"
matmul_kernel:
.text.matmul_kernel:
[----:B------:R-:W0:Y:S08]  /*0000*/  LDC R1, c[0x0][0x28] ;  /* 0x00000a00ff017b82 */ /* 0x000e300000000800 */
[----:B------:R-:W1:Y:S01]  /*0010*/  LDC.64 R2, c[0x0][0x228] ;  /* 0x00008a00ff027b82 */ /* 0x000e620000000a00 */
[----:B0-----:R-:W-:Y:S01]  /*0020*/  VIADD R1, R1, 0xfffffa98 ;  /* 0xfffffa9801017836 */ /* 0x001fe20000000000 */
[----:B------:R-:W0:Y:S01]  /*0030*/  S2R R154, SR_TID.X ;  /* 0x00000000009a7919 */ /* 0x000e220000002100 */
[----:B------:R-:W-:Y:S01]  /*0040*/  ULDC.64 UR14, c[0x0][0x208] ;  /* 0x00008200000e7ab9 */ /* 0x000fe20000000a00 */
[----:B------:R-:W-:-:S02]  /*0050*/  CS2R R24, SRZ ;  /* 0x0000000000187805 */ /* 0x000fc4000001ff00 */
[----:B------:R-:W-:Y:S01]  /*0060*/  CS2R R26, SRZ ;  /* 0x00000000001a7805 */ /* 0x000fe2000001ff00 */
[----:B------:R2:W-:Y:S01]  /*0070*/  STL [R1], RZ ;  /* 0x000000ff01007387 */ /* 0x0005e20000100800 */
[----:B------:R-:W-:Y:S01]  /*0080*/  CS2R R28, SRZ ;  /* 0x00000000001c7805 */ /* 0x000fe2000001ff00 */
[----:B------:R-:W3:Y:S01]  /*0090*/  S2UR UR4, SR_CTAID.X ;  /* 0x00000000000479c3 */ /* 0x000ee20000002500 */
[----:B------:R-:W-:Y:S01]  /*00a0*/  CS2R R30, SRZ ;  /* 0x00000000001e7805 */ /* 0x000fe2000001ff00 */
[----:B------:R2:W-:Y:S01]  /*00b0*/  STL [R1+0x4], RZ ;  /* 0x000004ff01007387 */ /* 0x0005e20000100800 */
[----:B------:R-:W-:Y:S02]  /*00c0*/  CS2R R32, SRZ ;  /* 0x0000000000207805 */ /* 0x000fe4000001ff00 */
[----:B------:R-:W-:Y:S02]  /*00d0*/  CS2R R34, SRZ ;  /* 0x0000000000227805 */ /* 0x000fe4000001ff00 */
[----:B------:R-:W-:Y:S01]  /*00e0*/  CS2R R36, SRZ ;  /* 0x0000000000247805 */ /* 0x000fe2000001ff00 */
[----:B------:R2:W-:Y:S01]  /*00f0*/  STL [R1+0x8], RZ ;  /* 0x000008ff01007387 */ /* 0x0005e20000100800 */
[----:B------:R-:W-:Y:S01]  /*0100*/  CS2R R38, SRZ ;  /* 0x0000000000267805 */ /* 0x000fe2000001ff00 */
[----:B------:R-:W4:Y:S01]  /*0110*/  LDC R190, c[0x0][0x230] ;  /* 0x00008c00ffbe7b82 */ /* 0x000f220000000800 */
[----:B------:R-:W-:Y:S01]  /*0120*/  CS2R R40, SRZ ;  /* 0x0000000000287805 */ /* 0x000fe2000001ff00 */
[----:B------:R2:W-:Y:S01]  /*0130*/  STL [R1+0xc], RZ ;  /* 0x00000cff01007387 */ /* 0x0005e20000100800 */
[----:B------:R-:W-:-:S02]  /*0140*/  CS2R R42, SRZ ;  /* 0x00000000002a7805 */ /* 0x000fc4000001ff00 */
[----:B------:R-:W-:Y:S02]  /*0150*/  CS2R R44, SRZ ;  /* 0x00000000002c7805 */ /* 0x000fe4000001ff00 */
[----:B------:R-:W-:Y:S01]  /*0160*/  CS2R R46, SRZ ;  /* 0x00000000002e7805 */ /* 0x000fe2000001ff00 */
[----:B------:R2:W-:Y:S01]  /*0170*/  STL [R1+0x10], RZ ;  /* 0x000010ff01007387 */ /* 0x0005e20000100800 */
[----:B------:R-:W-:Y:S01]  /*0180*/  CS2R R48, SRZ ;  /* 0x0000000000307805 */ /* 0x000fe2000001ff00 */
[----:B-1----:R-:W-:Y:S01]  /*0190*/  VIADD R0, R3, 0x1ff ;  /* 0x000001ff03007836 */ /* 0x002fe20000000000 */
[----:B------:R-:W-:Y:S01]  /*01a0*/  CS2R R50, SRZ ;  /* 0x0000000000327805 */ /* 0x000fe2000001ff00 */
[----:B------:R2:W-:Y:S01]  /*01b0*/  STL [R1+0x14], RZ ;  /* 0x000014ff01007387 */ /* 0x0005e20000100800 */
[----:B------:R-:W-:Y:S02]  /*01c0*/  CS2R R52, SRZ ;  /* 0x0000000000347805 */ /* 0x000fe4000001ff00 */
[----:B------:R-:W-:-:S02]  /*01d0*/  CS2R R54, SRZ ;  /* 0x0000000000367805 */ /* 0x000fc4000001ff00 */
[----:B------:R-:W-:Y:S01]  /*01e0*/  SHF.R.S32.HI R5, RZ, 0x1f, R0 ;  /* 0x0000001fff057819 */ /* 0x000fe20000011400 */
[----:B------:R2:W-:Y:S01]  /*01f0*/  STL [R1+0x18], RZ ;  /* 0x000018ff01007387 */ /* 0x0005e20000100800 */
[----:B------:R-:W-:Y:S02]  /*0200*/  CS2R R56, SRZ ;  /* 0x0000000000387805 */ /* 0x000fe4000001ff00 */
[----:B---3--:R-:W-:Y:S01]  /*0210*/  I2FP.F32.U32 R7, UR4 ;  /* 0x0000000400077c45 */ /* 0x008fe20008201000 */
[----:B------:R-:W-:Y:S01]  /*0220*/  ULDC UR4, c[0x0][0x150] ;  /* 0x0000540000047ab9 */ /* 0x000fe20000000800 */
[----:B------:R-:W-:Y:S01]  /*0230*/  LEA.HI R5, R5, R0, RZ, 0x9 ;  /* 0x0000000005057211 */ /* 0x000fe200078f48ff */
[----:B------:R2:W-:Y:S01]  /*0240*/  STL [R1+0x1c], RZ ;  /* 0x00001cff01007387 */ /* 0x0005e20000100800 */
[----:B0-----:R-:W-:Y:S01]  /*0250*/  LOP3.LUT R153, R154, 0x7f, RZ, 0xc0, !PT ;  /* 0x0000007f9a997812 */ /* 0x001fe200078ec0ff */
[----:B------:R-:W-:Y:S01]  /*0260*/  FMUL R7, R7, UR4 ;  /* 0x0000000407077c20 */ /* 0x000fe20008400000 */
[----:B------:R-:W-:Y:S01]  /*0270*/  SHF.R.S32.HI R5, RZ, 0x9, R5 ;  /* 0x00000009ff057819 */ /* 0x000fe20000011405 */
[----:B------:R2:W-:Y:S01]  /*0280*/  STL [R1+0x20], RZ ;  /* 0x000020ff01007387 */ /* 0x0005e20000100800 */
[----:B----4-:R-:W-:Y:S01]  /*0290*/  VIADD R190, R190, 0x1f ;  /* 0x0000001fbebe7836 */ /* 0x010fe20000000000 */
[----:B------:R-:W-:-:S02]  /*02a0*/  CS2R R58, SRZ ;  /* 0x00000000003a7805 */ /* 0x000fc4000001ff00 */
[----:B------:R-:W-:Y:S01]  /*02b0*/  CS2R R60, SRZ ;  /* 0x00000000003c7805 */ /* 0x000fe2000001ff00 */
[----:B------:R-:W-:Y:S01]  /*02c0*/  IMAD.SHL.U32 R6, R5, 0x8, RZ ;  /* 0x0000000805067824 */ /* 0x000fe200078e00ff */
[----:B------:R-:W0:Y:S01]  /*02d0*/  F2I.U32.TRUNC.NTZ R7, R7 ;  /* 0x0000000700077305 */ /* 0x000e22000020f000 */
[----:B------:R2:W-:Y:S01]  /*02e0*/  STL [R1+0x24], RZ ;  /* 0x000024ff01007387 */ /* 0x0005e20000100800 */
[----:B------:R-:W-:Y:S02]  /*02f0*/  CS2R R62, SRZ ;  /* 0x00000000003e7805 */ /* 0x000fe4000001ff00 */
[----:B------:R-:W-:Y:S02]  /*0300*/  CS2R R64, SRZ ;  /* 0x0000000000407805 */ /* 0x000fe4000001ff00 */
[----:B------:R-:W-:Y:S01]  /*0310*/  IABS R9, R6 ;  /* 0x0000000600097213 */ /* 0x000fe20000000000 */
[----:B------:R2:W-:Y:S01]  /*0320*/  STL [R1+0x28], RZ ;  /* 0x000028ff01007387 */ /* 0x0005e20000100800 */
[----:B------:R-:W-:-:S02]  /*0330*/  CS2R R66, SRZ ;  /* 0x0000000000427805 */ /* 0x000fc4000001ff00 */
[----:B------:R-:W-:Y:S01]  /*0340*/  CS2R R68, SRZ ;  /* 0x0000000000447805 */ /* 0x000fe2000001ff00 */
[----:B------:R-:W1:Y:S01]  /*0350*/  I2F.RP R0, R9 ;  /* 0x0000000900007306 */ /* 0x000e620000209400 */
[----:B------:R2:W-:Y:S01]  /*0360*/  STL [R1+0x2c], RZ ;  /* 0x00002cff01007387 */ /* 0x0005e20000100800 */
[----:B------:R-:W-:Y:S02]  /*0370*/  CS2R R70, SRZ ;  /* 0x0000000000467805 */ /* 0x000fe4000001ff00 */
[----:B------:R-:W-:Y:S02]  /*0380*/  CS2R R72, SRZ ;  /* 0x0000000000487805 */ /* 0x000fe4000001ff00 */
[----:B------:R-:W-:Y:S01]  /*0390*/  CS2R R74, SRZ ;  /* 0x00000000004a7805 */ /* 0x000fe2000001ff00 */
[----:B------:R2:W-:Y:S01]  /*03a0*/  STL [R1+0x30], RZ ;  /* 0x000030ff01007387 */ /* 0x0005e20000100800 */
[----:B------:R-:W-:Y:S02]  /*03b0*/  CS2R R76, SRZ ;  /* 0x00000000004c7805 */ /* 0x000fe4000001ff00 */
[----:B0-----:R-:W-:-:S02]  /*03c0*/  IABS R13, R7 ;  /* 0x00000007000d7213 */ /* 0x001fc40000000000 */
[----:B------:R-:W-:Y:S01]  /*03d0*/  CS2R R78, SRZ ;  /* 0x00000000004e7805 */ /* 0x000fe2000001ff00 */
[----:B------:R2:W-:Y:S01]  /*03e0*/  STL [R1+0x34], RZ ;  /* 0x000034ff01007387 */ /* 0x0005e20000100800 */
[----:B------:R-:W-:Y:S02]  /*03f0*/  CS2R R80, SRZ ;  /* 0x0000000000507805 */ /* 0x000fe4000001ff00 */
[----:B------:R-:W-:Y:S02]  /*0400*/  CS2R R82, SRZ ;  /* 0x0000000000527805 */ /* 0x000fe4000001ff00 */
[----:B------:R-:W-:Y:S01]  /*0410*/  CS2R R84, SRZ ;  /* 0x0000000000547805 */ /* 0x000fe2000001ff00 */
[----:B------:R2:W-:Y:S01]  /*0420*/  STL [R1+0x38], RZ ;  /* 0x000038ff01007387 */ /* 0x0005e20000100800 */
[----:B------:R-:W-:Y:S01]  /*0430*/  CS2R R86, SRZ ;  /* 0x0000000000567805 */ /* 0x000fe2000001ff00 */
[----:B-1----:R-:W0:Y:S01]  /*0440*/  MUFU.RCP R0, R0 ;  /* 0x0000000000007308 */ /* 0x002e220000001000 */
[----:B------:R-:W-:Y:S01]  /*0450*/  CS2R R88, SRZ ;  /* 0x0000000000587805 */ /* 0x000fe2000001ff00 */
[----:B------:R2:W-:Y:S01]  /*0460*/  STL [R1+0x3c], RZ ;  /* 0x00003cff01007387 */ /* 0x0005e20000100800 */
[----:B------:R-:W-:-:S02]  /*0470*/  CS2R R90, SRZ ;  /* 0x00000000005a7805 */ /* 0x000fc4000001ff00 */
[----:B------:R-:W-:Y:S02]  /*0480*/  CS2R R92, SRZ ;  /* 0x00000000005c7805 */ /* 0x000fe4000001ff00 */
[----:B------:R-:W-:Y:S01]  /*0490*/  CS2R R94, SRZ ;  /* 0x00000000005e7805 */ /* 0x000fe2000001ff00 */
[----:B------:R2:W-:Y:S01]  /*04a0*/  STL [R1+0x40], RZ ;  /* 0x000040ff01007387 */ /* 0x0005e20000100800 */
[----:B------:R-:W-:Y:S02]  /*04b0*/  CS2R R96, SRZ ;  /* 0x0000000000607805 */ /* 0x000fe4000001ff00 */
[----:B------:R-:W-:Y:S02]  /*04c0*/  CS2R R98, SRZ ;  /* 0x0000000000627805 */ /* 0x000fe4000001ff00 */
[----:B------:R-:W-:Y:S01]  /*04d0*/  CS2R R100, SRZ ;  /* 0x0000000000647805 */ /* 0x000fe2000001ff00 */
[----:B------:R2:W-:Y:S01]  /*04e0*/  STL [R1+0x44], RZ ;  /* 0x000044ff01007387 */ /* 0x0005e20000100800 */
[----:B------:R-:W-:-:S02]  /*04f0*/  CS2R R102, SRZ ;  /* 0x0000000000667805 */ /* 0x000fc4000001ff00 */
[----:B------:R-:W-:Y:S02]  /*0500*/  CS2R R104, SRZ ;  /* 0x0000000000687805 */ /* 0x000fe4000001ff00 */
[----:B------:R-:W-:Y:S01]  /*0510*/  CS2R R106, SRZ ;  /* 0x00000000006a7805 */ /* 0x000fe2000001ff00 */
[----:B------:R2:W-:Y:S01]  /*0520*/  STL [R1+0x48], RZ ;  /* 0x000048ff01007387 */ /* 0x0005e20000100800 */
[----:B------:R-:W-:Y:S02]  /*0530*/  CS2R R108, SRZ ;  /* 0x00000000006c7805 */ /* 0x000fe4000001ff00 */
[----:B------:R-:W-:Y:S01]  /*0540*/  CS2R R110, SRZ ;  /* 0x00000000006e7805 */ /* 0x000fe2000001ff00 */
[----:B0-----:R-:W-:Y:S01]  /*0550*/  VIADD R4, R0, 0xffffffe ;  /* 0x0ffffffe00047836 */ /* 0x001fe20000000000 */
[----:B------:R-:W-:Y:S01]  /*0560*/  IABS R0, R6 ;  /* 0x0000000600007213 */ /* 0x000fe20000000000 */
[----:B------:R2:W-:Y:S01]  /*0570*/  STL [R1+0x4c], RZ ;  /* 0x00004cff01007387 */ /* 0x0005e20000100800 */
[----:B------:R-:W-:Y:S01]  /*0580*/  CS2R R112, SRZ ;  /* 0x0000000000707805 */ /* 0x000fe2000001ff00 */
[----:B------:R0:W1:Y:S01]  /*0590*/  F2I.FTZ.U32.TRUNC.NTZ R5, R4 ;  /* 0x0000000400057305 */ /* 0x000062000021f000 */
[----:B------:R-:W-:Y:S01]  /*05a0*/  CS2R R114, SRZ ;  /* 0x0000000000727805 */ /* 0x000fe2000001ff00 */
[----:B------:R-:W-:Y:S01]  /*05b0*/  IMAD.MOV R0, RZ, RZ, -R0 ;  /* 0x000000ffff007224 */ /* 0x000fe200078e0a00 */
[----:B------:R2:W-:Y:S01]  /*05c0*/  STL [R1+0x50], RZ ;  /* 0x000050ff01007387 */ /* 0x0005e20000100800 */
[----:B------:R-:W-:-:S02]  /*05d0*/  CS2R R116, SRZ ;  /* 0x0000000000747805 */ /* 0x000fc4000001ff00 */
[----:B------:R-:W-:Y:S02]  /*05e0*/  CS2R R118, SRZ ;  /* 0x0000000000767805 */ /* 0x000fe4000001ff00 */
[----:B------:R-:W-:Y:S01]  /*05f0*/  CS2R R120, SRZ ;  /* 0x0000000000787805 */ /* 0x000fe2000001ff00 */
[----:B------:R2:W-:Y:S01]  /*0600*/  STL [R1+0x54], RZ ;  /* 0x000054ff01007387 */ /* 0x0005e20000100800 */
[----:B------:R-:W-:Y:S01]  /*0610*/  CS2R R122, SRZ ;  /* 0x00000000007a7805 */ /* 0x000fe2000001ff00 */
[----:B0-----:R-:W-:Y:S01]  /*0620*/  IMAD.MOV.U32 R4, RZ, RZ, RZ ;  /* 0x000000ffff047224 */ /* 0x001fe200078e00ff */
[----:B------:R-:W-:Y:S01]  /*0630*/  CS2R R124, SRZ ;  /* 0x00000000007c7805 */ /* 0x000fe2000001ff00 */
[----:B------:R2:W-:Y:S01]  /*0640*/  STL [R1+0x58], RZ ;  /* 0x000058ff01007387 */ /* 0x0005e20000100800 */
[----:B------:R-:W-:Y:S02]  /*0650*/  CS2R R126, SRZ ;  /* 0x00000000007e7805 */ /* 0x000fe4000001ff00 */
[----:B------:R-:W-:-:S02]  /*0660*/  CS2R R128, SRZ ;  /* 0x0000000000807805 */ /* 0x000fc4000001ff00 */
[----:B------:R-:W-:Y:S01]  /*0670*/  CS2R R130, SRZ ;  /* 0x0000000000827805 */ /* 0x000fe2000001ff00 */
[--C-:B-1----:R-:W-:Y:S01]  /*0680*/  IMAD.MOV R8, RZ, RZ, -R5.reuse ;  /* 0x000000ffff087224 */ /* 0x102fe200078e0a05 */
[----:B------:R2:W-:Y:S01]  /*0690*/  STL [R1+0x5c], RZ ;  /* 0x00005cff01007387 */ /* 0x0005e20000100800 */
[----:B------:R-:W-:Y:S02]  /*06a0*/  CS2R R132, SRZ ;  /* 0x0000000000847805 */ /* 0x000fe4000001ff00 */
[----:B------:R-:W-:Y:S01]  /*06b0*/  CS2R R134, SRZ ;  /* 0x0000000000867805 */ /* 0x000fe2000001ff00 */
[----:B------:R-:W-:Y:S01]  /*06c0*/  IMAD R11, R8, R9, RZ ;  /* 0x00000009080b7224 */ /* 0x000fe200078e02ff */
[----:B------:R2:W-:Y:S01]  /*06d0*/  STL [R1+0x60], RZ ;  /* 0x000060ff01007387 */ /* 0x0005e20000100800 */
[----:B------:R-:W-:Y:S02]  /*06e0*/  CS2R R136, SRZ ;  /* 0x0000000000887805 */ /* 0x000fe4000001ff00 */
[----:B------:R-:W-:Y:S01]  /*06f0*/  CS2R R138, SRZ ;  /* 0x00000000008a7805 */ /* 0x000fe2000001ff00 */
[----:B------:R-:W-:Y:S01]  /*0700*/  IMAD.HI.U32 R4, R5, R11, R4 ;  /* 0x0000000b05047227 */ /* 0x000fe200078e0004 */
[----:B------:R2:W-:Y:S01]  /*0710*/  STL [R1+0x64], RZ ;  /* 0x000064ff01007387 */ /* 0x0005e20000100800 */
[----:B------:R-:W-:-:S02]  /*0720*/  CS2R R140, SRZ ;  /* 0x00000000008c7805 */ /* 0x000fc4000001ff00 */
[----:B------:R-:W-:Y:S02]  /*0730*/  CS2R R142, SRZ ;  /* 0x00000000008e7805 */ /* 0x000fe4000001ff00 */
[----:B------:R-:W-:Y:S01]  /*0740*/  CS2R R144, SRZ ;  /* 0x0000000000907805 */ /* 0x000fe2000001ff00 */
[----:B------:R2:W-:Y:S01]  /*0750*/  STL [R1+0x68], RZ ;  /* 0x000068ff01007387 */ /* 0x0005e20000100800 */
[----:B------:R-:W-:Y:S01]  /*0760*/  IMAD.HI.U32 R4, R4, R13, RZ ;  /* 0x0000000d04047227 */ /* 0x000fe200078e00ff */
[----:B------:R-:W-:Y:S02]  /*0770*/  CS2R R146, SRZ ;  /* 0x0000000000927805 */ /* 0x000fe4000001ff00 */
[----:B------:R-:W-:Y:S01]  /*0780*/  CS2R R148, SRZ ;  /* 0x0000000000947805 */ /* 0x000fe2000001ff00 */
[----:B------:R2:W-:Y:S01]  /*0790*/  STL [R1+0x6c], RZ ;  /* 0x00006cff01007387 */ /* 0x0005e20000100800 */
[----:B------:R-:W-:Y:S01]  /*07a0*/  IMAD R0, R4, R0, R13 ;  /* 0x0000000004007224 */ /* 0x000fe200078e020d */
[----:B------:R-:W-:-:S02]  /*07b0*/  CS2R R150, SRZ ;  /* 0x0000000000967805 */ /* 0x000fc4000001ff00 */
[----:B------:R2:W-:Y:S02]  /*07c0*/  STL [R1+0x70], RZ ;  /* 0x000070ff01007387 */ /* 0x0005e40000100800 */
[----:B------:R-:W-:Y:S02]  /*07d0*/  ISETP.GT.U32.AND P1, PT, R9, R0, PT ;  /* 0x000000000900720c */ /* 0x000fe40003f24070 */
[----:B------:R2:W-:Y:S04]  /*07e0*/  STL [R1+0x74], RZ ;  /* 0x000074ff01007387 */ /* 0x0005e80000100800 */
[----:B------:R2:W-:Y:S04]  /*07f0*/  STL [R1+0x78], RZ ;  /* 0x000078ff01007387 */ /* 0x0005e80000100800 */
[----:B------:R2:W-:Y:S03]  /*0800*/  STL [R1+0x7c], RZ ;  /* 0x00007cff01007387 */ /* 0x0005e60000100800 */
[----:B------:R-:W-:Y:S01]  /*0810*/  @!P1 IMAD.IADD R0, R0, 0x1, -R9 ;  /* 0x0000000100009824 */ /* 0x000fe200078e0a09 */
[----:B------:R2:W-:Y:S01]  /*0820*/  STL [R1+0x80], RZ ;  /* 0x000080ff01007387 */ /* 0x0005e20000100800 */
[----:B------:R-:W-:Y:S01]  /*0830*/  @!P1 VIADD R4, R4, 0x1 ;  /* 0x0000000104049836 */ /* 0x000fe20000000000 */
[----:B------:R-:W-:-:S02]  /*0840*/  ISETP.NE.AND P1, PT, R6, RZ, PT ;  /* 0x000000ff0600720c */ /* 0x000fc40003f25270 */
[----:B------:R-:W-:Y:S01]  /*0850*/  ISETP.GE.U32.AND P0, PT, R0, R9, PT ;  /* 0x000000090000720c */ /* 0x000fe20003f06070 */
[----:B------:R2:W-:Y:S01]  /*0860*/  STL [R1+0x84], RZ ;  /* 0x000084ff01007387 */ /* 0x0005e20000100800 */
[----:B------:R-:W-:-:S03]  /*0870*/  LOP3.LUT R0, R7, R6, RZ, 0x3c, !PT ;  /* 0x0000000607007212 */ /* 0x000fc600078e3cff */
[----:B------:R2:W-:Y:S01]  /*0880*/  STL [R1+0x88], RZ ;  /* 0x000088ff01007387 */ /* 0x0005e20000100800 */
[----:B------:R-:W-:Y:S01]  /*0890*/  ISETP.GE.AND P2, PT, R0, RZ, PT ;  /* 0x000000ff0000720c */ /* 0x000fe20003f46270 */
[----:B------:R-:W-:Y:S02]  /*08a0*/  VIADD R0, R2, 0x7f ;  /* 0x0000007f02007836 */ /* 0x000fe40000000000 */
[----:B------:R2:W-:Y:S03]  /*08b0*/  STL [R1+0x8c], RZ ;  /* 0x00008cff01007387 */ /* 0x0005e60000100800 */
[----:B------:R-:W-:Y:S01]  /*08c0*/  SHF.R.S32.HI R5, RZ, 0x1f, R0 ;  /* 0x0000001fff057819 */ /* 0x000fe20000011400 */
[----:B------:R-:W-:Y:S01]  /*08d0*/  @P0 VIADD R4, R4, 0x1 ;  /* 0x0000000104040836 */ /* 0x000fe20000000000 */
[----:B------:R2:W-:Y:S02]  /*08e0*/  STL [R1+0x90], RZ ;  /* 0x000090ff01007387 */ /* 0x0005e40000100800 */
[----:B------:R-:W-:-:S02]  /*08f0*/  LEA.HI R5, R5, R0, RZ, 0x7 ;  /* 0x0000000005057211 */ /* 0x000fc400078f38ff */
[----:B------:R2:W-:Y:S01]  /*0900*/  STL [R1+0x94], RZ ;  /* 0x000094ff01007387 */ /* 0x0005e20000100800 */
[----:B------:R-:W-:Y:S01]  /*0910*/  @!P2 IMAD.MOV R4, RZ, RZ, -R4 ;  /* 0x000000ffff04a224 */ /* 0x000fe200078e0a04 */
[----:B------:R-:W-:Y:S02]  /*0920*/  @!P1 LOP3.LUT R4, RZ, R6, RZ, 0x33, !PT ;  /* 0x00000006ff049212 */ /* 0x000fe400078e33ff */
[----:B------:R2:W-:Y:S03]  /*0930*/  STL [R1+0x98], RZ ;  /* 0x000098ff01007387 */ /* 0x0005e60000100800 */
[----:B------:R-:W-:Y:S01]  /*0940*/  IMAD.SHL.U32 R8, R4, 0x8, RZ ;  /* 0x0000000804087824 */ /* 0x000fe200078e00ff */
[----:B------:R2:W-:Y:S01]  /*0950*/  STL [R1+0x9c], RZ ;  /* 0x00009cff01007387 */ /* 0x0005e20000100800 */
[----:B------:R-:W-:-:S03]  /*0960*/  IMAD.MOV R4, RZ, RZ, -R4 ;  /* 0x000000ffff047224 */ /* 0x000fc600078e0a04 */
[----:B------:R-:W-:Y:S01]  /*0970*/  LEA.HI.SX32 R5, R5, -R8, 0x19 ;  /* 0x8000000805057211 */ /* 0x000fe200078fcaff */
[----:B------:R2:W-:Y:S01]  /*0980*/  STL [R1+0xa0], RZ ;  /* 0x0000a0ff01007387 */ /* 0x0005e20000100800 */
[----:B------:R-:W-:Y:S02]  /*0990*/  IMAD R6, R6, R4, R7 ;  /* 0x0000000406067224 */ /* 0x000fe400078e0207 */
[----:B------:R-:W-:Y:S01]  /*09a0*/  VIMNMX R13, R5, 0x8, PT ;  /* 0x00000008050d7848 */ /* 0x000fe20003fe0100 */
[----:B------:R2:W-:Y:S02]  /*09b0*/  STL [R1+0xa4], RZ ;  /* 0x0000a4ff01007387 */ /* 0x0005e40000100800 */
[----:B------:R-:W-:Y:S02]  /*09c0*/  IABS R11, R6 ;  /* 0x00000006000b7213 */ /* 0x000fe40000000000 */
[----:B------:R-:W-:Y:S01]  /*09d0*/  IABS R9, R13 ;  /* 0x0000000d00097213 */ /* 0x000fe20000000000 */
[----:B------:R2:W-:Y:S03]  /*09e0*/  STL [R1+0xa8], RZ ;  /* 0x0000a8ff01007387 */ /* 0x0005e60000100800 */
[----:B------:R-:W0:Y:S01]  /*09f0*/  I2F.RP R0, R9 ;  /* 0x0000000900007306 */ /* 0x000e220000209400 */
[----:B------:R2:W-:Y:S04]  /*0a00*/  STL [R1+0xac], RZ ;  /* 0x0000acff01007387 */ /* 0x0005e80000100800 */
[----:B------:R2:W-:Y:S04]  /*0a10*/  STL [R1+0xb0], RZ ;  /* 0x0000b0ff01007387 */ /* 0x0005e80000100800 */
[----:B------:R2:W-:Y:S04]  /*0a20*/  STL [R1+0xb4], RZ ;  /* 0x0000b4ff01007387 */ /* 0x0005e80000100800 */
[----:B------:R2:W-:Y:S01]  /*0a30*/  STL [R1+0xb8], RZ ;  /* 0x0000b8ff01007387 */ /* 0x0005e20000100800 */
[----:B0-----:R-:W0:Y:S03]  /*0a40*/  MUFU.RCP R0, R0 ;  /* 0x0000000000007308 */ /* 0x001e260000001000 */
[----:B------:R2:W-:Y:S04]  /*0a50*/  STL [R1+0xbc], RZ ;  /* 0x0000bcff01007387 */ /* 0x0005e80000100800 */
[----:B------:R2:W-:Y:S04]  /*0a60*/  STL [R1+0xc0], RZ ;  /* 0x0000c0ff01007387 */ /* 0x0005e80000100800 */
[----:B------:R2:W-:Y:S04]  /*0a70*/  STL [R1+0xc4], RZ ;  /* 0x0000c4ff01007387 */ /* 0x0005e80000100800 */
[----:B------:R2:W-:Y:S01]  /*0a80*/  STL [R1+0xc8], RZ ;  /* 0x0000c8ff01007387 */ /* 0x0005e20000100800 */
[----:B0-----:R-:W-:-:S03]  /*0a90*/  VIADD R5, R0, 0xffffffe ;  /* 0x0ffffffe00057836 */ /* 0x001fc60000000000 */
[----:B------:R2:W-:Y:S04]  /*0aa0*/  STL [R1+0xcc], RZ ;  /* 0x0000ccff01007387 */ /* 0x0005e80000100800 */
[----:B------:R2:W-:Y:S01]  /*0ab0*/  STL [R1+0xd0], RZ ;  /* 0x0000d0ff01007387 */ /* 0x0005e20000100800 */
[----:B------:R-:W0:Y:S03]  /*0ac0*/  F2I.FTZ.U32.TRUNC.NTZ R5, R5 ;  /* 0x0000000500057305 */ /* 0x000e26000021f000 */
[----:B------:R2:W-:Y:S04]  /*0ad0*/  STL [R1+0xd4], RZ ;  /* 0x0000d4ff01007387 */ /* 0x0005e80000100800 */
[----:B------:R2:W-:Y:S04]  /*0ae0*/  STL [R1+0xd8], RZ ;  /* 0x0000d8ff01007387 */ /* 0x0005e80000100800 */
[----:B------:R2:W-:Y:S01]  /*0af0*/  STL [R1+0xdc], RZ ;  /* 0x0000dcff01007387 */ /* 0x0005e20000100800 */
[----:B0-----:R-:W-:-:S03]  /*0b00*/  IMAD.MOV R10, RZ, RZ, -R5 ;  /* 0x000000ffff0a7224 */ /* 0x001fc600078e0a05 */
[----:B------:R2:W-:Y:S01]  /*0b10*/  STL [R1+0xe0], RZ ;  /* 0x0000e0ff01007387 */ /* 0x0005e20000100800 */
[----:B------:R-:W-:Y:S01]  /*0b20*/  IMAD.MOV.U32 R4, RZ, RZ, R10 ;  /* 0x000000ffff047224 */ /* 0x000fe200078e000a */
[----:B------:R-:W-:Y:S02]  /*0b30*/  IABS R10, R13 ;  /* 0x0000000d000a7213 */ /* 0x000fe40000000000 */
[----:B------:R2:W-:Y:S01]  /*0b40*/  STL [R1+0xe4], RZ ;  /* 0x0000e4ff01007387 */ /* 0x0005e20000100800 */
[----:B------:R-:W-:Y:S02]  /*0b50*/  IMAD R7, R4, R9, RZ ;  /* 0x0000000904077224 */ /* 0x000fe400078e02ff */
[----:B------:R-:W-:Y:S01]  /*0b60*/  IMAD.MOV.U32 R4, RZ, RZ, RZ ;  /* 0x000000ffff047224 */ /* 0x000fe200078e00ff */
[----:B------:R2:W-:Y:S01]  /*0b70*/  STL [R1+0xe8], RZ ;  /* 0x0000e8ff01007387 */ /* 0x0005e20000100800 */
[----:B------:R-:W-:Y:S02]  /*0b80*/  IMAD.MOV R0, RZ, RZ, -R10 ;  /* 0x000000ffff007224 */ /* 0x000fe400078e0a0a */
[----:B------:R-:W-:Y:S01]  /*0b90*/  IMAD.HI.U32 R4, R5, R7, R4 ;  /* 0x0000000705047227 */ /* 0x000fe200078e0004 */
[----:B------:R2:W-:Y:S01]  /*0ba0*/  STL [R1+0xec], RZ ;  /* 0x0000ecff01007387 */ /* 0x0005e20000100800 */
[----:B------:R-:W-:-:S03]  /*0bb0*/  MOV R5, 0x400 ;  /* 0x0000040000057802 */ /* 0x000fc60000000f00 */
[----:B------:R2:W-:Y:S01]  /*0bc0*/  STL [R1+0xf0], RZ ;  /* 0x0000f0ff01007387 */ /* 0x0005e20000100800 */
[----:B------:R-:W-:Y:S01]  /*0bd0*/  IMAD.HI.U32 R4, R4, R11, RZ ;  /* 0x0000000b04047227 */ /* 0x000fe200078e00ff */
[----:B------:R-:W-:Y:S02]  /*0be0*/  R2UR UR12, R5 ;  /* 0x00000000050c72ca */ /* 0x000fe400000e0000 */
[----:B------:R2:W-:Y:S01]  /*0bf0*/  STL [R1+0xf4], RZ ;  /* 0x0000f4ff01007387 */ /* 0x0005e20000100800 */
[----:B------:R-:W-:-:S03]  /*0c00*/  IMAD R0, R4, R0, R11 ;  /* 0x0000000004007224 */ /* 0x000fc600078e020b */
        /* <DEDUP_REMOVED lines=9> */
[----:B------:R2:W-:Y:S01]  /*0ca0*/  STL [R1+0x10c], RZ ;  /* 0x00010cff01007387 */ /* 0x0005e20000100800 */
[----:B------:R-:W-:Y:S02]  /*0cb0*/  ISETP.GE.U32.AND P0, PT, R0, R9, PT ;  /* 0x000000090000720c */ /* 0x000fe40003f06070 */
[-C--:B------:R-:W-:Y:S01]  /*0cc0*/  LOP3.LUT R0, R6, R13.reuse, RZ, 0x3c, !PT ;  /* 0x0000000d06007212 */ /* 0x080fe200078e3cff */
[----:B------:R2:W-:Y:S03]  /*0cd0*/  STL [R1+0x110], RZ ;  /* 0x000110ff01007387 */ /* 0x0005e60000100800 */
[----:B------:R-:W-:Y:S01]  /*0ce0*/  ISETP.GE.AND P2, PT, R0, RZ, PT ;  /* 0x000000ff0000720c */ /* 0x000fe20003f46270 */
[----:B------:R2:W-:Y:S04]  /*0cf0*/  STL [R1+0x114], RZ ;  /* 0x000114ff01007387 */ /* 0x0005e80000100800 */
[----:B------:R2:W-:Y:S02]  /*0d00*/  STL [R1+0x118], RZ ;  /* 0x000118ff01007387 */ /* 0x0005e40000100800 */
[----:B------:R-:W-:Y:S01]  /*0d10*/  @P0 VIADD R4, R4, 0x1 ;  /* 0x0000000104040836 */ /* 0x000fe20000000000 */
[----:B------:R-:W-:Y:S01]  /*0d20*/  ISETP.GE.AND P0, PT, R190, 0x20, PT ;  /* 0x00000020be00780c */ /* 0x000fe20003f06270 */
[----:B------:R2:W-:Y:S04]  /*0d30*/  STL [R1+0x11c], RZ ;  /* 0x00011cff01007387 */ /* 0x0005e80000100800 */
[----:B------:R2:W-:Y:S01]  /*0d40*/  STL [R1+0x120], RZ ;  /* 0x000120ff01007387 */ /* 0x0005e20000100800 */
[----:B------:R-:W-:Y:S01]  /*0d50*/  @!P2 IMAD.MOV R4, RZ, RZ, -R4 ;  /* 0x000000ffff04a224 */ /* 0x000fe200078e0a04 */
[----:B------:R-:W-:-:S02]  /*0d60*/  @!P1 LOP3.LUT R4, RZ, R13, RZ, 0x33, !PT ;  /* 0x0000000dff049212 */ /* 0x000fc400078e33ff */
[----:B------:R2:W-:Y:S03]  /*0d70*/  STL [R1+0x124], RZ ;  /* 0x000124ff01007387 */ /* 0x0005e60000100800 */
[----:B------:R-:W-:Y:S01]  /*0d80*/  IMAD.MOV R0, RZ, RZ, -R4 ;  /* 0x000000ffff007224 */ /* 0x000fe200078e0a04 */
[----:B------:R2:W-:Y:S01]  /*0d90*/  STL [R1+0x128], RZ ;  /* 0x000128ff01007387 */ /* 0x0005e20000100800 */
[----:B------:R-:W-:Y:S02]  /*0da0*/  IMAD.SHL.U32 R4, R4, 0x200, RZ ;  /* 0x0000020004047824 */ /* 0x000fe400078e00ff */
[----:B------:R-:W-:Y:S01]  /*0db0*/  IMAD R0, R13, R0, R6 ;  /* 0x000000000d007224 */ /* 0x000fe200078e0206 */
[----:B------:R2:W-:Y:S03]  /*0dc0*/  STL [R1+0x12c], RZ ;  /* 0x00012cff01007387 */ /* 0x0005e60000100800 */
[----:B------:R-:W-:Y:S01]  /*0dd0*/  IMAD.IADD R0, R8, 0x1, R0 ;  /* 0x0000000108007824 */ /* 0x000fe200078e0200 */
[----:B------:R2:W-:Y:S03]  /*0de0*/  STL [R1+0x130], RZ ;  /* 0x000130ff01007387 */ /* 0x0005e60000100800 */
[----:B------:R-:W-:Y:S01]  /*0df0*/  IMAD R19, R0, 0x80, R153 ;  /* 0x0000008000137824 */ /* 0x000fe200078e0299 */
[----:B------:R2:W-:Y:S04]  /*0e00*/  STL [R1+0x134], RZ ;  /* 0x000134ff01007387 */ /* 0x0005e80000100800 */
        /* <DEDUP_REMOVED lines=21> */
[----:B------:R2:W-:Y:S01]  /*0f60*/  STL [R1+0x18c], RZ ;  /* 0x00018cff01007387 */ /* 0x0005e20000100800 */
[----:B------:R-:W0:Y:S03]  /*0f70*/  S2R R5, SR_CgaCtaId ;  /* 0x0000000000057919 */ /* 0x000e260000008800 */
        /* <DEDUP_REMOVED lines=8> */
[C---:B0-----:R-:W-:Y:S01]  /*1000*/  R2UR UR4, R5.reuse ;  /* 0x00000000050472ca */ /* 0x041fe200000e0000 */
[----:B------:R-:W-:-:S02]  /*1010*/  IMAD.SHL.U32 R5, R5, 0x100, RZ ;  /* 0x0000010005057824 */ /* 0x000fc400078e00ff */
[----:B------:R2:W-:Y:S03]  /*1020*/  STL [R1+0x1b0], RZ ;  /* 0x0001b0ff01007387 */ /* 0x0005e60000100800 */
[----:B------:R-:W-:Y:S01]  /*1030*/  LOP3.LUT R13, R5, 0x100, RZ, 0xc0, !PT ;  /* 0x00000100050d7812 */ /* 0x000fe200078ec0ff */
[----:B------:R2:W-:Y:S04]  /*1040*/  STL [R1+0x1b4], RZ ;  /* 0x0001b4ff01007387 */ /* 0x0005e80000100800 */
[----:B------:R2:W-:Y:S02]  /*1050*/  STL [R1+0x1b8], RZ ;  /* 0x0001b8ff01007387 */ /* 0x0005e40000100800 */
[----:B------:R-:W-:-:S02]  /*1060*/  ULEA UR12, UR4, UR12, 0x18 ;  /* 0x0000000c040c7291 */ /* 0x000fc4000f8ec03f */
        /* <DEDUP_REMOVED lines=17> */
[----:B------:R2:W-:Y:S01]  /*1180*/  STL [R1+0x310], R19 ;  /* 0x0003101301007387 */ /* 0x0005e20000100800 */
[----:B------:R-:W-:Y:S05]  /*1190*/  @!P0 BRA `(.L_x_0) ;  /* 0x000000a000cc8947 */ /* 0x000fea0003800000 */
[----:B------:R-:W-:Y:S01]  /*11a0*/  IABS R15, R2 ;  /* 0x00000002000f7213 */ /* 0x000fe20000000000 */
[----:B------:R-:W-:Y:S01]  /*11b0*/  ULDC UR6, c[0x0][0x240] ;  /* 0x0000900000067ab9 */ /* 0x000fe20000000800 */
[----:B------:R-:W-:Y:S01]  /*11c0*/  IABS R5, R3 ;  /* 0x0000000300057213 */ /* 0x000fe20000000000 */
[----:B------:R-:W-:Y:S01]  /*11d0*/  ULDC.64 UR16, c[0x0][0x218] ;  /* 0x0000860000107ab9 */ /* 0x000fe20000000a00 */
[----:B------:R-:W0:Y:S01]  /*11e0*/  I2F.RP R10, R15 ;  /* 0x0000000f000a7306 */ /* 0x000e220000209400 */
[----:B------:R-:W-:Y:S01]  /*11f0*/  ISETP.GE.AND P3, PT, R19, RZ, PT ;  /* 0x000000ff1300720c */ /* 0x000fe20003f66270 */
[----:B------:R-:W-:Y:S01]  /*1200*/  IMAD.MOV.U32 R101, RZ, RZ, RZ ;  /* 0x000000ffff657224 */ /* 0x000fe200078e00ff */
[----:B------:R-:W-:Y:S01]  /*1210*/  ULDC UR7, c[0x0][0x234] ;  /* 0x00008d0000077ab9 */ /* 0x000fe20000000800 */
[----:B------:R-:W-:Y:S01]  /*1220*/  ULDC.64 UR8, c[0x0][0x210] ;  /* 0x0000840000087ab9 */ /* 0x000fe20000000a00 */
[----:B------:R-:W-:Y:S02]  /*1230*/  LOP3.LUT R189, R153, 0x10, RZ, 0x3c, !PT ;  /* 0x0000001099bd7812 */ /* 0x000fe400078e3cff */
[----:B------:R-:W-:-:S02]  /*1240*/  CS2R R102, SRZ ;  /* 0x0000000000667805 */ /* 0x000fc4000001ff00 */
[----:B------:R-:W-:Y:S01]  /*1250*/  R2UR UR5, R101 ;  /* 0x00000000650572ca */ /* 0x000fe200000e0000 */
[----:B------:R-:W1:Y:S01]  /*1260*/  I2F.RP R0, R5 ;  /* 0x0000000500007306 */ /* 0x000e620000209400 */
[----:B------:R-:W-:Y:S02]  /*1270*/  CS2R R104, SRZ ;  /* 0x0000000000687805 */ /* 0x000fe4000001ff00 */
[----:B------:R-:W-:Y:S02]  /*1280*/  CS2R R106, SRZ ;  /* 0x00000000006a7805 */ /* 0x000fe4000001ff00 */
[----:B------:R-:W-:Y:S02]  /*1290*/  CS2R R108, SRZ ;  /* 0x00000000006c7805 */ /* 0x000fe4000001ff00 */
[----:B------:R-:W-:Y:S02]  /*12a0*/  CS2R R110, SRZ ;  /* 0x00000000006e7805 */ /* 0x000fe4000001ff00 */
[----:B------:R-:W-:-:S02]  /*12b0*/  CS2R R112, SRZ ;  /* 0x0000000000707805 */ /* 0x000fc4000001ff00 */
[----:B------:R-:W-:Y:S02]  /*12c0*/  CS2R R114, SRZ ;  /* 0x0000000000727805 */ /* 0x000fe4000001ff00 */
[----:B------:R-:W-:Y:S01]  /*12d0*/  CS2R R116, SRZ ;  /* 0x0000000000747805 */ /* 0x000fe2000001ff00 */
[----:B0-----:R-:W0:Y:S01]  /*12e0*/  MUFU.RCP R10, R10 ;  /* 0x0000000a000a7308 */ /* 0x001e220000001000 */
[----:B------:R-:W-:Y:S02]  /*12f0*/  CS2R R118, SRZ ;  /* 0x0000000000767805 */ /* 0x000fe4000001ff00 */
[----:B------:R-:W-:Y:S02]  /*1300*/  CS2R R120, SRZ ;  /* 0x0000000000787805 */ /* 0x000fe4000001ff00 */
[----:B------:R-:W-:Y:S02]  /*1310*/  CS2R R122, SRZ ;  /* 0x00000000007a7805 */ /* 0x000fe4000001ff00 */
[----:B------:R-:W-:-:S02]  /*1320*/  CS2R R124, SRZ ;  /* 0x00000000007c7805 */ /* 0x000fc4000001ff00 */
[----:B------:R-:W-:Y:S02]  /*1330*/  CS2R R126, SRZ ;  /* 0x00000000007e7805 */ /* 0x000fe4000001ff00 */
[----:B------:R-:W-:Y:S02]  /*1340*/  CS2R R128, SRZ ;  /* 0x0000000000807805 */ /* 0x000fe4000001ff00 */
[----:B------:R-:W-:Y:S01]  /*1350*/  CS2R R130, SRZ ;  /* 0x0000000000827805 */ /* 0x000fe2000001ff00 */
[----:B-1----:R-:W1:Y:S01]  /*1360*/  MUFU.RCP R0, R0 ;  /* 0x0000000000007308 */ /* 0x002e620000001000 */
[----:B------:R-:W-:Y:S02]  /*1370*/  CS2R R132, SRZ ;  /* 0x0000000000847805 */ /* 0x000fe4000001ff00 */
[----:B------:R-:W-:Y:S02]  /*1380*/  CS2R R134, SRZ ;  /* 0x0000000000867805 */ /* 0x000fe4000001ff00 */
[----:B------:R-:W-:-:S02]  /*1390*/  CS2R R136, SRZ ;  /* 0x0000000000887805 */ /* 0x000fc4000001ff00 */
[----:B------:R-:W-:Y:S02]  /*13a0*/  CS2R R138, SRZ ;  /* 0x00000000008a7805 */ /* 0x000fe4000001ff00 */
[----:B------:R-:W-:Y:S02]  /*13b0*/  CS2R R140, SRZ ;  /* 0x00000000008c7805 */ /* 0x000fe4000001ff00 */
[----:B------:R-:W-:Y:S02]  /*13c0*/  CS2R R142, SRZ ;  /* 0x00000000008e7805 */ /* 0x000fe4000001ff00 */
[----:B------:R-:W-:Y:S02]  /*13d0*/  CS2R R144, SRZ ;  /* 0x0000000000907805 */ /* 0x000fe4000001ff00 */
[----:B------:R-:W-:Y:S01]  /*13e0*/  CS2R R146, SRZ ;  /* 0x0000000000927805 */ /* 0x000fe2000001ff00 */
[----:B0-----:R-:W-:Y:S01]  /*13f0*/  VIADD R8, R10, 0xffffffe ;  /* 0x0ffffffe0a087836 */ /* 0x001fe20000000000 */
[----:B------:R-:W-:-:S02]  /*1400*/  CS2R R148, SRZ ;  /* 0x0000000000947805 */ /* 0x000fc4000001ff00 */
[----:B------:R-:W-:Y:S01]  /*1410*/  CS2R R150, SRZ ;  /* 0x0000000000967805 */ /* 0x000fe2000001ff00 */
[----:B------:R-:W-:Y:S01]  /*1420*/  ULDC UR13, c[0x0][0x238] ;  /* 0x00008e00000d7ab9 */ /* 0x000fe20000000800 */
[----:B------:R0:W3:Y:S01]  /*1430*/  F2I.FTZ.U32.TRUNC.NTZ R9, R8 ;  /* 0x0000000800097305 */ /* 0x0000e2000021f000 */
[----:B------:R-:W-:Y:S01]  /*1440*/  UMOV UR11, 0xc0000010 ;  /* 0xc0000010000b7882 */ /* 0x000fe20000000000 */
[----:B-1----:R-:W-:-:S06]  /*1450*/  VIADD R6, R0, 0xffffffe ;  /* 0x0ffffffe00067836 */ /* 0x002fcc0000000000 */
[----:B------:R1:W4:Y:S01]  /*1460*/  F2I.FTZ.U32.TRUNC.NTZ R7, R6 ;  /* 0x0000000600077305 */ /* 0x000322000021f000 */
[----:B0-----:R-:W-:Y:S02]  /*1470*/  IMAD.MOV.U32 R8, RZ, RZ, RZ ;  /* 0x000000ffff087224 */ /* 0x001fe400078e00ff */
[----:B---3--:R-:W-:Y:S02]  /*1480*/  IMAD.MOV R12, RZ, RZ, -R9 ;  /* 0x000000ffff0c7224 */ /* 0x008fe400078e0a09 */
[----:B-1----:R-:W-:Y:S02]  /*1490*/  IMAD.MOV.U32 R6, RZ, RZ, RZ ;  /* 0x000000ffff067224 */ /* 0x002fe400078e00ff */
[----:B------:R-:W-:Y:S01]  /*14a0*/  IMAD R11, R12, R15, RZ ;  /* 0x0000000f0c0b7224 */ /* 0x000fe200078e02ff */
[----:B------:R-:W-:-:S03]  /*14b0*/  IABS R12, R19 ;  /* 0x00000013000c7213 */ /* 0x000fc60000000000 */
[----:B------:R-:W-:Y:S01]  /*14c0*/  IMAD.HI.U32 R9, R9, R11, R8 ;  /* 0x0000000b09097227 */ /* 0x000fe200078e0008 */
[----:B------:R-:W-:-:S03]  /*14d0*/  SHF.R.U32.HI R11, RZ, 0x5, R154 ;  /* 0x00000005ff0b7819 */ /* 0x000fc6000001169a */
[----:B----4-:R-:W-:Y:S01]  /*14e0*/  IMAD.MOV R0, RZ, RZ, -R7 ;  /* 0x000000ffff007224 */ /* 0x010fe200078e0a07 */
[----:B------:R-:W-:Y:S01]  /*14f0*/  SGXT.U32 R11, R11, 0x2 ;  /* 0x000000020b0b781a */ /* 0x000fe20000000000 */
[----:B------:R-:W-:-:S03]  /*1500*/  IMAD.HI.U32 R9, R9, R12, RZ ;  /* 0x0000000c09097227 */ /* 0x000fc600078e00ff */
[----:B------:R-:W-:Y:S01]  /*1510*/  LOP3.LUT R11, R4, R13, R11, 0xfe, !PT ;  /* 0x0000000d040b7212 */ /* 0x000fe200078efe0b */
[----:B------:R-:W-:-:S03]  /*1520*/  IMAD.MOV R9, RZ, RZ, -R9 ;  /* 0x000000ffff097224 */ /* 0x000fc600078e0a09 */
[----:B------:R-:W-:Y:S01]  /*1530*/  LOP3.LUT R14, R11, 0xfc, RZ, 0xfc, !PT ;  /* 0x000000fc0b0e7812 */ /* 0x000fe200078efcff */
[----:B------:R-:W-:Y:S01]  /*1540*/  IMAD R12, R15, R9, R12 ;  /* 0x000000090f0c7224 */ /* 0x000fe200078e020c */
[----:B------:R-:W-:Y:S01]  /*1550*/  LOP3.LUT R16, R11, 0xf8, RZ, 0xfc, !PT ;  /* 0x000000f80b107812 */ /* 0x000fe200078efcff */
[----:B------:R-:W-:Y:S01]  /*1560*/  IMAD R9, R0, R5, RZ ;  /* 0x0000000500097224 */ /* 0x000fe200078e02ff */
[----:B------:R-:W-:Y:S02]  /*1570*/  IABS R8, R14 ;  /* 0x0000000e00087213 */ /* 0x000fe40000000000 */
[----:B------:R-:W-:Y:S01]  /*1580*/  IABS R10, R16 ;  /* 0x00000010000a7213 */ /* 0x000fe20000000000 */
[----:B------:R-:W-:Y:S01]  /*1590*/  IMAD.HI.U32 R9, R7, R9, R6 ;  /* 0x0000000907097227 */ /* 0x000fe200078e0006 */
[----:B------:R-:W-:Y:S02]  /*15a0*/  ISETP.GT.U32.AND P0, PT, R15, R12, PT ;  /* 0x0000000c0f00720c */ /* 0x000fe40003f04070 */
[----:B------:R-:W-:-:S02]  /*15b0*/  LOP3.LUT R18, R11, 0xf0, RZ, 0xfc, !PT ;  /* 0x000000f00b127812 */ /* 0x000fc400078efcff */
[----:B------:R-:W-:Y:S01]  /*15c0*/  ISETP.GE.AND P4, PT, R16, RZ, PT ;  /* 0x000000ff1000720c */ /* 0x000fe20003f86270 */
[----:B------:R-:W-:Y:S01]  /*15d0*/  IMAD.HI.U32 R0, R9, R8, RZ ;  /* 0x0000000809007227 */ /* 0x000fe200078e00ff */
[----:B------:R-:W-:Y:S02]  /*15e0*/  IABS R16, R18 ;  /* 0x0000001200107213 */ /* 0x000fe40000000000 */
[----:B------:R-:W-:Y:S01]  /*15f0*/  LOP3.LUT R17, R11, 0xf4, RZ, 0xfc, !PT ;  /* 0x000000f40b117812 */ /* 0x000fe200078efcff */
[----:B------:R-:W-:Y:S01]  /*1600*/  IMAD.HI.U32 R6, R9, R10, RZ ;  /* 0x0000000a09067227 */ /* 0x000fe200078e00ff */
[----:B------:R-:W-:Y:S02]  /*1610*/  ISETP.GE.AND P1, PT, R14, RZ, PT ;  /* 0x000000ff0e00720c */ /* 0x000fe40003f26270 */
[----:B------:R-:W-:Y:S01]  /*1620*/  IABS R14, R17 ;  /* 0x00000011000e7213 */ /* 0x000fe20000000000 */
[----:B------:R-:W-:Y:S01]  /*1630*/  IMAD.MOV R0, RZ, RZ, -R0 ;  /* 0x000000ffff007224 */ /* 0x000fe200078e0a00 */
[----:B------:R-:W-:Y:S01]  /*1640*/  SHF.R.S32.HI R7, RZ, 0x1f, R190 ;  /* 0x0000001fff077819 */ /* 0x000fe200000114be */
[----:B------:R-:W-:Y:S01]  /*1650*/  IMAD.MOV R13, RZ, RZ, -R6 ;  /* 0x000000ffff0d7224 */ /* 0x000fe200078e0a06 */
[----:B--2---:R-:W-:Y:S01]  /*1660*/  LOP3.LUT R19, R11, 0xdc, RZ, 0xfc, !PT ;  /* 0x000000dc0b137812 */ /* 0x004fe200078efcff */
[----:B------:R-:W-:Y:S01]  /*1670*/  IMAD R6, R5, R0, R8 ;  /* 0x0000000005067224 */ /* 0x000fe200078e0208 */
[----:B------:R-:W-:Y:S01]  /*1680*/  LEA.HI R190, R7, R190, RZ, 0x5 ;  /* 0x000000be07be7211 */ /* 0x000fe200078f28ff */
[C---:B------:R-:W-:Y:S01]  /*1690*/  IMAD R8, R5.reuse, R13, R10 ;  /* 0x0000000d05087224 */ /* 0x040fe200078e020a */
[----:B------:R-:W-:Y:S01]  /*16a0*/  IABS R20, R19 ;  /* 0x0000001300147213 */ /* 0x000fe20000000000 */
[----:B------:R-:W-:Y:S01]  /*16b0*/  @!P0 IMAD.IADD R12, R12, 0x1, -R15 ;  /* 0x000000010c0c8824 */ /* 0x000fe200078e0a0f */
[----:B------:R-:W-:Y:S01]  /*16c0*/  ISETP.GT.U32.AND P0, PT, R5, R6, PT ;  /* 0x000000060500720c */ /* 0x000fe20003f04070 */
[----:B------:R-:W-:Y:S01]  /*16d0*/  IMAD.HI.U32 R10, R9, R16, RZ ;  /* 0x00000010090a7227 */ /* 0x000fe200078e00ff */
[----:B------:R-:W-:-:S02]  /*16e0*/  ISETP.GT.U32.AND P5, PT, R5, R8, PT ;  /* 0x000000080500720c */ /* 0x000fc40003fa4070 */
[----:B------:R-:W-:Y:S01]  /*16f0*/  ISETP.GT.U32.AND P2, PT, R15, R12, PT ;  /* 0x0000000c0f00720c */ /* 0x000fe20003f44070 */
[----:B------:R-:W-:Y:S01]  /*1700*/  IMAD.MOV R10, RZ, RZ, -R10 ;  /* 0x000000ffff0a7224 */ /* 0x000fe200078e0a0a */
[----:B------:R-:W-:Y:S01]  /*1710*/  LOP3.LUT R21, R11, 0xd0, RZ, 0xfc, !PT ;  /* 0x000000d00b157812 */ /* 0x000fe200078efcff */
[----:B------:R-:W-:Y:S01]  /*1720*/  IMAD.HI.U32 R0, R9, R14, RZ ;  /* 0x0000000e09007227 */ /* 0x000fe200078e00ff */
[----:B------:R-:W-:Y:S02]  /*1730*/  LOP3.LUT R23, R11, 0xc8, RZ, 0xfc, !PT ;  /* 0x000000c80b177812 */ /* 0x000fe400078efcff */
[----:B------:R-:W-:Y:S01]  /*1740*/  IABS R24, R21 ;  /* 0x0000001500187213 */ /* 0x000fe20000000000 */
[----:B------:R-:W-:Y:S01]  /*1750*/  IMAD R10, R5, R10, R16 ;  /* 0x0000000a050a7224 */ /* 0x000fe200078e0210 */
[C---:B------:R-:W-:Y:S01]  /*1760*/  LOP3.LUT R25, R11.reuse, 0xc4, RZ, 0xfc, !PT ;  /* 0x000000c40b197812 */ /* 0x040fe200078efcff */
[----:B------:R-:W-:Y:S01]  /*1770*/  IMAD.MOV R7, RZ, RZ, -R0 ;  /* 0x000000ffff077224 */ /* 0x000fe200078e0a00 */
[----:B------:R-:W-:Y:S01]  /*1780*/  LOP3.LUT R27, R11, 0xc0, RZ, 0xfc, !PT ;  /* 0x000000c00b1b7812 */ /* 0x000fe200078efcff */
[----:B------:R-:W-:Y:S01]  /*1790*/  @!P5 IMAD.IADD R8, R8, 0x1, -R5 ;  /* 0x000000010808d824 */ /* 0x000fe200078e0a05 */
[----:B------:R-:W-:Y:S01]  /*17a0*/  IABS R26, R25 ;  /* 0x00000019001a7213 */ /* 0x000fe20000000000 */
[----:B------:R-:W-:Y:S01]  /*17b0*/  @!P2 IMAD.IADD R12, R12, 0x1, -R15 ;  /* 0x000000010c0ca824 */ /* 0x000fe200078e0a0f */
[----:B------:R-:W-:Y:S01]  /*17c0*/  ISETP.NE.AND P2, PT, R2, RZ, PT ;  /* 0x000000ff0200720c */ /* 0x000fe20003f45270 */
[----:B------:R-:W-:Y:S01]  /*17d0*/  @!P0 IMAD.IADD R6, R6, 0x1, -R5 ;  /* 0x0000000106068824 */ /* 0x000fe200078e0a05 */
[----:B------:R-:W-:Y:S01]  /*17e0*/  ISETP.GT.U32.AND P5, PT, R5, R8, PT ;  /* 0x000000080500720c */ /* 0x000fe20003fa4070 */
[----:B------:R-:W-:Y:S01]  /*17f0*/  IMAD.MOV.U32 R0, RZ, RZ, R12 ;  /* 0x000000ffff007224 */ /* 0x000fe200078e000c */
[----:B------:R-:W-:Y:S01]  /*1800*/  LOP3.LUT R15, R11, 0xec, RZ, 0xfc, !PT ;  /* 0x000000ec0b0f7812 */ /* 0x000fe200078efcff */
[C---:B------:R-:W-:Y:S01]  /*1810*/  IMAD R7, R5.reuse, R7, R14 ;  /* 0x0000000705077224 */ /* 0x040fe200078e020e */
[----:B------:R-:W-:Y:S01]  /*1820*/  ISETP.GT.U32.AND P0, PT, R5, R6, PT ;  /* 0x000000060500720c */ /* 0x000fe20003f04070 */
[----:B------:R-:W-:Y:S01]  /*1830*/  @!P3 IMAD.MOV R0, RZ, RZ, -R0 ;  /* 0x000000ffff00b224 */ /* 0x000fe200078e0a00 */
[----:B------:R-:W-:-:S02]  /*1840*/  IABS R13, R15 ;  /* 0x0000000f000d7213 */ /* 0x000fc40000000000 */
[----:B------:R-:W-:Y:S02]  /*1850*/  ISETP.GT.U32.AND P6, PT, R5, R7, PT ;  /* 0x000000070500720c */ /* 0x000fe40003fc4070 */
[----:B------:R-:W-:Y:S01]  /*1860*/  ISETP.GE.AND P3, PT, R17, RZ, PT ;  /* 0x000000ff1100720c */ /* 0x000fe20003f66270 */
[----:B------:R-:W-:Y:S01]  /*1870*/  IMAD.MOV.U32 R12, RZ, RZ, R13 ;  /* 0x000000ffff0c7224 */ /* 0x000fe200078e000d */
[----:B------:R-:W-:Y:S01]  /*1880*/  @!P2 LOP3.LUT R0, RZ, R2, RZ, 0x33, !PT ;  /* 0x00000002ff00a212 */ /* 0x000fe200078e33ff */
[--C-:B------:R-:W-:Y:S01]  /*1890*/  @!P5 IMAD.IADD R8, R8, 0x1, -R5.reuse ;  /* 0x000000010808d824 */ /* 0x100fe200078e0a05 */
[----:B------:R-:W-:Y:S01]  /*18a0*/  ISETP.GT.U32.AND P5, PT, R5, R10, PT ;  /* 0x0000000a0500720c */ /* 0x000fe20003fa4070 */
[----:B------:R-:W-:Y:S01]  /*18b0*/  IMAD.HI.U32 R2, R9, R12, RZ ;  /* 0x0000000c09027227 */ /* 0x000fe200078e00ff */
[C---:B------:R-:W-:Y:S02]  /*18c0*/  LOP3.LUT R13, R11.reuse, 0xe8, RZ, 0xfc, !PT ;  /* 0x000000e80b0d7812 */ /* 0x040fe400078efcff */
[----:B------:R-:W-:Y:S01]  /*18d0*/  LOP3.LUT R17, R11, 0xe0, RZ, 0xfc, !PT ;  /* 0x000000e00b117812 */ /* 0x000fe200078efcff */
[----:B------:R-:W-:Y:S01]  /*18e0*/  IMAD.MOV R2, RZ, RZ, -R2 ;  /* 0x000000ffff027224 */ /* 0x000fe200078e0a02 */
[----:B------:R-:W-:Y:S01]  /*18f0*/  IABS R14, R13 ;  /* 0x0000000d000e7213 */ /* 0x000fe20000000000 */
[--C-:B------:R-:W-:Y:S01]  /*1900*/  @!P0 IMAD.IADD R6, R6, 0x1, -R5.reuse ;  /* 0x0000000106068824 */ /* 0x100fe200078e0a05 */
[----:B------:R-:W-:Y:S01]  /*1910*/  ISETP.GE.AND P2, PT, R18, RZ, PT ;  /* 0x000000ff1200720c */ /* 0x000fe20003f46270 */
[----:B------:R-:W-:Y:S01]  /*1920*/  IMAD R12, R5, R2, R12 ;  /* 0x00000002050c7224 */ /* 0x000fe200078e020c */
[----:B------:R-:W-:Y:S01]  /*1930*/  ISETP.GE.AND P0, PT, R15, RZ, PT ;  /* 0x000000ff0f00720c */ /* 0x000fe20003f06270 */
[----:B------:R-:W-:Y:S01]  /*1940*/  IMAD.MOV.U32 R2, RZ, RZ, R8 ;  /* 0x000000ffff027224 */ /* 0x000fe200078e0008 */
[----:B------:R-:W-:Y:S01]  /*1950*/  IABS R18, R17 ;  /* 0x0000001100127213 */ /* 0x000fe20000000000 */
[----:B------:R-:W-:Y:S01]  /*1960*/  @!P5 IMAD.IADD R10, R10, 0x1, -R5 ;  /* 0x000000010a0ad824 */ /* 0x000fe200078e0a05 */
[----:B------:R-:W-:Y:S01]  /*1970*/  LOP3.LUT R29, R11, 0xbc, RZ, 0xfc, !PT ;  /* 0x000000bc0b1d7812 */ /* 0x000fe200078efcff */
[----:B------:R-:W-:Y:S01]  /*1980*/  IMAD.HI.U32 R8, R9, R14, RZ ;  /* 0x0000000e09087227 */ /* 0x000fe200078e00ff */
[----:B------:R-:W-:-:S02]  /*1990*/  IABS R28, R27 ;  /* 0x0000001b001c7213 */ /* 0x000fc40000000000 */
[C---:B------:R-:W-:Y:S01]  /*19a0*/  ISETP.GT.U32.AND P5, PT, R5.reuse, R10, PT ;  /* 0x0000000a0500720c */ /* 0x040fe20003fa4070 */
[----:B------:R-:W-:Y:S01]  /*19b0*/  @!P4 IMAD.MOV R2, RZ, RZ, -R2 ;  /* 0x000000ffff02c224 */ /* 0x000fe200078e0a02 */
[----:B------:R-:W-:Y:S01]  /*19c0*/  ISETP.GT.U32.AND P4, PT, R5, R12, PT ;  /* 0x0000000c0500720c */ /* 0x000fe20003f84070 */
[----:B------:R-:W-:Y:S01]  /*19d0*/  IMAD.MOV R8, RZ, RZ, -R8 ;  /* 0x000000ffff087224 */ /* 0x000fe200078e0a08 */
[----:B------:R-:W-:Y:S01]  /*19e0*/  IABS R30, R29 ;  /* 0x0000001d001e7213 */ /* 0x000fe20000000000 */
[--C-:B------:R-:W-:Y:S01]  /*19f0*/  @!P6 IMAD.IADD R7, R7, 0x1, -R5.reuse ;  /* 0x000000010707e824 */ /* 0x100fe200078e0a05 */
[----:B------:R-:W-:Y:S01]  /*1a00*/  LOP3.LUT R31, R11, 0xb0, RZ, 0xfc, !PT ;  /* 0x000000b00b1f7812 */ /* 0x000fe200078efcff */
[----:B------:R-:W-:Y:S01]  /*1a10*/  IMAD R14, R5, R8, R14 ;  /* 0x00000008050e7224 */ /* 0x000fe200078e020e */
[----:B------:R-:W-:Y:S01]  /*1a20*/  LOP3.LUT R35, R11, 0xa8, RZ, 0xfc, !PT ;  /* 0x000000a80b237812 */ /* 0x000fe200078efcff */
[----:B------:R-:W-:Y:S01]  /*1a30*/  @!P1 IMAD.MOV R6, RZ, RZ, -R6 ;  /* 0x000000ffff069224 */ /* 0x000fe200078e0a06 */
[----:B------:R-:W-:Y:S01]  /*1a40*/  ISETP.GE.AND P1, PT, R13, RZ, PT ;  /* 0x000000ff0d00720c */ /* 0x000fe20003f26270 */
[----:B------:R-:W-:Y:S01]  /*1a50*/  IMAD R0, R0, UR7, RZ ;  /* 0x0000000700007c24 */ /* 0x000fe2000f8e02ff */
[----:B------:R-:W-:Y:S01]  /*1a60*/  LOP3.LUT R13, R11, 0xe4, RZ, 0xfc, !PT ;  /* 0x000000e40b0d7812 */ /* 0x000fe200078efcff */
[--C-:B------:R-:W-:Y:S01]  /*1a70*/  @!P5 IMAD.IADD R10, R10, 0x1, -R5.reuse ;  /* 0x000000010a0ad824 */ /* 0x100fe200078e0a05 */
[C---:B------:R-:W-:Y:S01]  /*1a80*/  ISETP.GT.U32.AND P5, PT, R5.reuse, R14, PT ;  /* 0x0000000e0500720c */ /* 0x040fe20003fa4070 */
[----:B------:R-:W-:Y:S01]  /*1a90*/  @!P4 IMAD.IADD R12, R12, 0x1, -R5 ;  /* 0x000000010c0cc824 */ /* 0x000fe200078e0a05 */
[----:B------:R-:W-:Y:S01]  /*1aa0*/  ISETP.GT.U32.AND P6, PT, R5, R7, PT ;  /* 0x000000070500720c */ /* 0x000fe20003fc4070 */
[----:B------:R-:W-:Y:S01]  /*1ab0*/  UMOV UR7, 0x3fffffef ;  /* 0x3fffffef00077882 */ /* 0x000fe20000000000 */
[----:B------:R-:W-:-:S02]  /*1ac0*/  IABS R16, R13 ;  /* 0x0000000d00107213 */ /* 0x000fc40000000000 */
[----:B------:R-:W-:Y:S02]  /*1ad0*/  ISETP.GT.U32.AND P4, PT, R5, R12, PT ;  /* 0x0000000c0500720c */ /* 0x000fe40003f84070 */
[----:B------:R-:W-:Y:S01]  /*1ae0*/  LOP3.LUT R37, R11, 0xa4, RZ, 0xfc, !PT ;  /* 0x000000a40b257812 */ /* 0x000fe200078efcff */
[----:B------:R-:W-:Y:S01]  /*1af0*/  IMAD.HI.U32 R8, R9, R16, RZ ;  /* 0x0000001009087227 */ /* 0x000fe200078e00ff */
[C---:B------:R-:W-:Y:S02]  /*1b00*/  LOP3.LUT R39, R11.reuse, 0xa0, RZ, 0xfc, !PT ;  /* 0x000000a00b277812 */ /* 0x040fe400078efcff */
[----:B------:R-:W-:Y:S01]  /*1b10*/  IABS R34, R37 ;  /* 0x0000002500227213 */ /* 0x000fe20000000000 */
[----:B------:R-:W-:Y:S01]  /*1b20*/  IMAD.MOV R15, RZ, RZ, -R8 ;  /* 0x000000ffff0f7224 */ /* 0x000fe200078e0a08 */
[C---:B------:R-:W-:Y:S01]  /*1b30*/  LOP3.LUT R41, R11.reuse, 0x98, RZ, 0xfc, !PT ;  /* 0x000000980b297812 */ /* 0x040fe200078efcff */
[--C-:B------:R-:W-:Y:S01]  /*1b40*/  @!P5 IMAD.IADD R14, R14, 0x1, -R5.reuse ;  /* 0x000000010e0ed824 */ /* 0x100fe200078e0a05 */
[----:B------:R-:W-:Y:S01]  /*1b50*/  LOP3.LUT R40, R11, 0x9c, RZ, 0xfc, !PT ;  /* 0x0000009c0b287812 */ /* 0x000fe200078efcff */
[----:B------:R-:W-:Y:S01]  /*1b60*/  @!P6 IMAD.IADD R7, R7, 0x1, -R5 ;  /* 0x000000010707e824 */ /* 0x000fe200078e0a05 */
[----:B------:R-:W-:Y:S01]  /*1b70*/  ISETP.GE.AND P6, PT, R13, RZ, PT ;  /* 0x000000ff0d00720c */ /* 0x000fe20003fc6270 */
[C---:B------:R-:W-:Y:S01]  /*1b80*/  IMAD R15, R5.reuse, R15, R16 ;  /* 0x0000000f050f7224 */ /* 0x040fe200078e0210 */
[----:B------:R-:W-:Y:S01]  /*1b90*/  ISETP.GT.U32.AND P5, PT, R5, R14, PT ;  /* 0x0000000e0500720c */ /* 0x000fe20003fa4070 */
[----:B------:R-:W-:Y:S01]  /*1ba0*/  IMAD.HI.U32 R13, R9, R18, RZ ;  /* 0x00000012090d7227 */ /* 0x000fe200078e00ff */
[----:B------:R-:W-:-:S02]  /*1bb0*/  IABS R36, R40 ;  /* 0x0000002800247213 */ /* 0x000fc40000000000 */
[----:B------:R-:W-:Y:S01]  /*1bc0*/  LOP3.LUT R42, R11, 0x94, RZ, 0xfc, !PT ;  /* 0x000000940b2a7812 */ /* 0x000fe200078efcff */
[----:B------:R-:W-:Y:S01]  /*1bd0*/  IMAD.HI.U32 R16, R9, R20, RZ ;  /* 0x0000001409107227 */ /* 0x000fe200078e00ff */
[C---:B------:R-:W-:Y:S02]  /*1be0*/  LOP3.LUT R43, R11.reuse, 0x90, RZ, 0xfc, !PT ;  /* 0x000000900b2b7812 */ /* 0x040fe400078efcff */
[----:B------:R-:W-:Y:S01]  /*1bf0*/  LOP3.LUT R45, R11, 0x84, RZ, 0xfc, !PT ;  /* 0x000000840b2d7812 */ /* 0x000fe200078efcff */
[----:B------:R-:W-:Y:S01]  /*1c00*/  @!P4 IMAD.IADD R12, R12, 0x1, -R5 ;  /* 0x000000010c0cc824 */ /* 0x000fe200078e0a05 */
[----:B------:R-:W-:Y:S01]  /*1c10*/  ISETP.GT.U32.AND P4, PT, R5, R15, PT ;  /* 0x0000000f0500720c */ /* 0x000fe20003f84070 */
[----:B------:R-:W-:Y:S01]  /*1c20*/  IMAD.MOV R13, RZ, RZ, -R13 ;  /* 0x000000ffff0d7224 */ /* 0x000fe200078e0a0d */
[----:B------:R-:W-:Y:S01]  /*1c30*/  IABS R38, R43 ;  /* 0x0000002b00267213 */ /* 0x000fe20000000000 */
[----:B------:R-:W-:Y:S01]  /*1c40*/  IMAD.MOV R16, RZ, RZ, -R16 ;  /* 0x000000ffff107224 */ /* 0x000fe200078e0a10 */
[C---:B------:R-:W-:Y:S01]  /*1c50*/  LOP3.LUT R46, R11.reuse, 0x80, RZ, 0xfc, !PT ;  /* 0x000000800b2e7812 */ /* 0x040fe200078efcff */
[----:B------:R-:W-:Y:S01]  /*1c60*/  IMAD.MOV.U32 R8, RZ, RZ, R10 ;  /* 0x000000ffff087224 */ /* 0x000fe200078e000a */
[----:B------:R-:W-:Y:S01]  /*1c70*/  LOP3.LUT R47, R11, 0x7c, RZ, 0xfc, !PT ;  /* 0x0000007c0b2f7812 */ /* 0x000fe200078efcff */
[----:B------:R-:W-:Y:S01]  /*1c80*/  IMAD R13, R5, R13, R18 ;  /* 0x0000000d050d7224 */ /* 0x000fe200078e0212 */
[C---:B------:R-:W-:Y:S01]  /*1c90*/  LOP3.LUT R18, R11.reuse, 0xd8, RZ, 0xfc, !PT ;  /* 0x000000d80b127812 */ /* 0x040fe200078efcff */
[----:B------:R-:W-:Y:S01]  /*1ca0*/  IMAD.MOV.U32 R10, RZ, RZ, R12 ;  /* 0x000000ffff0a7224 */ /* 0x000fe200078e000c */
[----:B------:R-:W-:Y:S01]  /*1cb0*/  LOP3.LUT R48, R11, 0x78, RZ, 0xfc, !PT ;  /* 0x000000780b307812 */ /* 0x000fe200078efcff */
[C---:B------:R-:W-:Y:S01]  /*1cc0*/  IMAD R16, R5.reuse, R16, R20 ;  /* 0x0000001005107224 */ /* 0x040fe200078e0214 */
[----:B------:R-:W-:Y:S01]  /*1cd0*/  IABS R20, R18 ;  /* 0x0000001200147213 */ /* 0x000fe20000000000 */
[----:B------:R-:W-:Y:S01]  /*1ce0*/  @!P0 IMAD.MOV R10, RZ, RZ, -R10 ;  /* 0x000000ffff0a8224 */ /* 0x000fe200078e0a0a */
[C---:B------:R-:W-:Y:S01]  /*1cf0*/  ISETP.GT.U32.AND P0, PT, R5.reuse, R13, PT ;  /* 0x0000000d0500720c */ /* 0x040fe20003f04070 */
[--C-:B------:R-:W-:Y:S01]  /*1d00*/  @!P5 IMAD.IADD R14, R14, 0x1, -R5.reuse ;  /* 0x000000010e0ed824 */ /* 0x100fe200078e0a05 */
[----:B------:R-:W-:Y:S01]  /*1d10*/  ISETP.GT.U32.AND P5, PT, R5, R16, PT ;  /* 0x000000100500720c */ /* 0x000fe20003fa4070 */
[----:B------:R-:W-:Y:S01]  /*1d20*/  @!P4 IMAD.IADD R15, R15, 0x1, -R5 ;  /* 0x000000010f0fc824 */ /* 0x000fe200078e0a05 */
[----:B------:R-:W-:Y:S01]  /*1d30*/  IABS R44, R47 ;  /* 0x0000002f002c7213 */ /* 0x000fe20000000000 */
[----:B------:R-:W-:Y:S01]  /*1d40*/  @!P2 IMAD.MOV R8, RZ, RZ, -R8 ;  /* 0x000000ffff08a224 */ /* 0x000fe200078e0a08 */
[----:B------:R-:W-:Y:S01]  /*1d50*/  ISETP.GE.AND P2, PT, R19, RZ, PT ;  /* 0x000000ff1300720c */ /* 0x000fe20003f46270 */
[----:B------:R-:W-:Y:S01]  /*1d60*/  @!P3 IMAD.MOV R7, RZ, RZ, -R7 ;  /* 0x000000ffff07b224 */ /* 0x000fe200078e0a07 */
[----:B------:R-:W-:Y:S01]  /*1d70*/  LOP3.LUT R19, R11, 0xd4, RZ, 0xfc, !PT ;  /* 0x000000d40b137812 */ /* 0x000fe200078efcff */
[----:B------:R-:W-:Y:S01]  /*1d80*/  IMAD.MOV.U32 R12, RZ, RZ, R14 ;  /* 0x000000ffff0c7224 */ /* 0x000fe200078e000e */
[----:B------:R-:W-:Y:S01]  /*1d90*/  ISETP.GT.U32.AND P4, PT, R5, R15, PT ;  /* 0x0000000f0500720c */ /* 0x000fe20003f84070 */
[----:B------:R-:W-:Y:S01]  /*1da0*/  IMAD.HI.U32 R14, R9, R20, RZ ;  /* 0x00000014090e7227 */ /* 0x000fe200078e00ff */
[----:B------:R-:W-:-:S02]  /*1db0*/  IABS R22, R19 ;  /* 0x0000001300167213 */ /* 0x000fc40000000000 */
[----:B------:R-:W-:Y:S01]  /*1dc0*/  ISETP.GE.AND P3, PT, R17, RZ, PT ;  /* 0x000000ff1100720c */ /* 0x000fe20003f66270 */
[--C-:B------:R-:W-:Y:S01]  /*1dd0*/  @!P0 IMAD.IADD R13, R13, 0x1, -R5.reuse ;  /* 0x000000010d0d8824 */ /* 0x100fe200078e0a05 */
[C---:B------:R-:W-:Y:S01]  /*1de0*/  LOP3.LUT R51, R11.reuse, 0x64, RZ, 0xfc, !PT ;  /* 0x000000640b337812 */ /* 0x040fe200078efcff */
[----:B------:R-:W-:Y:S01]  /*1df0*/  @!P5 IMAD.IADD R16, R16, 0x1, -R5 ;  /* 0x000000011010d824 */ /* 0x000fe200078e0a05 */
[----:B------:R-:W-:Y:S01]  /*1e00*/  LOP3.LUT R49, R11, 0x68, RZ, 0xfc, !PT ;  /* 0x000000680b317812 */ /* 0x000fe200078efcff */
[----:B------:R-:W-:Y:S01]  /*1e10*/  IMAD.HI.U32 R17, R9, R22, RZ ;  /* 0x0000001609117227 */ /* 0x000fe200078e00ff */
[C---:B------:R-:W-:Y:S02]  /*1e20*/  ISETP.GT.U32.AND P0, PT, R5.reuse, R13, PT ;  /* 0x0000000d0500720c */ /* 0x040fe40003f04070 */
[----:B------:R-:W-:Y:S01]  /*1e30*/  ISETP.GT.U32.AND P5, PT, R5, R16, PT ;  /* 0x000000100500720c */ /* 0x000fe20003fa4070 */
[----:B------:R-:W-:Y:S01]  /*1e40*/  @!P1 IMAD.MOV R12, RZ, RZ, -R12 ;  /* 0x000000ffff0c9224 */ /* 0x000fe200078e0a0c */
[----:B------:R-:W-:Y:S01]  /*1e50*/  ISETP.GE.AND P1, PT, R18, RZ, PT ;  /* 0x000000ff1200720c */ /* 0x000fe20003f26270 */
[----:B------:R-:W-:Y:S01]  /*1e60*/  IMAD.HI.U32 R18, R9, R24, RZ ;  /* 0x0000001809127227 */ /* 0x000fe200078e00ff */
[----:B------:R-:W-:-:S02]  /*1e70*/  IABS R50, R51 ;  /* 0x0000003300327213 */ /* 0x000fc40000000000 */
[C---:B------:R-:W-:Y:S01]  /*1e80*/  LOP3.LUT R53, R11.reuse, 0x54, RZ, 0xfc, !PT ;  /* 0x000000540b357812 */ /* 0x040fe200078efcff */
[----:B------:R-:W-:Y:S01]  /*1e90*/  IMAD.MOV R17, RZ, RZ, -R17 ;  /* 0x000000ffff117224 */ /* 0x000fe200078e0a11 */
[----:B------:R-:W-:Y:S01]  /*1ea0*/  LOP3.LUT R55, R11, 0x50, RZ, 0xfc, !PT ;  /* 0x000000500b377812 */ /* 0x000fe200078efcff */
[----:B------:R-:W-:Y:S01]  /*1eb0*/  @!P4 IMAD.IADD R15, R15, 0x1, -R5 ;  /* 0x000000010f0fc824 */ /* 0x000fe200078e0a05 */
[----:B------:R-:W-:Y:S01]  /*1ec0*/  ISETP.GE.AND P4, PT, R19, RZ, PT ;  /* 0x000000ff1300720c */ /* 0x000fe20003f86270 */
[----:B------:R-:W-:Y:S01]  /*1ed0*/  IMAD.MOV R14, RZ, RZ, -R14 ;  /* 0x000000ffff0e7224 */ /* 0x000fe200078e0a0e */
[----:B------:R-:W-:Y:S01]  /*1ee0*/  IABS R56, R53 ;  /* 0x0000003500387213 */ /* 0x000fe20000000000 */
[----:B------:R-:W-:Y:S01]  /*1ef0*/  IMAD.MOV R19, RZ, RZ, -R18 ;  /* 0x000000ffff137224 */ /* 0x000fe200078e0a12 */
[----:B------:R-:W-:Y:S01]  /*1f00*/  IABS R58, R55 ;  /* 0x00000037003a7213 */ /* 0x000fe20000000000 */
[----:B------:R-:W-:Y:S01]  /*1f10*/  IMAD R17, R5, R17, R22 ;  /* 0x0000001105117224 */ /* 0x000fe200078e0216 */
[----:B------:R-:W-:Y:S01]  /*1f20*/  LOP3.LUT R57, R11, 0x20, RZ, 0xfc, !PT ;  /* 0x000000200b397812 */ /* 0x000fe200078efcff */
[----:B------:R-:W-:Y:S01]  /*1f30*/  IMAD R18, R5, R14, R20 ;  /* 0x0000000e05127224 */ /* 0x000fe200078e0214 */
[----:B------:R-:W-:Y:S01]  /*1f40*/  LOP3.LUT R14, R11, 0xcc, RZ, 0xfc, !PT ;  /* 0x000000cc0b0e7812 */ /* 0x000fe200078efcff */
[C---:B------:R-:W-:Y:S01]  /*1f50*/  IMAD R20, R5.reuse, R19, R24 ;  /* 0x0000001305147224 */ /* 0x040fe200078e0218 */
[----:B------:R-:W-:Y:S01]  /*1f60*/  IABS R24, R23 ;  /* 0x0000001700187213 */ /* 0x000fe20000000000 */
[----:B------:R-:W-:Y:S01]  /*1f70*/  @!P6 IMAD.MOV R15, RZ, RZ, -R15 ;  /* 0x000000ffff0fe224 */ /* 0x000fe200078e0a0f */
[----:B------:R-:W-:Y:S01]  /*1f80*/  ISETP.GT.U32.AND P6, PT, R5, R17, PT ;  /* 0x000000110500720c */ /* 0x000fe20003fc4070 */
[--C-:B------:R-:W-:Y:S01]  /*1f90*/  @!P0 IMAD.IADD R13, R13, 0x1, -R5.reuse ;  /* 0x000000010d0d8824 */ /* 0x100fe200078e0a05 */
[C---:B------:R-:W-:Y:S01]  /*1fa0*/  ISETP.GT.U32.AND P0, PT, R5.reuse, R18, PT ;  /* 0x000000120500720c */ /* 0x040fe20003f04070 */
[----:B------:R-:W-:Y:S01]  /*1fb0*/  @!P5 IMAD.IADD R16, R16, 0x1, -R5 ;  /* 0x000000011010d824 */ /* 0x000fe200078e0a05 */
[----:B------:R-:W-:Y:S01]  /*1fc0*/  ISETP.GT.U32.AND P5, PT, R5, R20, PT ;  /* 0x000000140500720c */ /* 0x000fe20003fa4070 */
[----:B------:R-:W-:Y:S01]  /*1fd0*/  @!P3 IMAD.MOV R13, RZ, RZ, -R13 ;  /* 0x000000ffff0db224 */ /* 0x000fe200078e0a0d */
[----:B------:R-:W-:-:S02]  /*1fe0*/  IABS R22, R14 ;  /* 0x0000000e00167213 */ /* 0x000fc40000000000 */
[----:B------:R-:W-:Y:S01]  /*1ff0*/  ISETP.GE.AND P3, PT, R21, RZ, PT ;  /* 0x000000ff1500720c */ /* 0x000fe20003f66270 */
[----:B------:R-:W-:Y:S01]  /*2000*/  IMAD.HI.U32 R21, R9, R26, RZ ;  /* 0x0000001a09157227 */ /* 0x000fe200078e00ff */
[----:B------:R-:W-:Y:S02]  /*2010*/  IABS R80, R57 ;  /* 0x0000003900507213 */ /* 0x000fe40000000000 */
[----:B------:R-:W-:Y:S01]  /*2020*/  LOP3.LUT R59, R11, 0x1c, RZ, 0xfc, !PT ;  /* 0x0000001c0b3b7812 */ /* 0x000fe200078efcff */
[--C-:B------:R-:W-:Y:S01]  /*2030*/  @!P6 IMAD.IADD R17, R17, 0x1, -R5.reuse ;  /* 0x000000011111e824 */ /* 0x100fe200078e0a05 */
[----:B------:R-:W-:Y:S01]  /*2040*/  LOP3.LUT R61, R11, 0x18, RZ, 0xfc, !PT ;  /* 0x000000180b3d7812 */ /* 0x000fe200078efcff */
[--C-:B------:R-:W-:Y:S01]  /*2050*/  @!P0 IMAD.IADD R18, R18, 0x1, -R5.reuse ;  /* 0x0000000112128824 */ /* 0x100fe200078e0a05 */
[----:B------:R-:W-:Y:S01]  /*2060*/  ISETP.GE.AND P0, PT, R14, RZ, PT ;  /* 0x000000ff0e00720c */ /* 0x000fe20003f06270 */
[----:B------:R-:W-:Y:S01]  /*2070*/  @!P5 IMAD.IADD R20, R20, 0x1, -R5 ;  /* 0x000000011414d824 */ /* 0x000fe200078e0a05 */
[----:B------:R-:W-:Y:S01]  /*2080*/  ISETP.GT.U32.AND P5, PT, R5, R17, PT ;  /* 0x000000110500720c */ /* 0x000fe20003fa4070 */
[----:B------:R-:W-:Y:S01]  /*2090*/  IMAD.HI.U32 R19, R9, R22, RZ ;  /* 0x0000001609137227 */ /* 0x000fe200078e00ff */
[----:B------:R-:W-:-:S02]  /*20a0*/  ISETP.GT.U32.AND P6, PT, R5, R18, PT ;  /* 0x000000120500720c */ /* 0x000fc40003fc4070 */
[----:B------:R-:W-:Y:S01]  /*20b0*/  IABS R82, R59 ;  /* 0x0000003b00527213 */ /* 0x000fe20000000000 */
[----:B------:R-:W-:Y:S01]  /*20c0*/  IMAD.MOV.U32 R14, RZ, RZ, R16 ;  /* 0x000000ffff0e7224 */ /* 0x000fe200078e0010 */
[----:B------:R-:W-:Y:S01]  /*20d0*/  LOP3.LUT R63, R11, 0x14, RZ, 0xfc, !PT ;  /* 0x000000140b3f7812 */ /* 0x000fe200078efcff */
[----:B------:R-:W-:Y:S01]  /*20e0*/  IMAD.HI.U32 R16, R9, R24, RZ ;  /* 0x0000001809107227 */ /* 0x000fe200078e00ff */
[----:B------:R-:W-:Y:S02]  /*20f0*/  IABS R84, R61 ;  /* 0x0000003d00547213 */ /* 0x000fe40000000000 */
[----:B------:R-:W-:Y:S01]  /*2100*/  IABS R86, R63 ;  /* 0x0000003f00567213 */ /* 0x000fe20000000000 */
[----:B------:R-:W-:Y:S01]  /*2110*/  IMAD.MOV R19, RZ, RZ, -R19 ;  /* 0x000000ffff137224 */ /* 0x000fe200078e0a13 */
[C---:B------:R-:W-:Y:S01]  /*2120*/  LOP3.LUT R65, R11.reuse, 0x8, RZ, 0xfc, !PT ;  /* 0x000000080b417812 */ /* 0x040fe200078efcff */
[----:B------:R-:W-:Y:S01]  /*2130*/  IMAD.MOV R16, RZ, RZ, -R16 ;  /* 0x000000ffff107224 */ /* 0x000fe200078e0a10 */
[----:B------:R-:W-:Y:S01]  /*2140*/  LOP3.LUT R67, R11, 0x4, RZ, 0xfc, !PT ;  /* 0x000000040b437812 */ /* 0x000fe200078efcff */
[C---:B------:R-:W-:Y:S01]  /*2150*/  IMAD R22, R5.reuse, R19, R22 ;  /* 0x0000001305167224 */ /* 0x040fe200078e0216 */
[----:B------:R-:W-:Y:S01]  /*2160*/  IABS R96, R11 ;  /* 0x0000000b00607213 */ /* 0x000fe20000000000 */
[----:B------:R-:W-:Y:S01]  /*2170*/  IMAD R19, R5, R16, R24 ;  /* 0x0000001005137224 */ /* 0x000fe200078e0218 */
[----:B------:R-:W-:Y:S01]  /*2180*/  IABS R92, R65 ;  /* 0x00000041005c7213 */ /* 0x000fe20000000000 */
[--C-:B------:R-:W-:Y:S01]  /*2190*/  @!P5 IMAD.IADD R17, R17, 0x1, -R5.reuse ;  /* 0x000000011111d824 */ /* 0x100fe200078e0a05 */
[----:B------:R-:W-:Y:S01]  /*21a0*/  IABS R94, R67 ;  /* 0x00000043005e7213 */ /* 0x000fe20000000000 */
[----:B------:R-:W-:Y:S01]  /*21b0*/  @!P6 IMAD.IADD R18, R18, 0x1, -R5 ;  /* 0x000000011212e824 */ /* 0x000fe200078e0a05 */
[C---:B------:R-:W-:Y:S01]  /*21c0*/  ISETP.GT.U32.AND P5, PT, R5.reuse, R19, PT ;  /* 0x000000130500720c */ /* 0x040fe20003fa4070 */
[----:B------:R-:W-:Y:S01]  /*21d0*/  @!P2 IMAD.MOV R14, RZ, RZ, -R14 ;  /* 0x000000ffff0ea224 */ /* 0x000fe200078e0a0e */
[C---:B------:R-:W-:Y:S01]  /*21e0*/  ISETP.GT.U32.AND P6, PT, R5.reuse, R22, PT ;  /* 0x000000160500720c */ /* 0x040fe20003fc4070 */
[----:B------:R-:W-:Y:S01]  /*21f0*/  IMAD.MOV R21, RZ, RZ, -R21 ;  /* 0x000000ffff157224 */ /* 0x000fe200078e0a15 */
[----:B------:R-:W-:Y:S01]  /*2200*/  ISETP.GT.U32.AND P2, PT, R5, R20, PT ;  /* 0x000000140500720c */ /* 0x000fe20003f44070 */
[----:B------:R-:W-:Y:S01]  /*2210*/  IMAD.MOV.U32 R16, RZ, RZ, R18 ;  /* 0x000000ffff107224 */ /* 0x000fe200078e0012 */
[----:B------:R-:W-:Y:S01]  /*2220*/  SHF.R.S32.HI R190, RZ, 0x5, R190 ;  /* 0x00000005ffbe7819 */ /* 0x000fe200000114be */
[----:B------:R-:W-:-:S04]  /*2230*/  IMAD.HI.U32 R18, R9, R28, RZ ;  /* 0x0000001c09127227 */ /* 0x000fc800078e00ff */
[----:B------:R-:W-:Y:S02]  /*2240*/  IMAD R24, R5, R21, R26 ;  /* 0x0000001505187224 */ /* 0x000fe400078e021a */
[--C-:B------:R-:W-:Y:S02]  /*2250*/  @!P5 IMAD.IADD R19, R19, 0x1, -R5.reuse ;  /* 0x000000011313d824 */ /* 0x100fe400078e0a05 */
[--C-:B------:R-:W-:Y:S01]  /*2260*/  @!P6 IMAD.IADD R22, R22, 0x1, -R5.reuse ;  /* 0x000000011616e824 */ /* 0x100fe200078e0a05 */
[----:B------:R-:W-:Y:S01]  /*2270*/  ISETP.GE.AND P6, PT, R25, RZ, PT ;  /* 0x000000ff1900720c */ /* 0x000fe20003fc6270 */
[----:B------:R-:W-:Y:S01]  /*2280*/  @!P2 IMAD.IADD R20, R20, 0x1, -R5 ;  /* 0x000000011414a824 */ /* 0x000fe200078e0a05 */
[----:B------:R-:W-:Y:S01]  /*2290*/  ISETP.GT.U32.AND P5, PT, R5, R19, PT ;  /* 0x000000130500720c */ /* 0x000fe20003fa4070 */
[----:B------:R-:W-:Y:S01]  /*22a0*/  IMAD.HI.U32 R21, R9, R30, RZ ;  /* 0x0000001e09157227 */ /* 0x000fe200078e00ff */
[----:B------:R-:W-:-:S03]  /*22b0*/  ISETP.GE.AND P2, PT, R23, RZ, PT ;  /* 0x000000ff1700720c */ /* 0x000fc60003f46270 */
[----:B------:R-:W-:Y:S01]  /*22c0*/  @!P1 IMAD.MOV R16, RZ, RZ, -R16 ;  /* 0x000000ffff109224 */ /* 0x000fe200078e0a10 */
[C---:B------:R-:W-:Y:S01]  /*22d0*/  ISETP.GT.U32.AND P1, PT, R5.reuse, R22, PT ;  /* 0x000000160500720c */ /* 0x040fe20003f24070 */
[----:B------:R-:W-:Y:S02]  /*22e0*/  IMAD.MOV R23, RZ, RZ, -R18 ;  /* 0x000000ffff177224 */ /* 0x000fe400078e0a12 */
[----:B------:R-:W-:Y:S02]  /*22f0*/  IMAD.MOV.U32 R18, RZ, RZ, R20 ;  /* 0x000000ffff127224 */ /* 0x000fe400078e0014 */
[----:B------:R-:W-:Y:S02]  /*2300*/  IMAD.MOV R20, RZ, RZ, -R21 ;  /* 0x000000ffff147224 */ /* 0x000fe400078e0a15 */
[----:B------:R-:W-:Y:S01]  /*2310*/  @!P4 IMAD.MOV R17, RZ, RZ, -R17 ;  /* 0x000000ffff11c224 */ /* 0x000fe200078e0a11 */
[C---:B------:R-:W-:Y:S01]  /*2320*/  ISETP.GT.U32.AND P4, PT, R5.reuse, R24, PT ;  /* 0x000000180500720c */ /* 0x040fe20003f84070 */
[----:B------:R-:W-:-:S02]  /*2330*/  IMAD R21, R5, R23, R28 ;  /* 0x0000001705157224 */ /* 0x000fc400078e021c */
[--C-:B------:R-:W-:Y:S02]  /*2340*/  @!P5 IMAD.IADD R19, R19, 0x1, -R5.reuse ;  /* 0x000000011313d824 */ /* 0x100fe400078e0a05 */
[--C-:B------:R-:W-:Y:S01]  /*2350*/  @!P1 IMAD.IADD R22, R22, 0x1, -R5.reuse ;  /* 0x0000000116169824 */ /* 0x100fe200078e0a05 */
[----:B------:R-:W-:Y:S01]  /*2360*/  ISETP.GT.U32.AND P5, PT, R5, R21, PT ;  /* 0x000000150500720c */ /* 0x000fe20003fa4070 */
[----:B------:R-:W-:Y:S01]  /*2370*/  @!P3 IMAD.MOV R18, RZ, RZ, -R18 ;  /* 0x000000ffff12b224 */ /* 0x000fe200078e0a12 */
[----:B------:R-:W-:Y:S01]  /*2380*/  ISETP.GE.AND P3, PT, R27, RZ, PT ;  /* 0x000000ff1b00720c */ /* 0x000fe20003f66270 */
[----:B------:R-:W-:Y:S01]  /*2390*/  IMAD R23, R5, R20, R30 ;  /* 0x0000001405177224 */ /* 0x000fe200078e021e */
[----:B------:R-:W-:Y:S01]  /*23a0*/  LOP3.LUT R27, R11, 0xb8, RZ, 0xfc, !PT ;  /* 0x000000b80b1b7812 */ /* 0x000fe200078efcff */
[----:B------:R-:W-:Y:S01]  /*23b0*/  IMAD.MOV.U32 R20, RZ, RZ, R22 ;  /* 0x000000ffff147224 */ /* 0x000fe200078e0016 */
[----:B------:R-:W-:Y:S01]  /*23c0*/  ISETP.GE.AND P1, PT, R29, RZ, PT ;  /* 0x000000ff1d00720c */ /* 0x000fe20003f26270 */
[----:B------:R-:W-:Y:S01]  /*23d0*/  @!P4 IMAD.IADD R24, R24, 0x1, -R5 ;  /* 0x000000011818c824 */ /* 0x000fe200078e0a05 */
[----:B------:R-:W-:Y:S01]  /*23e0*/  LOP3.LUT R29, R11, 0xb4, RZ, 0xfc, !PT ;  /* 0x000000b40b1d7812 */ /* 0x000fe200078efcff */
[----:B------:R-:W-:Y:S01]  /*23f0*/  @!P0 IMAD.MOV R20, RZ, RZ, -R20 ;  /* 0x000000ffff148224 */ /* 0x000fe200078e0a14 */
[----:B------:R-:W-:Y:S01]  /*2400*/  IABS R26, R27 ;  /* 0x0000001b001a7213 */ /* 0x000fe20000000000 */
[----:B------:R-:W-:Y:S01]  /*2410*/  @!P2 IMAD.MOV R19, RZ, RZ, -R19 ;  /* 0x000000ffff13a224 */ /* 0x000fe200078e0a13 */
[----:B------:R-:W-:Y:S01]  /*2420*/  ISETP.GT.U32.AND P0, PT, R5, R24, PT ;  /* 0x000000180500720c */ /* 0x000fe20003f04070 */
[----:B------:R-:W-:Y:S01]  /*2430*/  @!P5 IMAD.IADD R21, R21, 0x1, -R5 ;  /* 0x000000011515d824 */ /* 0x000fe200078e0a05 */
[----:B------:R-:W-:Y:S01]  /*2440*/  IABS R28, R29 ;  /* 0x0000001d001c7213 */ /* 0x000fe20000000000 */
[----:B------:R-:W-:Y:S01]  /*2450*/  IMAD.HI.U32 R22, R9, R26, RZ ;  /* 0x0000001a09167227 */ /* 0x000fe200078e00ff */
[----:B------:R-:W-:-:S02]  /*2460*/  ISETP.GT.U32.AND P4, PT, R5, R23, PT ;  /* 0x000000170500720c */ /* 0x000fc40003f84070 */
[----:B------:R-:W-:Y:S01]  /*2470*/  ISETP.GT.U32.AND P2, PT, R5, R21, PT ;  /* 0x000000150500720c */ /* 0x000fe20003f44070 */
[----:B------:R-:W-:Y:S01]  /*2480*/  IMAD.HI.U32 R25, R9, R28, RZ ;  /* 0x0000001c09197227 */ /* 0x000fe200078e00ff */
[----:B------:R-:W-:Y:S02]  /*2490*/  IABS R30, R31 ;  /* 0x0000001f001e7213 */ /* 0x000fe40000000000 */
[----:B------:R-:W-:Y:S01]  /*24a0*/  ISETP.GE.AND P5, PT, R27, RZ, PT ;  /* 0x000000ff1b00720c */ /* 0x000fe20003fa6270 */
[----:B------:R-:W-:Y:S02]  /*24b0*/  IMAD.MOV R22, RZ, RZ, -R22 ;  /* 0x000000ffff167224 */ /* 0x000fe400078e0a16 */
[----:B------:R-:W-:Y:S02]  /*24c0*/  IMAD.MOV R25, RZ, RZ, -R25 ;  /* 0x000000ffff197224 */ /* 0x000fe400078e0a19 */
[----:B------:R-:W-:Y:S01]  /*24d0*/  @!P0 IMAD.IADD R24, R24, 0x1, -R5 ;  /* 0x0000000118188824 */ /* 0x000fe200078e0a05 */
[----:B------:R-:W-:Y:S01]  /*24e0*/  ISETP.GE.AND P0, PT, R29, RZ, PT ;  /* 0x000000ff1d00720c */ /* 0x000fe20003f06270 */
[----:B------:R-:W-:-:S02]  /*24f0*/  IMAD R26, R5, R22, R26 ;  /* 0x00000016051a7224 */ /* 0x000fc400078e021a */
[----:B------:R-:W-:Y:S01]  /*2500*/  IMAD R25, R5, R25, R28 ;  /* 0x0000001905197224 */ /* 0x000fe200078e021c */
[----:B------:R-:W-:Y:S01]  /*2510*/  LOP3.LUT R28, R11, 0xac, RZ, 0xfc, !PT ;  /* 0x000000ac0b1c7812 */ /* 0x000fe200078efcff */
[--C-:B------:R-:W-:Y:S01]  /*2520*/  @!P2 IMAD.IADD R21, R21, 0x1, -R5.reuse ;  /* 0x000000011515a824 */ /* 0x100fe200078e0a05 */
[----:B------:R-:W-:Y:S01]  /*2530*/  ISETP.GT.U32.AND P2, PT, R5, R26, PT ;  /* 0x0000001a0500720c */ /* 0x000fe20003f44070 */
[----:B------:R-:W-:Y:S01]  /*2540*/  IMAD.MOV.U32 R22, RZ, RZ, R24 ;  /* 0x000000ffff167224 */ /* 0x000fe200078e0018 */
[----:B------:R-:W-:Y:S01]  /*2550*/  IABS R32, R28 ;  /* 0x0000001c00207213 */ /* 0x000fe20000000000 */
[----:B------:R-:W-:Y:S02]  /*2560*/  @!P4 IMAD.IADD R23, R23, 0x1, -R5 ;  /* 0x000000011717c824 */ /* 0x000fe400078e0a05 */
[----:B------:R-:W-:Y:S01]  /*2570*/  @!P6 IMAD.MOV R22, RZ, RZ, -R22 ;  /* 0x000000ffff16e224 */ /* 0x000fe200078e0a16 */
[----:B------:R-:W-:Y:S01]  /*2580*/  ISETP.GT.U32.AND P6, PT, R5, R25, PT ;  /* 0x000000190500720c */ /* 0x000fe20003fc4070 */
[----:B------:R-:W-:Y:S01]  /*2590*/  IMAD.HI.U32 R27, R9, R30, RZ ;  /* 0x0000001e091b7227 */ /* 0x000fe200078e00ff */
[----:B------:R-:W-:-:S03]  /*25a0*/  ISETP.GT.U32.AND P4, PT, R5, R23, PT ;  /* 0x000000170500720c */ /* 0x000fc60003f84070 */
[----:B------:R-:W-:Y:S02]  /*25b0*/  IMAD.MOV R27, RZ, RZ, -R27 ;  /* 0x000000ffff1b7224 */ /* 0x000fe400078e0a1b */
[----:B------:R-:W-:Y:S02]  /*25c0*/  @!P2 IMAD.IADD R26, R26, 0x1, -R5 ;  /* 0x000000011a1aa824 */ /* 0x000fe400078e0a05 */
[----:B------:R-:W-:-:S03]  /*25d0*/  IMAD.HI.U32 R24, R9, R32, RZ ;  /* 0x0000002009187227 */ /* 0x000fc600078e00ff */
[----:B------:R-:W-:Y:S01]  /*25e0*/  ISETP.GT.U32.AND P2, PT, R5, R26, PT ;  /* 0x0000001a0500720c */ /* 0x000fe20003f44070 */
[--C-:B------:R-:W-:Y:S02]  /*25f0*/  @!P6 IMAD.IADD R25, R25, 0x1, -R5.reuse ;  /* 0x000000011919e824 */ /* 0x100fe400078e0a05 */
[----:B------:R-:W-:Y:S01]  /*2600*/  @!P4 IMAD.IADD R23, R23, 0x1, -R5 ;  /* 0x000000011717c824 */ /* 0x000fe200078e0a05 */
[----:B------:R-:W-:Y:S01]  /*2610*/  ISETP.GE.AND P4, PT, R28, RZ, PT ;  /* 0x000000ff1c00720c */ /* 0x000fe20003f86270 */
[C---:B------:R-:W-:Y:S01]  /*2620*/  IMAD R28, R5.reuse, R27, R30 ;  /* 0x0000001b051c7224 */ /* 0x040fe200078e021e */
[----:B------:R-:W-:Y:S01]  /*2630*/  ISETP.GT.U32.AND P6, PT, R5, R25, PT ;  /* 0x000000190500720c */ /* 0x000fe20003fc4070 */
[----:B------:R-:W-:Y:S01]  /*2640*/  IMAD.MOV R24, RZ, RZ, -R24 ;  /* 0x000000ffff187224 */ /* 0x000fe200078e0a18 */
[----:B------:R-:W-:Y:S01]  /*2650*/  IABS R30, R35 ;  /* 0x00000023001e7213 */ /* 0x000fe20000000000 */
[----:B------:R-:W-:-:S04]  /*2660*/  IMAD.HI.U32 R29, R9, R34, RZ ;  /* 0x00000022091d7227 */ /* 0x000fc800078e00ff */
[C---:B------:R-:W-:Y:S01]  /*2670*/  IMAD R27, R5.reuse, R24, R32 ;  /* 0x00000018051b7224 */ /* 0x040fe200078e0220 */
[----:B------:R-:W-:Y:S01]  /*2680*/  IABS R32, R39 ;  /* 0x0000002700207213 */ /* 0x000fe20000000000 */
[----:B------:R-:W-:Y:S01]  /*2690*/  @!P2 IMAD.IADD R26, R26, 0x1, -R5 ;  /* 0x000000011a1aa824 */ /* 0x000fe200078e0a05 */
[----:B------:R-:W-:Y:S01]  /*26a0*/  ISETP.GT.U32.AND P2, PT, R5, R28, PT ;  /* 0x0000001c0500720c */ /* 0x000fe20003f44070 */
[----:B------:R-:W-:-:S04]  /*26b0*/  IMAD.HI.U32 R24, R9, R30, RZ ;  /* 0x0000001e09187227 */ /* 0x000fc800078e00ff */
[----:B------:R-:W-:Y:S01]  /*26c0*/  @!P6 IMAD.IADD R25, R25, 0x1, -R5 ;  /* 0x000000011919e824 */ /* 0x000fe200078e0a05 */
[C---:B------:R-:W-:Y:S01]  /*26d0*/  ISETP.GT.U32.AND P6, PT, R5.reuse, R27, PT ;  /* 0x0000001b0500720c */ /* 0x040fe20003fc4070 */
[----:B------:R-:W-:Y:S02]  /*26e0*/  IMAD.MOV R24, RZ, RZ, -R24 ;  /* 0x000000ffff187224 */ /* 0x000fe400078e0a18 */
[----:B------:R-:W-:Y:S02]  /*26f0*/  IMAD.MOV R29, RZ, RZ, -R29 ;  /* 0x000000ffff1d7224 */ /* 0x000fe400078e0a1d */
[C---:B------:R-:W-:Y:S02]  /*2700*/  IMAD R30, R5.reuse, R24, R30 ;  /* 0x00000018051e7224 */ /* 0x040fe400078e021e */
[C---:B------:R-:W-:Y:S01]  /*2710*/  IMAD R29, R5.reuse, R29, R34 ;  /* 0x0000001d051d7224 */ /* 0x040fe200078e0222 */
[----:B------:R-:W-:Y:S01]  /*2720*/  IABS R34, R41 ;  /* 0x0000002900227213 */ /* 0x000fe20000000000 */
[----:B------:R-:W-:Y:S01]  /*2730*/  @!P2 IMAD.IADD R28, R28, 0x1, -R5 ;  /* 0x000000011c1ca824 */ /* 0x000fe200078e0a05 */
[----:B------:R-:W-:Y:S01]  /*2740*/  ISETP.GT.U32.AND P2, PT, R5, R30, PT ;  /* 0x0000001e0500720c */ /* 0x000fe20003f44070 */
[----:B------:R-:W-:-:S04]  /*2750*/  IMAD.HI.U32 R24, R9, R32, RZ ;  /* 0x0000002009187227 */ /* 0x000fc800078e00ff */
[----:B------:R-:W-:Y:S01]  /*2760*/  @!P6 IMAD.IADD R27, R27, 0x1, -R5 ;  /* 0x000000011b1be824 */ /* 0x000fe200078e0a05 */
[----:B------:R-:W-:Y:S01]  /*2770*/  ISETP.GT.U32.AND P6, PT, R5, R29, PT ;  /* 0x0000001d0500720c */ /* 0x000fe20003fc4070 */
[----:B------:R-:W-:-:S04]  /*2780*/  IMAD.HI.U32 R33, R9, R34, RZ ;  /* 0x0000002209217227 */ /* 0x000fc800078e00ff */
[----:B------:R-:W-:Y:S02]  /*2790*/  IMAD.MOV R24, RZ, RZ, -R24 ;  /* 0x000000ffff187224 */ /* 0x000fe400078e0a18 */
[----:B------:R-:W-:Y:S01]  /*27a0*/  @!P2 IMAD.IADD R30, R30, 0x1, -R5 ;  /* 0x000000011e1ea824 */ /* 0x000fe200078e0a05 */
[----:B------:R-:W-:Y:S01]  /*27b0*/  ISETP.GT.U32.AND P2, PT, R5, R28, PT ;  /* 0x0000001c0500720c */ /* 0x000fe20003f44070 */
[----:B------:R-:W-:Y:S02]  /*27c0*/  IMAD.MOV R33, RZ, RZ, -R33 ;  /* 0x000000ffff217224 */ /* 0x000fe400078e0a21 */
[----:B------:R-:W-:Y:S01]  /*27d0*/  @!P3 IMAD.MOV R21, RZ, RZ, -R21 ;  /* 0x000000ffff15b224 */ /* 0x000fe200078e0a15 */
[----:B------:R-:W-:Y:S01]  /*27e0*/  ISETP.GE.AND P3, PT, R31, RZ, PT ;  /* 0x000000ff1f00720c */ /* 0x000fe20003f66270 */
[----:B------:R-:W-:Y:S01]  /*27f0*/  @!P6 IMAD.IADD R29, R29, 0x1, -R5 ;  /* 0x000000011d1de824 */ /* 0x000fe200078e0a05 */
[C---:B------:R-:W-:Y:S01]  /*2800*/  ISETP.GT.U32.AND P6, PT, R5.reuse, R30, PT ;  /* 0x0000001e0500720c */ /* 0x040fe20003fc4070 */
[----:B------:R-:W-:-:S02]  /*2810*/  IMAD R32, R5, R24, R32 ;  /* 0x0000001805207224 */ /* 0x000fc400078e0220 */
[----:B------:R-:W-:Y:S02]  /*2820*/  IMAD.MOV.U32 R24, RZ, RZ, R26 ;  /* 0x000000ffff187224 */ /* 0x000fe400078e001a */
[----:B------:R-:W-:Y:S02]  /*2830*/  IMAD R34, R5, R33, R34 ;  /* 0x0000002105227224 */ /* 0x000fe400078e0222 */
[----:B------:R-:W-:-:S04]  /*2840*/  IMAD.HI.U32 R31, R9, R36, RZ ;  /* 0x00000024091f7227 */ /* 0x000fc800078e00ff */
[----:B------:R-:W-:Y:S01]  /*2850*/  @!P5 IMAD.MOV R24, RZ, RZ, -R24 ;  /* 0x000000ffff18d224 */ /* 0x000fe200078e0a18 */
[C---:B------:R-:W-:Y:S01]  /*2860*/  ISETP.GT.U32.AND P5, PT, R5.reuse, R29, PT ;  /* 0x0000001d0500720c */ /* 0x040fe20003fa4070 */
[----:B------:R-:W-:Y:S01]  /*2870*/  @!P6 IMAD.IADD R30, R30, 0x1, -R5 ;  /* 0x000000011e1ee824 */ /* 0x000fe200078e0a05 */
[C---:B------:R-:W-:Y:S01]  /*2880*/  ISETP.GT.U32.AND P6, PT, R5.reuse, R34, PT ;  /* 0x000000220500720c */ /* 0x040fe20003fc4070 */
[----:B------:R-:W-:Y:S02]  /*2890*/  IMAD.MOV R31, RZ, RZ, -R31 ;  /* 0x000000ffff1f7224 */ /* 0x000fe400078e0a1f */
[----:B------:R-:W-:Y:S01]  /*28a0*/  @!P1 IMAD.MOV R23, RZ, RZ, -R23 ;  /* 0x000000ffff179224 */ /* 0x000fe200078e0a17 */
[C---:B------:R-:W-:Y:S01]  /*28b0*/  ISETP.GT.U32.AND P1, PT, R5.reuse, R27, PT ;  /* 0x0000001b0500720c */ /* 0x040fe20003f24070 */
[C---:B------:R-:W-:Y:S01]  /*28c0*/  IMAD R31, R5.reuse, R31, R36 ;  /* 0x0000001f051f7224 */ /* 0x040fe200078e0224 */
[----:B------:R-:W-:Y:S01]  /*28d0*/  IABS R36, R42 ;  /* 0x0000002a00247213 */ /* 0x000fe20000000000 */
[----:B------:R-:W-:Y:S01]  /*28e0*/  @!P0 IMAD.MOV R25, RZ, RZ, -R25 ;  /* 0x000000ffff198224 */ /* 0x000fe200078e0a19 */
[C---:B------:R-:W-:Y:S01]  /*28f0*/  ISETP.GT.U32.AND P0, PT, R5.reuse, R32, PT ;  /* 0x000000200500720c */ /* 0x040fe20003f04070 */
[----:B------:R-:W-:Y:S01]  /*2900*/  @!P2 IMAD.IADD R28, R28, 0x1, -R5 ;  /* 0x000000011c1ca824 */ /* 0x000fe200078e0a05 */
[----:B------:R-:W-:Y:S01]  /*2910*/  ISETP.GT.U32.AND P2, PT, R5, R31, PT ;  /* 0x0000001f0500720c */ /* 0x000fe20003f44070 */
[----:B------:R-:W-:-:S04]  /*2920*/  IMAD.HI.U32 R26, R9, R36, RZ ;  /* 0x00000024091a7227 */ /* 0x000fc800078e00ff */
[--C-:B------:R-:W-:Y:S01]  /*2930*/  @!P5 IMAD.IADD R29, R29, 0x1, -R5.reuse ;  /* 0x000000011d1dd824 */ /* 0x100fe200078e0a05 */
[----:B------:R-:W-:Y:S01]  /*2940*/  ISETP.GE.AND P5, PT, R37, RZ, PT ;  /* 0x000000ff2500720c */ /* 0x000fe20003fa6270 */
[--C-:B------:R-:W-:Y:S01]  /*2950*/  @!P6 IMAD.IADD R34, R34, 0x1, -R5.reuse ;  /* 0x000000012222e824 */ /* 0x100fe200078e0a05 */
[----:B------:R-:W-:Y:S01]  /*2960*/  LOP3.LUT R37, R11, 0x8c, RZ, 0xfc, !PT ;  /* 0x0000008c0b257812 */ /* 0x000fe200078efcff */
[----:B------:R-:W-:Y:S02]  /*2970*/  IMAD.MOV R26, RZ, RZ, -R26 ;  /* 0x000000ffff1a7224 */ /* 0x000fe400078e0a1a */
[--C-:B------:R-:W-:Y:S01]  /*2980*/  @!P1 IMAD.IADD R27, R27, 0x1, -R5.reuse ;  /* 0x000000011b1b9824 */ /* 0x100fe200078e0a05 */
[----:B------:R-:W-:Y:S01]  /*2990*/  ISETP.GE.AND P1, PT, R35, RZ, PT ;  /* 0x000000ff2300720c */ /* 0x000fe20003f26270 */
[C---:B------:R-:W-:Y:S01]  /*29a0*/  IMAD R33, R5.reuse, R26, R36 ;  /* 0x0000001a05217224 */ /* 0x040fe200078e0224 */
[----:B------:R-:W-:Y:S01]  /*29b0*/  ISETP.GT.U32.AND P6, PT, R5, R34, PT ;  /* 0x000000220500720c */ /* 0x000fe20003fc4070 */
[----:B------:R-:W-:Y:S01]  /*29c0*/  @!P0 IMAD.IADD R32, R32, 0x1, -R5 ;  /* 0x0000000120208824 */ /* 0x000fe200078e0a05 */
[----:B------:R-:W-:Y:S01]  /*29d0*/  ISETP.GE.AND P0, PT, R39, RZ, PT ;  /* 0x000000ff2700720c */ /* 0x000fe20003f06270 */
[----:B------:R-:W-:-:S02]  /*29e0*/  IMAD.MOV.U32 R26, RZ, RZ, R28 ;  /* 0x000000ffff1a7224 */ /* 0x000fc400078e001c */
[----:B------:R-:W-:-:S04]  /*29f0*/  IMAD.HI.U32 R35, R9, R38, RZ ;  /* 0x0000002609237227 */ /* 0x000fc800078e00ff */
[----:B------:R-:W-:Y:S01]  /*2a00*/  @!P2 IMAD.IADD R31, R31, 0x1, -R5 ;  /* 0x000000011f1fa824 */ /* 0x000fe200078e0a05 */
[----:B------:R-:W-:Y:S01]  /*2a10*/  ISETP.GE.AND P2, PT, R40, RZ, PT ;  /* 0x000000ff2800720c */ /* 0x000fe20003f46270 */
[----:B------:R-:W-:Y:S01]  /*2a20*/  @!P3 IMAD.MOV R26, RZ, RZ, -R26 ;  /* 0x000000ffff1ab224 */ /* 0x000fe200078e0a1a */
[C---:B------:R-:W-:Y:S01]  /*2a30*/  ISETP.GT.U32.AND P3, PT, R5.reuse, R32, PT ;  /* 0x000000200500720c */ /* 0x040fe20003f64070 */
[----:B------:R-:W-:Y:S01]  /*2a40*/  IMAD.MOV R35, RZ, RZ, -R35 ;  /* 0x000000ffff237224 */ /* 0x000fe200078e0a23 */
[----:B------:R-:W-:Y:S01]  /*2a50*/  IABS R40, R37 ;  /* 0x0000002500287213 */ /* 0x000fe20000000000 */
[----:B------:R-:W-:Y:S01]  /*2a60*/  @!P4 IMAD.MOV R27, RZ, RZ, -R27 ;  /* 0x000000ffff1bc224 */ /* 0x000fe200078e0a1b */
[C---:B------:R-:W-:Y:S01]  /*2a70*/  ISETP.GT.U32.AND P4, PT, R5.reuse, R31, PT ;  /* 0x0000001f0500720c */ /* 0x040fe20003f84070 */
[----:B------:R-:W-:Y:S01]  /*2a80*/  @!P5 IMAD.MOV R29, RZ, RZ, -R29 ;  /* 0x000000ffff1dd224 */ /* 0x000fe200078e0a1d */
[C---:B------:R-:W-:Y:S01]  /*2a90*/  ISETP.GT.U32.AND P5, PT, R5.reuse, R33, PT ;  /* 0x000000210500720c */ /* 0x040fe20003fa4070 */
[----:B------:R-:W-:-:S02]  /*2aa0*/  IMAD R36, R5, R35, R38 ;  /* 0x0000002305247224 */ /* 0x000fc400078e0226 */
[--C-:B------:R-:W-:Y:S02]  /*2ab0*/  @!P6 IMAD.IADD R34, R34, 0x1, -R5.reuse ;  /* 0x000000012222e824 */ /* 0x100fe400078e0a05 */
[----:B------:R-:W-:Y:S01]  /*2ac0*/  IMAD.MOV.U32 R28, RZ, RZ, R30 ;  /* 0x000000ffff1c7224 */ /* 0x000fe200078e001e */
[----:B------:R-:W-:Y:S01]  /*2ad0*/  ISETP.GT.U32.AND P6, PT, R5, R36, PT ;  /* 0x000000240500720c */ /* 0x000fe20003fc4070 */
[----:B------:R-:W-:Y:S01]  /*2ae0*/  @!P3 IMAD.IADD R32, R32, 0x1, -R5 ;  /* 0x000000012020b824 */ /* 0x000fe200078e0a05 */
[----:B------:R-:W-:Y:S01]  /*2af0*/  ISETP.GE.AND P3, PT, R42, RZ, PT ;  /* 0x000000ff2a00720c */ /* 0x000fe20003f66270 */
[----:B------:R-:W-:Y:S01]  /*2b00*/  IMAD.HI.U32 R35, R9, R40, RZ ;  /* 0x0000002809237227 */ /* 0x000fe200078e00ff */
[----:B------:R-:W-:-:S03]  /*2b10*/  IABS R42, R46 ;  /* 0x0000002e002a7213 */ /* 0x000fc60000000000 */
[--C-:B------:R-:W-:Y:S01]  /*2b20*/  @!P4 IMAD.IADD R31, R31, 0x1, -R5.reuse ;  /* 0x000000011f1fc824 */ /* 0x100fe200078e0a05 */
[----:B------:R-:W-:Y:S01]  /*2b30*/  ISETP.GE.AND P4, PT, R43, RZ, PT ;  /* 0x000000ff2b00720c */ /* 0x000fe20003f86270 */
[----:B------:R-:W-:Y:S01]  /*2b40*/  IMAD.MOV.U32 R30, RZ, RZ, R32 ;  /* 0x000000ffff1e7224 */ /* 0x000fe200078e0020 */
[----:B------:R-:W-:Y:S01]  /*2b50*/  LOP3.LUT R43, R11, 0x88, RZ, 0xfc, !PT ;  /* 0x000000880b2b7812 */ /* 0x000fe200078efcff */
[--C-:B------:R-:W-:Y:S01]  /*2b60*/  @!P5 IMAD.IADD R33, R33, 0x1, -R5.reuse ;  /* 0x000000012121d824 */ /* 0x100fe200078e0a05 */
[----:B------:R-:W-:Y:S01]  /*2b70*/  ISETP.GE.AND P5, PT, R37, RZ, PT ;  /* 0x000000ff2500720c */ /* 0x000fe20003fa6270 */
[----:B------:R-:W-:Y:S01]  /*2b80*/  @!P0 IMAD.MOV R30, RZ, RZ, -R30 ;  /* 0x000000ffff1e8224 */ /* 0x000fe200078e0a1e */
[----:B------:R-:W-:Y:S01]  /*2b90*/  IABS R38, R43 ;  /* 0x0000002b00267213 */ /* 0x000fe20000000000 */
[----:B------:R-:W-:Y:S01]  /*2ba0*/  @!P6 IMAD.IADD R36, R36, 0x1, -R5 ;  /* 0x000000012424e824 */ /* 0x000fe200078e0a05 */
[----:B------:R-:W-:Y:S01]  /*2bb0*/  ISETP.GT.U32.AND P0, PT, R5, R33, PT ;  /* 0x000000210500720c */ /* 0x000fe20003f04070 */
[----:B------:R-:W-:-:S02]  /*2bc0*/  IMAD.MOV R35, RZ, RZ, -R35 ;  /* 0x000000ffff237224 */ /* 0x000fc400078e0a23 */
[----:B------:R-:W-:Y:S01]  /*2bd0*/  IMAD.HI.U32 R32, R9, R38, RZ ;  /* 0x0000002609207227 */ /* 0x000fe200078e00ff */
[----:B------:R-:W-:-:S03]  /*2be0*/  ISETP.GT.U32.AND P6, PT, R5, R36, PT ;  /* 0x000000240500720c */ /* 0x000fc60003fc4070 */
[----:B------:R-:W-:Y:S01]  /*2bf0*/  IMAD R35, R5, R35, R40 ;  /* 0x0000002305237224 */ /* 0x000fe200078e0228 */
[----:B------:R-:W-:Y:S01]  /*2c00*/  IABS R40, R45 ;  /* 0x0000002d00287213 */ /* 0x000fe20000000000 */
[----:B------:R-:W-:Y:S02]  /*2c10*/  IMAD.MOV R32, RZ, RZ, -R32 ;  /* 0x000000ffff207224 */ /* 0x000fe400078e0a20 */
[----:B------:R-:W-:-:S04]  /*2c20*/  IMAD.HI.U32 R37, R9, R42, RZ ;  /* 0x0000002a09257227 */ /* 0x000fc800078e00ff */
[--C-:B------:R-:W-:Y:S01]  /*2c30*/  @!P0 IMAD.IADD R33, R33, 0x1, -R5.reuse ;  /* 0x0000000121218824 */ /* 0x100fe200078e0a05 */
[C---:B------:R-:W-:Y:S01]  /*2c40*/  ISETP.GT.U32.AND P0, PT, R5.reuse, R35, PT ;  /* 0x000000230500720c */ /* 0x040fe20003f04070 */
[----:B------:R-:W-:Y:S02]  /*2c50*/  IMAD R38, R5, R32, R38 ;  /* 0x0000002005267224 */ /* 0x000fe400078e0226 */
[----:B------:R-:W-:Y:S02]  /*2c60*/  @!P6 IMAD.IADD R36, R36, 0x1, -R5 ;  /* 0x000000012424e824 */ /* 0x000fe400078e0a05 */
[----:B------:R-:W-:Y:S01]  /*2c70*/  IMAD.HI.U32 R32, R9, R40, RZ ;  /* 0x0000002809207227 */ /* 0x000fe200078e00ff */
[----:B------:R-:W-:-:S03]  /*2c80*/  ISETP.GT.U32.AND P6, PT, R5, R38, PT ;  /* 0x000000260500720c */ /* 0x000fc60003fc4070 */
[----:B------:R-:W-:Y:S02]  /*2c90*/  IMAD.MOV R32, RZ, RZ, -R32 ;  /* 0x000000ffff207224 */ /* 0x000fe400078e0a20 */
[----:B------:R-:W-:Y:S01]  /*2ca0*/  @!P1 IMAD.MOV R28, RZ, RZ, -R28 ;  /* 0x000000ffff1c9224 */ /* 0x000fe200078e0a1c */
[----:B------:R-:W-:Y:S01]  /*2cb0*/  ISETP.GE.AND P1, PT, R41, RZ, PT ;  /* 0x000000ff2900720c */ /* 0x000fe20003f26270 */
[----:B------:R-:W-:Y:S01]  /*2cc0*/  @!P0 IMAD.IADD R35, R35, 0x1, -R5 ;  /* 0x0000000123238824 */ /* 0x000fe200078e0a05 */
[----:B------:R-:W-:Y:S01]  /*2cd0*/  ISETP.GE.AND P0, PT, R43, RZ, PT ;  /* 0x000000ff2b00720c */ /* 0x000fe20003f06270 */
[----:B------:R-:W-:Y:S01]  /*2ce0*/  IMAD.MOV R41, RZ, RZ, -R37 ;  /* 0x000000ffff297224 */ /* 0x000fe200078e0a25 */
[----:B------:R-:W-:Y:S01]  /*2cf0*/  LOP3.LUT R43, R11, 0x74, RZ, 0xfc, !PT ;  /* 0x000000740b2b7812 */ /* 0x000fe200078efcff */
[C---:B------:R-:W-:Y:S01]  /*2d00*/  IMAD R37, R5.reuse, R32, R40 ;  /* 0x0000002005257224 */ /* 0x040fe200078e0228 */
[----:B------:R-:W-:Y:S01]  /*2d10*/  IABS R32, R48 ;  /* 0x0000003000207213 */ /* 0x000fe20000000000 */
[----:B------:R-:W-:Y:S01]  /*2d20*/  @!P6 IMAD.IADD R38, R38, 0x1, -R5 ;  /* 0x000000012626e824 */ /* 0x000fe200078e0a05 */
[----:B------:R-:W-:Y:S01]  /*2d30*/  ISETP.GT.U32.AND P6, PT, R5, R35, PT ;  /* 0x000000230500720c */ /* 0x000fe20003fc4070 */
[----:B------:R-:W-:-:S04]  /*2d40*/  IMAD.HI.U32 R39, R9, R44, RZ ;  /* 0x0000002c09277227 */ /* 0x000fc800078e00ff */
[C---:B------:R-:W-:Y:S02]  /*2d50*/  IMAD R40, R5.reuse, R41, R42 ;  /* 0x0000002905287224 */ /* 0x040fe400078e022a */
[----:B------:R-:W-:Y:S02]  /*2d60*/  IMAD.MOV.U32 R42, RZ, RZ, R32 ;  /* 0x000000ffff2a7224 */ /* 0x000fe400078e0020 */
[----:B------:R-:W-:Y:S02]  /*2d70*/  IMAD.MOV R39, RZ, RZ, -R39 ;  /* 0x000000ffff277224 */ /* 0x000fe400078e0a27 */
[----:B------:R-:W-:Y:S02]  /*2d80*/  IMAD.MOV.U32 R32, RZ, RZ, R34 ;  /* 0x000000ffff207224 */ /* 0x000fe400078e0022 */
[C---:B------:R-:W-:Y:S01]  /*2d90*/  IMAD R39, R5.reuse, R39, R44 ;  /* 0x0000002705277224 */ /* 0x040fe200078e022c */
[----:B------:R-:W-:Y:S01]  /*2da0*/  IABS R44, R43 ;  /* 0x0000002b002c7213 */ /* 0x000fe20000000000 */
[----:B------:R-:W-:Y:S01]  /*2db0*/  @!P1 IMAD.MOV R32, RZ, RZ, -R32 ;  /* 0x000000ffff209224 */ /* 0x000fe200078e0a20 */
[C---:B------:R-:W-:Y:S01]  /*2dc0*/  ISETP.GT.U32.AND P1, PT, R5.reuse, R38, PT ;  /* 0x000000260500720c */ /* 0x040fe20003f24070 */
[----:B------:R-:W-:Y:S01]  /*2dd0*/  @!P2 IMAD.MOV R31, RZ, RZ, -R31 ;  /* 0x000000ffff1fa224 */ /* 0x000fe200078e0a1f */
[----:B------:R-:W-:Y:S01]  /*2de0*/  ISETP.GT.U32.AND P2, PT, R5, R37, PT ;  /* 0x000000250500720c */ /* 0x000fe20003f44070 */
[----:B------:R-:W-:Y:S01]  /*2df0*/  @!P6 IMAD.IADD R35, R35, 0x1, -R5 ;  /* 0x000000012323e824 */ /* 0x000fe200078e0a05 */
[C---:B------:R-:W-:Y:S01]  /*2e00*/  ISETP.GT.U32.AND P6, PT, R5.reuse, R39, PT ;  /* 0x000000270500720c */ /* 0x040fe20003fc4070 */
[----:B------:R-:W-:Y:S01]  /*2e10*/  @!P3 IMAD.MOV R33, RZ, RZ, -R33 ;  /* 0x000000ffff21b224 */ /* 0x000fe200078e0a21 */
[----:B------:R-:W-:Y:S01]  /*2e20*/  ISETP.GT.U32.AND P3, PT, R5, R40, PT ;  /* 0x000000280500720c */ /* 0x000fe20003f64070 */
[----:B------:R-:W-:-:S02]  /*2e30*/  IMAD.MOV.U32 R34, RZ, RZ, R36 ;  /* 0x000000ffff227224 */ /* 0x000fc400078e0024 */
[----:B------:R-:W-:-:S04]  /*2e40*/  IMAD.HI.U32 R36, R9, R42, RZ ;  /* 0x0000002a09247227 */ /* 0x000fc800078e00ff */
[----:B------:R-:W-:Y:S02]  /*2e50*/  IMAD.MOV R36, RZ, RZ, -R36 ;  /* 0x000000ffff247224 */ /* 0x000fe400078e0a24 */
[--C-:B------:R-:W-:Y:S01]  /*2e60*/  @!P1 IMAD.IADD R38, R38, 0x1, -R5.reuse ;  /* 0x0000000126269824 */ /* 0x100fe200078e0a05 */
[----:B------:R-:W-:Y:S01]  /*2e70*/  ISETP.GE.AND P1, PT, R46, RZ, PT ;  /* 0x000000ff2e00720c */ /* 0x000fe20003f26270 */
[--C-:B------:R-:W-:Y:S01]  /*2e80*/  @!P2 IMAD.IADD R37, R37, 0x1, -R5.reuse ;  /* 0x000000012525a824 */ /* 0x100fe200078e0a05 */
[----:B------:R-:W-:Y:S01]  /*2e90*/  ISETP.GE.AND P2, PT, R47, RZ, PT ;  /* 0x000000ff2f00720c */ /* 0x000fe20003f46270 */
[----:B------:R-:W-:Y:S01]  /*2ea0*/  IMAD R42, R5, R36, R42 ;  /* 0x00000024052a7224 */ /* 0x000fe200078e022a */
[----:B------:R-:W-:Y:S01]  /*2eb0*/  LOP3.LUT R47, R11, 0x6c, RZ, 0xfc, !PT ;  /* 0x0000006c0b2f7812 */ /* 0x000fe200078efcff */
[----:B------:R-:W-:Y:S02]  /*2ec0*/  @!P6 IMAD.IADD R39, R39, 0x1, -R5 ;  /* 0x000000012727e824 */ /* 0x000fe400078e0a05 */
[----:B------:R-:W-:-:S02]  /*2ed0*/  IMAD.MOV.U32 R36, RZ, RZ, R38 ;  /* 0x000000ffff247224 */ /* 0x000fc400078e0026 */
[----:B------:R-:W-:Y:S01]  /*2ee0*/  @!P3 IMAD.IADD R40, R40, 0x1, -R5 ;  /* 0x000000012828b824 */ /* 0x000fe200078e0a05 */
[C---:B------:R-:W-:Y:S01]  /*2ef0*/  ISETP.GT.U32.AND P3, PT, R5.reuse, R37, PT ;  /* 0x000000250500720c */ /* 0x040fe20003f64070 */
[----:B------:R-:W-:Y:S01]  /*2f00*/  @!P0 IMAD.MOV R36, RZ, RZ, -R36 ;  /* 0x000000ffff248224 */ /* 0x000fe200078e0a24 */
[----:B------:R-:W-:Y:S01]  /*2f10*/  ISETP.GT.U32.AND P6, PT, R5, R39, PT ;  /* 0x000000270500720c */ /* 0x000fe20003fc4070 */
[----:B------:R-:W-:Y:S01]  /*2f20*/  IMAD.HI.U32 R41, R9, R44, RZ ;  /* 0x0000002c09297227 */ /* 0x000fe200078e00ff */
[----:B------:R-:W-:-:S03]  /*2f30*/  ISETP.GT.U32.AND P0, PT, R5, R42, PT ;  /* 0x0000002a0500720c */ /* 0x000fc60003f04070 */
[----:B------:R-:W-:Y:S01]  /*2f40*/  @!P4 IMAD.MOV R34, RZ, RZ, -R34 ;  /* 0x000000ffff22c224 */ /* 0x000fe200078e0a22 */
[----:B------:R-:W-:Y:S01]  /*2f50*/  ISETP.GE.AND P4, PT, R45, RZ, PT ;  /* 0x000000ff2d00720c */ /* 0x000fe20003f86270 */
[----:B------:R-:W-:Y:S01]  /*2f60*/  @!P5 IMAD.MOV R35, RZ, RZ, -R35 ;  /* 0x000000ffff23d224 */ /* 0x000fe200078e0a23 */
[----:B------:R-:W-:Y:S01]  /*2f70*/  ISETP.GT.U32.AND P5, PT, R5, R40, PT ;  /* 0x000000280500720c */ /* 0x000fe20003fa4070 */
[----:B------:R-:W-:Y:S01]  /*2f80*/  IMAD.MOV R41, RZ, RZ, -R41 ;  /* 0x000000ffff297224 */ /* 0x000fe200078e0a29 */
[----:B------:R-:W-:Y:S01]  /*2f90*/  LOP3.LUT R45, R11, 0x70, RZ, 0xfc, !PT ;  /* 0x000000700b2d7812 */ /* 0x000fe200078efcff */
[--C-:B------:R-:W-:Y:S01]  /*2fa0*/  @!P3 IMAD.IADD R37, R37, 0x1, -R5.reuse ;  /* 0x000000012525b824 */ /* 0x100fe200078e0a05 */
[----:B------:R-:W-:Y:S01]  /*2fb0*/  ISETP.GE.AND P3, PT, R48, RZ, PT ;  /* 0x000000ff3000720c */ /* 0x000fe20003f66270 */
[----:B------:R-:W-:Y:S01]  /*2fc0*/  IMAD R41, R5, R41, R44 ;  /* 0x0000002905297224 */ /* 0x000fe200078e022c */
[----:B------:R-:W-:Y:S01]  /*2fd0*/  IABS R46, R45 ;  /* 0x0000002d002e7213 */ /* 0x000fe20000000000 */
[--C-:B------:R-:W-:Y:S01]  /*2fe0*/  @!P6 IMAD.IADD R39, R39, 0x1, -R5.reuse ;  /* 0x000000012727e824 */ /* 0x100fe200078e0a05 */
[----:B------:R-:W-:Y:S01]  /*2ff0*/  IABS R48, R47 ;  /* 0x0000002f00307213 */ /* 0x000fe20000000000 */
[----:B------:R-:W-:Y:S01]  /*3000*/  @!P0 IMAD.IADD R42, R42, 0x1, -R5 ;  /* 0x000000012a2a8824 */ /* 0x000fe200078e0a05 */
[----:B------:R-:W-:Y:S01]  /*3010*/  ISETP.GT.U32.AND P6, PT, R5, R41, PT ;  /* 0x000000290500720c */ /* 0x000fe20003fc4070 */
[----:B------:R-:W-:Y:S01]  /*3020*/  IMAD.HI.U32 R38, R9, R46, RZ ;  /* 0x0000002e09267227 */ /* 0x000fe200078e00ff */
[----:B------:R-:W-:-:S03]  /*3030*/  ISETP.GE.AND P0, PT, R45, RZ, PT ;  /* 0x000000ff2d00720c */ /* 0x000fc60003f06270 */
[----:B------:R-:W-:Y:S01]  /*3040*/  @!P5 IMAD.IADD R40, R40, 0x1, -R5 ;  /* 0x000000012828d824 */ /* 0x000fe200078e0a05 */
[----:B------:R-:W-:Y:S01]  /*3050*/  ISETP.GE.AND P5, PT, R43, RZ, PT ;  /* 0x000000ff2b00720c */ /* 0x000fe20003fa6270 */
[----:B------:R-:W-:Y:S01]  /*3060*/  @!P4 IMAD.MOV R37, RZ, RZ, -R37 ;  /* 0x000000ffff25c224 */ /* 0x000fe200078e0a25 */
[----:B------:R-:W-:Y:S01]  /*3070*/  ISETP.GT.U32.AND P4, PT, R5, R42, PT ;  /* 0x0000002a0500720c */ /* 0x000fe20003f84070 */
[----:B------:R-:W-:Y:S02]  /*3080*/  IMAD.MOV R38, RZ, RZ, -R38 ;  /* 0x000000ffff267224 */ /* 0x000fe400078e0a26 */
[----:B------:R-:W-:-:S04]  /*3090*/  IMAD.HI.U32 R43, R9, R48, RZ ;  /* 0x00000030092b7227 */ /* 0x000fc800078e00ff */
[----:B------:R-:W-:Y:S01]  /*30a0*/  IMAD R44, R5, R38, R46 ;  /* 0x00000026052c7224 */ /* 0x000fe200078e022e */
[----:B------:R-:W-:Y:S01]  /*30b0*/  IABS R46, R49 ;  /* 0x00000031002e7213 */ /* 0x000fe20000000000 */
[----:B------:R-:W-:Y:S02]  /*30c0*/  IMAD.MOV R43, RZ, RZ, -R43 ;  /* 0x000000ffff2b7224 */ /* 0x000fe400078e0a2b */
[--C-:B------:R-:W-:Y:S01]  /*30d0*/  @!P6 IMAD.IADD R41, R41, 0x1, -R5.reuse ;  /* 0x000000012929e824 */ /* 0x100fe200078e0a05 */
[C---:B------:R-:W-:Y:S01]  /*30e0*/  ISETP.GT.U32.AND P6, PT, R5.reuse, R44, PT ;  /* 0x0000002c0500720c */ /* 0x040fe20003fc4070 */
[C---:B------:R-:W-:Y:S02]  /*30f0*/  IMAD R43, R5.reuse, R43, R48 ;  /* 0x0000002b052b7224 */ /* 0x040fe400078e0230 */
[----:B------:R-:W-:Y:S02]  /*3100*/  @!P4 IMAD.IADD R42, R42, 0x1, -R5 ;  /* 0x000000012a2ac824 */ /* 0x000fe400078e0a05 */
[----:B------:R-:W-:Y:S01]  /*3110*/  IMAD.MOV.U32 R38, RZ, RZ, R40 ;  /* 0x000000ffff267224 */ /* 0x000fe200078e0028 */
[----:B------:R-:W-:Y:S01]  /*3120*/  ISETP.GT.U32.AND P4, PT, R5, R43, PT ;  /* 0x0000002b0500720c */ /* 0x000fe20003f84070 */
[----:B------:R-:W-:-:S04]  /*3130*/  IMAD.HI.U32 R45, R9, R50, RZ ;  /* 0x00000032092d7227 */ /* 0x000fc800078e00ff */
[----:B------:R-:W-:Y:S01]  /*3140*/  @!P1 IMAD.MOV R38, RZ, RZ, -R38 ;  /* 0x000000ffff269224 */ /* 0x000fe200078e0a26 */
[----:B------:R-:W-:Y:S01]  /*3150*/  ISETP.GT.U32.AND P1, PT, R5, R41, PT ;  /* 0x000000290500720c */ /* 0x000fe20003f24070 */
[----:B------:R-:W-:Y:S01]  /*3160*/  @!P6 IMAD.IADD R44, R44, 0x1, -R5 ;  /* 0x000000012c2ce824 */ /* 0x000fe200078e0a05 */
[----:B------:R-:W-:Y:S01]  /*3170*/  ISETP.GE.AND P6, PT, R51, RZ, PT ;  /* 0x000000ff3300720c */ /* 0x000fe20003fc6270 */
[----:B------:R-:W-:Y:S01]  /*3180*/  IMAD.HI.U32 R40, R9, R46, RZ ;  /* 0x0000002e09287227 */ /* 0x000fe200078e00ff */
[----:B------:R-:W-:-:S03]  /*3190*/  LOP3.LUT R51, R11, 0x58, RZ, 0xfc, !PT ;  /* 0x000000580b337812 */ /* 0x000fc600078efcff */
[----:B------:R-:W-:Y:S01]  /*31a0*/  @!P2 IMAD.MOV R39, RZ, RZ, -R39 ;  /* 0x000000ffff27a224 */ /* 0x000fe200078e0a27 */
[----:B------:R-:W-:Y:S01]  /*31b0*/  ISETP.GE.AND P2, PT, R47, RZ, PT ;  /* 0x000000ff2f00720c */ /* 0x000fe20003f46270 */
[----:B------:R-:W-:Y:S01]  /*31c0*/  IMAD.MOV R45, RZ, RZ, -R45 ;  /* 0x000000ffff2d7224 */ /* 0x000fe200078e0a2d */
[----:B------:R-:W-:Y:S01]  /*31d0*/  LOP3.LUT R47, R11, 0x60, RZ, 0xfc, !PT ;  /* 0x000000600b2f7812 */ /* 0x000fe200078efcff */
[--C-:B------:R-:W-:Y:S01]  /*31e0*/  @!P4 IMAD.IADD R43, R43, 0x1, -R5.reuse ;  /* 0x000000012b2bc824 */ /* 0x100fe200078e0a05 */
[C---:B------:R-:W-:Y:S01]  /*31f0*/  ISETP.GT.U32.AND P4, PT, R5.reuse, R44, PT ;  /* 0x0000002c0500720c */ /* 0x040fe20003f84070 */
[----:B------:R-:W-:Y:S01]  /*3200*/  IMAD.MOV R40, RZ, RZ, -R40 ;  /* 0x000000ffff287224 */ /* 0x000fe200078e0a28 */
[----:B------:R-:W-:Y:S01]  /*3210*/  IABS R54, R51 ;  /* 0x0000003300367213 */ /* 0x000fe20000000000 */
[----:B------:R-:W-:Y:S01]  /*3220*/  IMAD R48, R5, R45, R50 ;  /* 0x0000002d05307224 */ /* 0x000fe200078e0232 */
[----:B------:R-:W-:Y:S01]  /*3230*/  IABS R50, R47 ;  /* 0x0000002f00327213 */ /* 0x000fe20000000000 */
[----:B------:R-:W-:Y:S01]  /*3240*/  @!P1 IMAD.IADD R41, R41, 0x1, -R5 ;  /* 0x0000000129299824 */ /* 0x000fe200078e0a05 */
[----:B------:R-:W-:Y:S01]  /*3250*/  ISETP.GE.AND P1, PT, R49, RZ, PT ;  /* 0x000000ff3100720c */ /* 0x000fe20003f26270 */
[----:B------:R-:W-:Y:S01]  /*3260*/  IMAD R46, R5, R40, R46 ;  /* 0x00000028052e7224 */ /* 0x000fe200078e022e */
[----:B------:R-:W-:Y:S01]  /*3270*/  LOP3.LUT R49, R11, 0x5c, RZ, 0xfc, !PT ;  /* 0x0000005c0b317812 */ /* 0x000fe200078efcff */
[----:B------:R-:W-:-:S02]  /*3280*/  IMAD.MOV.U32 R40, RZ, RZ, R42 ;  /* 0x000000ffff287224 */ /* 0x000fc400078e002a */
[----:B------:R-:W-:Y:S01]  /*3290*/  IMAD.HI.U32 R42, R9, R50, RZ ;  /* 0x00000032092a7227 */ /* 0x000fe200078e00ff */
[----:B------:R-:W-:-:S03]  /*32a0*/  IABS R52, R49 ;  /* 0x0000003100347213 */ /* 0x000fc60000000000 */
[----:B------:R-:W-:Y:S01]  /*32b0*/  @!P5 IMAD.MOV R41, RZ, RZ, -R41 ;  /* 0x000000ffff29d224 */ /* 0x000fe200078e0a29 */
[C---:B------:R-:W-:Y:S01]  /*32c0*/  ISETP.GT.U32.AND P5, PT, R5.reuse, R46, PT ;  /* 0x0000002e0500720c */ /* 0x040fe20003fa4070 */
[----:B------:R-:W-:Y:S02]  /*32d0*/  IMAD.MOV R42, RZ, RZ, -R42 ;  /* 0x000000ffff2a7224 */ /* 0x000fe400078e0a2a */
[----:B------:R-:W-:Y:S01]  /*32e0*/  @!P4 IMAD.IADD R44, R44, 0x1, -R5 ;  /* 0x000000012c2cc824 */ /* 0x000fe200078e0a05 */
[C---:B------:R-:W-:Y:S01]  /*32f0*/  ISETP.GT.U32.AND P4, PT, R5.reuse, R48, PT ;  /* 0x000000300500720c */ /* 0x040fe20003f84070 */
[----:B------:R-:W-:Y:S01]  /*3300*/  @!P3 IMAD.MOV R40, RZ, RZ, -R40 ;  /* 0x000000ffff28b224 */ /* 0x000fe200078e0a28 */
[C---:B------:R-:W-:Y:S01]  /*3310*/  ISETP.GT.U32.AND P3, PT, R5.reuse, R43, PT ;  /* 0x0000002b0500720c */ /* 0x040fe20003f64070 */
[----:B------:R-:W-:Y:S02]  /*3320*/  IMAD R50, R5, R42, R50 ;  /* 0x0000002a05327224 */ /* 0x000fe400078e0232 */
[----:B------:R-:W-:-:S04]  /*3330*/  IMAD.HI.U32 R42, R9, R52, RZ ;  /* 0x00000034092a7227 */ /* 0x000fc800078e00ff */
[----:B------:R-:W-:Y:S02]  /*3340*/  IMAD.MOV R42, RZ, RZ, -R42 ;  /* 0x000000ffff2a7224 */ /* 0x000fe400078e0a2a */
[--C-:B------:R-:W-:Y:S01]  /*3350*/  @!P5 IMAD.IADD R46, R46, 0x1, -R5.reuse ;  /* 0x000000012e2ed824 */ /* 0x100fe200078e0a05 */
[C---:B------:R-:W-:Y:S01]  /*3360*/  ISETP.GT.U32.AND P5, PT, R5.reuse, R50, PT ;  /* 0x000000320500720c */ /* 0x040fe20003fa4070 */
[C---:B------:R-:W-:Y:S02]  /*3370*/  IMAD R52, R5.reuse, R42, R52 ;  /* 0x0000002a05347224 */ /* 0x040fe400078e0234 */
[----:B------:R-:W-:Y:S01]  /*3380*/  @!P4 IMAD.IADD R48, R48, 0x1, -R5 ;  /* 0x000000013030c824 */ /* 0x000fe200078e0a05 */
[----:B------:R-:W-:Y:S01]  /*3390*/  ISETP.GT.U32.AND P4, PT, R5, R46, PT ;  /* 0x0000002e0500720c */ /* 0x000fe20003f84070 */
[----:B------:R-:W-:Y:S02]  /*33a0*/  IMAD.MOV.U32 R42, RZ, RZ, R44 ;  /* 0x000000ffff2a7224 */ /* 0x000fe400078e002c */
[----:B------:R-:W-:-:S04]  /*33b0*/  IMAD.HI.U32 R45, R9, R54, RZ ;  /* 0x00000036092d7227 */ /* 0x000fc800078e00ff */
[----:B------:R-:W-:Y:S01]  /*33c0*/  @!P3 IMAD.IADD R43, R43, 0x1, -R5 ;  /* 0x000000012b2bb824 */ /* 0x000fe200078e0a05 */
[----:B------:R-:W-:Y:S01]  /*33d0*/  ISETP.GE.AND P3, PT, R47, RZ, PT ;  /* 0x000000ff2f00720c */ /* 0x000fe20003f66270 */
[----:B------:R-:W-:Y:S01]  /*33e0*/  @!P0 IMAD.MOV R42, RZ, RZ, -R42 ;  /* 0x000000ffff2a8224 */ /* 0x000fe200078e0a2a */
[----:B------:R-:W-:Y:S01]  /*33f0*/  ISETP.GT.U32.AND P0, PT, R5, R48, PT ;  /* 0x000000300500720c */ /* 0x000fe20003f04070 */
[----:B------:R-:W-:Y:S02]  /*3400*/  IMAD.MOV R47, RZ, RZ, -R45 ;  /* 0x000000ffff2f7224 */ /* 0x000fe400078e0a2d */
[----:B------:R-:W-:-:S04]  /*3410*/  IMAD.HI.U32 R45, R9, R56, RZ ;  /* 0x00000038092d7227 */ /* 0x000fc800078e00ff */
[----:B------:R-:W-:Y:S02]  /*3420*/  IMAD.MOV R45, RZ, RZ, -R45 ;  /* 0x000000ffff2d7224 */ /* 0x000fe400078e0a2d */
[----:B------:R-:W-:Y:S01]  /*3430*/  IMAD R54, R5, R47, R54 ;  /* 0x0000002f05367224 */ /* 0x000fe200078e0236 */
[----:B------:R-:W-:Y:S01]  /*3440*/  LOP3.LUT R47, R11, 0x4c, RZ, 0xfc, !PT ;  /* 0x0000004c0b2f7812 */ /* 0x000fe200078efcff */
[----:B------:R-:W-:Y:S01]  /*3450*/  @!P4 IMAD.IADD R46, R46, 0x1, -R5 ;  /* 0x000000012e2ec824 */ /* 0x000fe200078e0a05 */
[C---:B------:R-:W-:Y:S01]  /*3460*/  ISETP.GT.U32.AND P4, PT, R5.reuse, R52, PT ;  /* 0x000000340500720c */ /* 0x040fe20003f84070 */
[C---:B------:R-:W-:Y:S02]  /*3470*/  IMAD R56, R5.reuse, R45, R56 ;  /* 0x0000002d05387224 */ /* 0x040fe400078e0238 */
[----:B------:R-:W-:Y:S01]  /*3480*/  @!P2 IMAD.MOV R43, RZ, RZ, -R43 ;  /* 0x000000ffff2ba224 */ /* 0x000fe200078e0a2b */
[C---:B------:R-:W-:Y:S01]  /*3490*/  ISETP.GT.U32.AND P2, PT, R5.reuse, R54, PT ;  /* 0x000000360500720c */ /* 0x040fe20003f44070 */
[----:B------:R-:W-:Y:S01]  /*34a0*/  @!P0 IMAD.IADD R48, R48, 0x1, -R5 ;  /* 0x0000000130308824 */ /* 0x000fe200078e0a05 */
[----:B------:R-:W-:Y:S01]  /*34b0*/  ISETP.GT.U32.AND P0, PT, R5, R56, PT ;  /* 0x000000380500720c */ /* 0x000fe20003f04070 */
[----:B------:R-:W-:-:S04]  /*34c0*/  IMAD.HI.U32 R45, R9, R58, RZ ;  /* 0x0000003a092d7227 */ /* 0x000fc800078e00ff */
[----:B------:R-:W-:Y:S02]  /*34d0*/  IMAD.MOV R45, RZ, RZ, -R45 ;  /* 0x000000ffff2d7224 */ /* 0x000fe400078e0a2d */
[--C-:B------:R-:W-:Y:S01]  /*34e0*/  @!P4 IMAD.IADD R52, R52, 0x1, -R5.reuse ;  /* 0x000000013434c824 */ /* 0x100fe200078e0a05 */
[----:B------:R-:W-:Y:S01]  /*34f0*/  ISETP.GE.AND P4, PT, R53, RZ, PT ;  /* 0x000000ff3500720c */ /* 0x000fe20003f86270 */
[----:B------:R-:W-:Y:S01]  /*3500*/  IMAD.MOV.U32 R44, RZ, RZ, R46 ;  /* 0x000000ffff2c7224 */ /* 0x000fe200078e002e */
[----:B------:R-:W-:Y:S01]  /*3510*/  LOP3.LUT R53, R11, 0x40, RZ, 0xfc, !PT ;  /* 0x000000400b357812 */ /* 0x000fe200078efcff */
[--C-:B------:R-:W-:Y:S02]  /*3520*/  @!P5 IMAD.IADD R50, R50, 0x1, -R5.reuse ;  /* 0x000000013232d824 */ /* 0x100fe400078e0a05 */
[C---:B------:R-:W-:Y:S01]  /*3530*/  IMAD R46, R5.reuse, R45, R58 ;  /* 0x0000002d052e7224 */ /* 0x040fe200078e023a */
[----:B------:R-:W-:Y:S01]  /*3540*/  IABS R58, R47 ;  /* 0x0000002f003a7213 */ /* 0x000fe20000000000 */
[--C-:B------:R-:W-:Y:S01]  /*3550*/  @!P2 IMAD.IADD R54, R54, 0x1, -R5.reuse ;  /* 0x000000013636a824 */ /* 0x100fe200078e0a05 */
[C---:B------:R-:W-:Y:S01]  /*3560*/  ISETP.GT.U32.AND P2, PT, R5.reuse, R52, PT ;  /* 0x000000340500720c */ /* 0x040fe20003f44070 */
[----:B------:R-:W-:Y:S01]  /*3570*/  @!P0 IMAD.IADD R56, R56, 0x1, -R5 ;  /* 0x0000000138388824 */ /* 0x000fe200078e0a05 */
[C---:B------:R-:W-:Y:S01]  /*3580*/  ISETP.GT.U32.AND P5, PT, R5.reuse, R50, PT ;  /* 0x000000320500720c */ /* 0x040fe20003fa4070 */
[----:B------:R-:W-:Y:S01]  /*3590*/  @!P6 IMAD.MOV R48, RZ, RZ, -R48 ;  /* 0x000000ffff30e224 */ /* 0x000fe200078e0a30 */
[----:B------:R-:W-:Y:S01]  /*35a0*/  ISETP.GT.U32.AND P0, PT, R5, R54, PT ;  /* 0x000000360500720c */ /* 0x000fe20003f04070 */
[----:B------:R-:W-:Y:S01]  /*35b0*/  IMAD.HI.U32 R45, R9, R58, RZ ;  /* 0x0000003a092d7227 */ /* 0x000fe200078e00ff */
[----:B------:R-:W-:-:S02]  /*35c0*/  ISETP.GT.U32.AND P6, PT, R5, R56, PT ;  /* 0x000000380500720c */ /* 0x000fc40003fc4070 */
[----:B------:R-:W-:Y:S01]  /*35d0*/  IABS R64, R53 ;  /* 0x0000003500407213 */ /* 0x000fe20000000000 */
[----:B------:R-:W-:Y:S01]  /*35e0*/  @!P1 IMAD.MOV R44, RZ, RZ, -R44 ;  /* 0x000000ffff2c9224 */ /* 0x000fe200078e0a2c */
[----:B------:R-:W-:Y:S01]  /*35f0*/  ISETP.GE.AND P1, PT, R49, RZ, PT ;  /* 0x000000ff3100720c */ /* 0x000fe20003f26270 */
[----:B------:R-:W-:Y:S01]  /*3600*/  IMAD.MOV R45, RZ, RZ, -R45 ;  /* 0x000000ffff2d7224 */ /* 0x000fe200078e0a2d */
[----:B------:R-:W-:Y:S01]  /*3610*/  LOP3.LUT R49, R11, 0x48, RZ, 0xfc, !PT ;  /* 0x000000480b317812 */ /* 0x000fe200078efcff */
[--C-:B------:R-:W-:Y:S01]  /*3620*/  @!P2 IMAD.IADD R52, R52, 0x1, -R5.reuse ;  /* 0x000000013434a824 */ /* 0x100fe200078e0a05 */
[C---:B------:R-:W-:Y:S01]  /*3630*/  ISETP.GT.U32.AND P2, PT, R5.reuse, R46, PT ;  /* 0x0000002e0500720c */ /* 0x040fe20003f44070 */
[----:B------:R-:W-:Y:S01]  /*3640*/  IMAD R58, R5, R45, R58 ;  /* 0x0000002d053a7224 */ /* 0x000fe200078e023a */
[----:B------:R-:W-:Y:S01]  /*3650*/  IABS R60, R49 ;  /* 0x00000031003c7213 */ /* 0x000fe20000000000 */
[--C-:B------:R-:W-:Y:S01]  /*3660*/  @!P5 IMAD.IADD R50, R50, 0x1, -R5.reuse ;  /* 0x000000013232d824 */ /* 0x100fe200078e0a05 */
[----:B------:R-:W-:Y:S01]  /*3670*/  ISETP.GE.AND P5, PT, R51, RZ, PT ;  /* 0x000000ff3300720c */ /* 0x000fe20003fa6270 */
[----:B------:R-:W-:Y:S01]  /*3680*/  @!P6 IMAD.IADD R56, R56, 0x1, -R5 ;  /* 0x000000013838e824 */ /* 0x000fe200078e0a05 */
[----:B------:R-:W-:Y:S01]  /*3690*/  ISETP.GT.U32.AND P6, PT, R5, R58, PT ;  /* 0x0000003a0500720c */ /* 0x000fe20003fc4070 */
[----:B------:R-:W-:Y:S01]  /*36a0*/  IMAD.HI.U32 R45, R9, R60, RZ ;  /* 0x0000003c092d7227 */ /* 0x000fe200078e00ff */
[----:B------:R-:W-:-:S03]  /*36b0*/  LOP3.LUT R51, R11, 0x44, RZ, 0xfc, !PT ;  /* 0x000000440b337812 */ /* 0x000fc600078efcff */
[----:B------:R-:W-:Y:S01]  /*36c0*/  @!P0 IMAD.IADD R54, R54, 0x1, -R5 ;  /* 0x0000000136368824 */ /* 0x000fe200078e0a05 */
[----:B------:R-:W-:Y:S01]  /*36d0*/  ISETP.GE.AND P0, PT, R47, RZ, PT ;  /* 0x000000ff2f00720c */ /* 0x000fe20003f06270 */
[----:B------:R-:W-:Y:S01]  /*36e0*/  IMAD.MOV R47, RZ, RZ, -R45 ;  /* 0x000000ffff2f7224 */ /* 0x000fe200078e0a2d */
[----:B------:R-:W-:Y:S01]  /*36f0*/  IABS R62, R51 ;  /* 0x00000033003e7213 */ /* 0x000fe20000000000 */
[--C-:B------:R-:W-:Y:S01]  /*3700*/  @!P2 IMAD.IADD R46, R46, 0x1, -R5.reuse ;  /* 0x000000012e2ea824 */ /* 0x100fe200078e0a05 */
[----:B------:R-:W-:Y:S01]  /*3710*/  ISETP.GE.AND P2, PT, R49, RZ, PT ;  /* 0x000000ff3100720c */ /* 0x000fe20003f46270 */
[----:B------:R-:W-:Y:S01]  /*3720*/  IMAD R60, R5, R47, R60 ;  /* 0x0000002f053c7224 */ /* 0x000fe200078e023c */
[----:B------:R-:W-:Y:S01]  /*3730*/  LOP3.LUT R49, R11, 0x3c, RZ, 0xfc, !PT ;  /* 0x0000003c0b317812 */ /* 0x000fe200078efcff */
[----:B------:R-:W-:Y:S01]  /*3740*/  @!P6 IMAD.IADD R58, R58, 0x1, -R5 ;  /* 0x000000013a3ae824 */ /* 0x000fe200078e0a05 */
[C---:B------:R-:W-:Y:S01]  /*3750*/  ISETP.GT.U32.AND P6, PT, R5.reuse, R46, PT ;  /* 0x0000002e0500720c */ /* 0x040fe20003fc4070 */
[----:B------:R-:W-:Y:S01]  /*3760*/  @!P5 IMAD.MOV R54, RZ, RZ, -R54 ;  /* 0x000000ffff36d224 */ /* 0x000fe200078e0a36 */
[----:B------:R-:W-:Y:S01]  /*3770*/  ISETP.GT.U32.AND P5, PT, R5, R60, PT ;  /* 0x0000003c0500720c */ /* 0x000fe20003fa4070 */
[----:B------:R-:W-:Y:S01]  /*3780*/  IMAD.HI.U32 R45, R9, R62, RZ ;  /* 0x0000003e092d7227 */ /* 0x000fe200078e00ff */
[----:B------:R-:W-:-:S03]  /*3790*/  IABS R66, R49 ;  /* 0x0000003100427213 */ /* 0x000fc60000000000 */
[----:B------:R-:W-:Y:S01]  /*37a0*/  @!P3 IMAD.MOV R50, RZ, RZ, -R50 ;  /* 0x000000ffff32b224 */ /* 0x000fe200078e0a32 */
[----:B------:R-:W-:Y:S01]  /*37b0*/  ISETP.GE.AND P3, PT, R55, RZ, PT ;  /* 0x000000ff3700720c */ /* 0x000fe20003f66270 */
[----:B------:R-:W-:Y:S01]  /*37c0*/  IMAD.MOV R47, RZ, RZ, -R45 ;  /* 0x000000ffff2f7224 */ /* 0x000fe200078e0a2d */
[----:B------:R-:W-:Y:S01]  /*37d0*/  LOP3.LUT R55, R11, 0x38, RZ, 0xfc, !PT ;  /* 0x000000380b377812 */ /* 0x000fe200078efcff */
[----:B------:R-:W-:-:S03]  /*37e0*/  IMAD.HI.U32 R45, R9, R64, RZ ;  /* 0x00000040092d7227 */ /* 0x000fc600078e00ff */
[----:B------:R-:W-:Y:S01]  /*37f0*/  IABS R68, R55 ;  /* 0x0000003700447213 */ /* 0x000fe20000000000 */
[----:B------:R-:W-:Y:S02]  /*3800*/  IMAD.MOV R45, RZ, RZ, -R45 ;  /* 0x000000ffff2d7224 */ /* 0x000fe400078e0a2d */
[--C-:B------:R-:W-:Y:S02]  /*3810*/  @!P6 IMAD.IADD R46, R46, 0x1, -R5.reuse ;  /* 0x000000012e2ee824 */ /* 0x100fe400078e0a05 */
[----:B------:R-:W-:Y:S02]  /*3820*/  @!P5 IMAD.IADD R60, R60, 0x1, -R5 ;  /* 0x000000013c3cd824 */ /* 0x000fe400078e0a05 */
[C---:B------:R-:W-:Y:S02]  /*3830*/  IMAD R64, R5.reuse, R45, R64 ;  /* 0x0000002d05407224 */ /* 0x040fe400078e0240 */
[----:B------:R-:W-:Y:S01]  /*3840*/  @!P3 IMAD.MOV R46, RZ, RZ, -R46 ;  /* 0x000000ffff2eb224 */ /* 0x000fe200078e0a2e */
[C---:B------:R-:W-:Y:S01]  /*3850*/  ISETP.GT.U32.AND P5, PT, R5.reuse, R60, PT ;  /* 0x0000003c0500720c */ /* 0x040fe20003fa4070 */
[----:B------:R-:W-:Y:S01]  /*3860*/  @!P1 IMAD.MOV R52, RZ, RZ, -R52 ;  /* 0x000000ffff349224 */ /* 0x000fe200078e0a34 */
[C---:B------:R-:W-:Y:S01]  /*3870*/  ISETP.GT.U32.AND P3, PT, R5.reuse, R64, PT ;  /* 0x000000400500720c */ /* 0x040fe20003f64070 */
[C---:B------:R-:W-:Y:S01]  /*3880*/  IMAD R62, R5.reuse, R47, R62 ;  /* 0x0000002f053e7224 */ /* 0x040fe200078e023e */
[----:B------:R-:W-:Y:S01]  /*3890*/  ISETP.GT.U32.AND P1, PT, R5, R58, PT ;  /* 0x0000003a0500720c */ /* 0x000fe20003f24070 */
[----:B------:R-:W-:-:S03]  /*38a0*/  IMAD.HI.U32 R45, R9, R66, RZ ;  /* 0x00000042092d7227 */ /* 0x000fc600078e00ff */
[----:B------:R-:W-:Y:S01]  /*38b0*/  ISETP.GT.U32.AND P6, PT, R5, R62, PT ;  /* 0x0000003e0500720c */ /* 0x000fe20003fc4070 */
[----:B------:R-:W-:Y:S02]  /*38c0*/  IMAD.MOV R45, RZ, RZ, -R45 ;  /* 0x000000ffff2d7224 */ /* 0x000fe400078e0a2d */
[----:B------:R-:W-:-:S04]  /*38d0*/  IMAD.HI.U32 R47, R9, R68, RZ ;  /* 0x00000044092f7227 */ /* 0x000fc800078e00ff */
[--C-:B------:R-:W-:Y:S01]  /*38e0*/  @!P5 IMAD.IADD R60, R60, 0x1, -R5.reuse ;  /* 0x000000013c3cd824 */ /* 0x100fe200078e0a05 */
[----:B------:R-:W-:Y:S01]  /*38f0*/  ISETP.GE.AND P5, PT, R55, RZ, PT ;  /* 0x000000ff3700720c */ /* 0x000fe20003fa6270 */
[--C-:B------:R-:W-:Y:S01]  /*3900*/  @!P3 IMAD.IADD R64, R64, 0x1, -R5.reuse ;  /* 0x000000014040b824 */ /* 0x100fe200078e0a05 */
[----:B------:R-:W-:Y:S01]  /*3910*/  LOP3.LUT R55, R11, 0x24, RZ, 0xfc, !PT ;  /* 0x000000240b377812 */ /* 0x000fe200078efcff */
[----:B------:R-:W-:Y:S02]  /*3920*/  @!P2 IMAD.MOV R60, RZ, RZ, -R60 ;  /* 0x000000ffff3ca224 */ /* 0x000fe400078e0a3c */
[C---:B------:R-:W-:Y:S01]  /*3930*/  IMAD R66, R5.reuse, R45, R66 ;  /* 0x0000002d05427224 */ /* 0x040fe200078e0242 */
[----:B------:R-:W-:Y:S01]  /*3940*/  ISETP.GT.U32.AND P2, PT, R5, R64, PT ;  /* 0x000000400500720c */ /* 0x000fe20003f44070 */
[--C-:B------:R-:W-:Y:S01]  /*3950*/  @!P1 IMAD.IADD R58, R58, 0x1, -R5.reuse ;  /* 0x000000013a3a9824 */ /* 0x100fe200078e0a05 */
[----:B------:R-:W-:Y:S01]  /*3960*/  ISETP.GE.AND P1, PT, R53, RZ, PT ;  /* 0x000000ff3500720c */ /* 0x000fe20003f26270 */
[----:B------:R-:W-:Y:S01]  /*3970*/  @!P6 IMAD.IADD R62, R62, 0x1, -R5 ;  /* 0x000000013e3ee824 */ /* 0x000fe200078e0a05 */
[C---:B------:R-:W-:Y:S01]  /*3980*/  LOP3.LUT R45, R11.reuse, 0x34, RZ, 0xfc, !PT ;  /* 0x000000340b2d7812 */ /* 0x040fe200078efcff */
[----:B------:R-:W-:Y:S01]  /*3990*/  IMAD.MOV R47, RZ, RZ, -R47 ;  /* 0x000000ffff2f7224 */ /* 0x000fe200078e0a2f */
[----:B------:R-:W-:Y:S01]  /*39a0*/  LOP3.LUT R53, R11, 0x28, RZ, 0xfc, !PT ;  /* 0x000000280b357812 */ /* 0x000fe200078efcff */
[----:B------:R-:W-:Y:S01]  /*39b0*/  @!P0 IMAD.MOV R58, RZ, RZ, -R58 ;  /* 0x000000ffff3a8224 */ /* 0x000fe200078e0a3a */
[C---:B------:R-:W-:Y:S01]  /*39c0*/  ISETP.GT.U32.AND P6, PT, R5.reuse, R62, PT ;  /* 0x0000003e0500720c */ /* 0x040fe20003fc4070 */
[----:B------:R-:W-:Y:S01]  /*39d0*/  IMAD R68, R5, R47, R68 ;  /* 0x0000002f05447224 */ /* 0x000fe200078e0244 */
[----:B------:R-:W-:Y:S01]  /*39e0*/  LOP3.LUT R47, R11, 0x30, RZ, 0xfc, !PT ;  /* 0x000000300b2f7812 */ /* 0x000fe200078efcff */
[----:B------:R-:W-:Y:S01]  /*39f0*/  @!P4 IMAD.MOV R56, RZ, RZ, -R56 ;  /* 0x000000ffff38c224 */ /* 0x000fe200078e0a38 */
[----:B------:R-:W-:Y:S01]  /*3a00*/  IABS R70, R45 ;  /* 0x0000002d00467213 */ /* 0x000fe20000000000 */
[----:B------:R-:W-:Y:S01]  /*3a10*/  @!P2 IMAD.IADD R64, R64, 0x1, -R5 ;  /* 0x000000014040a824 */ /* 0x000fe200078e0a05 */
[----:B------:R-:W-:-:S02]  /*3a20*/  ISETP.GT.U32.AND P2, PT, R5, R66, PT ;  /* 0x000000420500720c */ /* 0x000fc40003f44070 */
[----:B------:R-:W-:Y:S01]  /*3a30*/  IABS R72, R47 ;  /* 0x0000002f00487213 */ /* 0x000fe20000000000 */
[----:B------:R-:W-:Y:S01]  /*3a40*/  @!P1 IMAD.MOV R64, RZ, RZ, -R64 ;  /* 0x000000ffff409224 */ /* 0x000fe200078e0a40 */
[----:B------:R-:W-:Y:S02]  /*3a50*/  ISETP.GT.U32.AND P1, PT, R5, R68, PT ;  /* 0x000000440500720c */ /* 0x000fe40003f24070 */
[----:B------:R-:W-:Y:S01]  /*3a60*/  ISETP.GE.AND P0, PT, R49, RZ, PT ;  /* 0x000000ff3100720c */ /* 0x000fe20003f06270 */
[--C-:B------:R-:W-:Y:S01]  /*3a70*/  @!P6 IMAD.IADD R62, R62, 0x1, -R5.reuse ;  /* 0x000000013e3ee824 */ /* 0x100fe200078e0a05 */
[----:B------:R-:W-:Y:S01]  /*3a80*/  ISETP.GE.AND P6, PT, R47, RZ, PT ;  /* 0x000000ff2f00720c */ /* 0x000fe20003fc6270 */
[----:B------:R-:W-:Y:S01]  /*3a90*/  IMAD.HI.U32 R47, R9, R72, RZ ;  /* 0x00000048092f7227 */ /* 0x000fe200078e00ff */
[----:B------:R-:W-:Y:S02]  /*3aa0*/  ISETP.GE.AND P3, PT, R45, RZ, PT ;  /* 0x000000ff2d00720c */ /* 0x000fe40003f66270 */
[----:B------:R-:W-:Y:S01]  /*3ab0*/  LOP3.LUT R49, R11, 0x2c, RZ, 0xfc, !PT ;  /* 0x0000002c0b317812 */ /* 0x000fe200078efcff */
[----:B------:R-:W-:Y:S01]  /*3ac0*/  @!P2 IMAD.IADD R66, R66, 0x1, -R5 ;  /* 0x000000014242a824 */ /* 0x000fe200078e0a05 */
[----:B------:R-:W-:Y:S01]  /*3ad0*/  ISETP.GE.AND P4, PT, R51, RZ, PT ;  /* 0x000000ff3300720c */ /* 0x000fe20003f86270 */
[----:B------:R-:W-:Y:S01]  /*3ae0*/  IMAD.HI.U32 R45, R9, R70, RZ ;  /* 0x00000046092d7227 */ /* 0x000fe200078e00ff */
[----:B------:R-:W-:-:S02]  /*3af0*/  IABS R74, R49 ;  /* 0x00000031004a7213 */ /* 0x000fc40000000000 */
[C---:B------:R-:W-:Y:S01]  /*3b00*/  ISETP.GT.U32.AND P2, PT, R5.reuse, R66, PT ;  /* 0x000000420500720c */ /* 0x040fe20003f44070 */
[----:B------:R-:W-:Y:S01]  /*3b10*/  IMAD.MOV R47, RZ, RZ, -R47 ;  /* 0x000000ffff2f7224 */ /* 0x000fe200078e0a2f */
[----:B------:R-:W-:Y:S01]  /*3b20*/  IABS R76, R53 ;  /* 0x00000035004c7213 */ /* 0x000fe20000000000 */
[----:B------:R-:W-:Y:S01]  /*3b30*/  @!P1 IMAD.IADD R68, R68, 0x1, -R5 ;  /* 0x0000000144449824 */ /* 0x000fe200078e0a05 */
[----:B------:R-:W-:Y:S01]  /*3b40*/  IABS R78, R55 ;  /* 0x00000037004e7213 */ /* 0x000fe20000000000 */
[----:B------:R-:W-:Y:S02]  /*3b50*/  IMAD.MOV R45, RZ, RZ, -R45 ;  /* 0x000000ffff2d7224 */ /* 0x000fe400078e0a2d */
[C---:B------:R-:W-:Y:S01]  /*3b60*/  IMAD R72, R5.reuse, R47, R72 ;  /* 0x0000002f05487224 */ /* 0x040fe200078e0248 */
[C---:B------:R-:W-:Y:S01]  /*3b70*/  ISETP.GT.U32.AND P1, PT, R5.reuse, R68, PT ;  /* 0x000000440500720c */ /* 0x040fe20003f24070 */
[----:B------:R-:W-:Y:S02]  /*3b80*/  IMAD R70, R5, R45, R70 ;  /* 0x0000002d05467224 */ /* 0x000fe400078e0246 */
[----:B------:R-:W-:-:S04]  /*3b90*/  IMAD.HI.U32 R45, R9, R74, RZ ;  /* 0x0000004a092d7227 */ /* 0x000fc800078e00ff */
[----:B------:R-:W-:Y:S01]  /*3ba0*/  @!P2 IMAD.IADD R66, R66, 0x1, -R5 ;  /* 0x000000014242a824 */ /* 0x000fe200078e0a05 */
[C---:B------:R-:W-:Y:S01]  /*3bb0*/  ISETP.GT.U32.AND P2, PT, R5.reuse, R70, PT ;  /* 0x000000460500720c */ /* 0x040fe20003f44070 */
[----:B------:R-:W-:Y:S02]  /*3bc0*/  IMAD.MOV R45, RZ, RZ, -R45 ;  /* 0x000000ffff2d7224 */ /* 0x000fe400078e0a2d */
[----:B------:R-:W-:Y:S01]  /*3bd0*/  @!P0 IMAD.MOV R66, RZ, RZ, -R66 ;  /* 0x000000ffff428224 */ /* 0x000fe200078e0a42 */
        /* <DEDUP_REMOVED lines=8> */
[----:B------:R-:W-:Y:S02]  /*3c60*/  @!P0 IMAD.IADD R72, R72, 0x1, -R5 ;  /* 0x0000000148488824 */ /* 0x000fe400078e0a05 */
[----:B------:R-:W-:Y:S02]  /*3c70*/  IMAD R76, R5, R47, R76 ;  /* 0x0000002f054c7224 */ /* 0x000fe400078e024c */
[----:B------:R-:W-:Y:S01]  /*3c80*/  IMAD.HI.U32 R49, R9, R78, RZ ;  /* 0x0000004e09317227 */ /* 0x000fe200078e00ff */
[----:B------:R-:W-:-:S03]  /*3c90*/  ISETP.GT.U32.AND P0, PT, R5, R72, PT ;  /* 0x000000480500720c */ /* 0x000fc60003f04070 */
[----:B------:R-:W-:Y:S02]  /*3ca0*/  @!P1 IMAD.IADD R74, R74, 0x1, -R5 ;  /* 0x000000014a4a9824 */ /* 0x000fe400078e0a05 */
[----:B------:R-:W-:Y:S02]  /*3cb0*/  IMAD.MOV R49, RZ, RZ, -R49 ;  /* 0x000000ffff317224 */ /* 0x000fe400078e0a31 */
[----:B------:R-:W-:Y:S01]  /*3cc0*/  IMAD.HI.U32 R45, R9, R80, RZ ;  /* 0x00000050092d7227 */ /* 0x000fe200078e00ff */
[----:B------:R-:W-:-:S03]  /*3cd0*/  ISETP.GT.U32.AND P1, PT, R5, R74, PT ;  /* 0x0000004a0500720c */ /* 0x000fc60003f24070 */
[C---:B------:R-:W-:Y:S02]  /*3ce0*/  IMAD R78, R5.reuse, R49, R78 ;  /* 0x00000031054e7224 */ /* 0x040fe400078e024e */
[----:B------:R-:W-:Y:S01]  /*3cf0*/  @!P0 IMAD.IADD R72, R72, 0x1, -R5 ;  /* 0x0000000148488824 */ /* 0x000fe200078e0a05 */
[----:B------:R-:W-:Y:S01]  /*3d00*/  ISETP.GT.U32.AND P0, PT, R5, R76, PT ;  /* 0x0000004c0500720c */ /* 0x000fe20003f04070 */
[----:B------:R-:W-:Y:S02]  /*3d10*/  IMAD.MOV R45, RZ, RZ, -R45 ;  /* 0x000000ffff2d7224 */ /* 0x000fe400078e0a2d */
[----:B------:R-:W-:-:S04]  /*3d20*/  IMAD.HI.U32 R47, R9, R82, RZ ;  /* 0x00000052092f7227 */ /* 0x000fc800078e00ff */
[C---:B------:R-:W-:Y:S02]  /*3d30*/  IMAD R80, R5.reuse, R45, R80 ;  /* 0x0000002d05507224 */ /* 0x040fe400078e0250 */
[----:B------:R-:W-:Y:S01]  /*3d40*/  @!P1 IMAD.IADD R74, R74, 0x1, -R5 ;  /* 0x000000014a4a9824 */ /* 0x000fe200078e0a05 */
[----:B------:R-:W-:Y:S01]  /*3d50*/  ISETP.GT.U32.AND P1, PT, R5, R78, PT ;  /* 0x0000004e0500720c */ /* 0x000fe20003f24070 */
[----:B------:R-:W-:-:S04]  /*3d60*/  IMAD.HI.U32 R49, R9, R84, RZ ;  /* 0x0000005409317227 */ /* 0x000fc800078e00ff */
[----:B------:R-:W-:Y:S01]  /*3d70*/  @!P0 IMAD.IADD R76, R76, 0x1, -R5 ;  /* 0x000000014c4c8824 */ /* 0x000fe200078e0a05 */
[----:B------:R-:W-:Y:S01]  /*3d80*/  ISETP.GT.U32.AND P0, PT, R5, R80, PT ;  /* 0x000000500500720c */ /* 0x000fe20003f04070 */
[----:B------:R-:W-:Y:S02]  /*3d90*/  IMAD.MOV R47, RZ, RZ, -R47 ;  /* 0x000000ffff2f7224 */ /* 0x000fe400078e0a2f */
[----:B------:R-:W-:-:S04]  /*3da0*/  IMAD.HI.U32 R51, R9, R86, RZ ;  /* 0x0000005609337227 */ /* 0x000fc800078e00ff */
[----:B------:R-:W-:Y:S02]  /*3db0*/  @!P2 IMAD.IADD R70, R70, 0x1, -R5 ;  /* 0x000000014646a824 */ /* 0x000fe400078e0a05 */
[----:B------:R-:W-:Y:S02]  /*3dc0*/  IMAD.MOV R49, RZ, RZ, -R49 ;  /* 0x000000ffff317224 */ /* 0x000fe400078e0a31 */
[C---:B------:R-:W-:Y:S01]  /*3dd0*/  IMAD R82, R5.reuse, R47, R82 ;  /* 0x0000002f05527224 */ /* 0x040fe200078e0252 */
[C---:B------:R-:W-:Y:S01]  /*3de0*/  ISETP.GT.U32.AND P2, PT, R5.reuse, R70, PT ;  /* 0x000000460500720c */ /* 0x040fe20003f44070 */
[----:B------:R-:W-:Y:S02]  /*3df0*/  IMAD.MOV R51, RZ, RZ, -R51 ;  /* 0x000000ffff337224 */ /* 0x000fe400078e0a33 */
[----:B------:R-:W-:Y:S01]  /*3e00*/  IMAD R84, R5, R49, R84 ;  /* 0x0000003105547224 */ /* 0x000fe200078e0254 */
[----:B------:R-:W-:Y:S01]  /*3e10*/  LOP3.LUT R49, R11, 0x10, RZ, 0xfc, !PT ;  /* 0x000000100b317812 */ /* 0x000fe200078efcff */
[--C-:B------:R-:W-:Y:S01]  /*3e20*/  @!P1 IMAD.IADD R78, R78, 0x1, -R5.reuse ;  /* 0x000000014e4e9824 */ /* 0x100fe200078e0a05 */
[C---:B------:R-:W-:Y:S01]  /*3e30*/  ISETP.GT.U32.AND P1, PT, R5.reuse, R82, PT ;  /* 0x000000520500720c */ /* 0x040fe20003f24070 */
[----:B------:R-:W-:Y:S01]  /*3e40*/  IMAD R86, R5, R51, R86 ;  /* 0x0000003305567224 */ /* 0x000fe200078e0256 */
[----:B------:R-:W-:Y:S01]  /*3e50*/  LOP3.LUT R51, R11, 0xc, RZ, 0xfc, !PT ;  /* 0x0000000c0b337812 */ /* 0x000fe200078efcff */
[--C-:B------:R-:W-:Y:S01]  /*3e60*/  @!P0 IMAD.IADD R80, R80, 0x1, -R5.reuse ;  /* 0x0000000150508824 */ /* 0x100fe200078e0a05 */
[----:B------:R-:W-:Y:S01]  /*3e70*/  ISETP.GT.U32.AND P0, PT, R5, R84, PT ;  /* 0x000000540500720c */ /* 0x000fe20003f04070 */
[----:B------:R-:W-:Y:S01]  /*3e80*/  @!P6 IMAD.MOV R72, RZ, RZ, -R72 ;  /* 0x000000ffff48e224 */ /* 0x000fe200078e0a48 */
[----:B------:R-:W-:Y:S01]  /*3e90*/  IABS R90, R51 ;  /* 0x00000033005a7213 */ /* 0x000fe20000000000 */
[----:B------:R-:W-:Y:S01]  /*3ea0*/  @!P2 IMAD.IADD R70, R70, 0x1, -R5 ;  /* 0x000000014646a824 */ /* 0x000fe200078e0a05 */
[----:B------:R-:W-:Y:S01]  /*3eb0*/  IABS R88, R49 ;  /* 0x0000003100587213 */ /* 0x000fe20000000000 */
[----:B------:R-:W-:Y:S01]  /*3ec0*/  @!P5 IMAD.MOV R68, RZ, RZ, -R68 ;  /* 0x000000ffff44d224 */ /* 0x000fe200078e0a44 */
[----:B------:R-:W-:Y:S01]  /*3ed0*/  ISETP.GE.AND P2, PT, R11, RZ, PT ;  /* 0x000000ff0b00720c */ /* 0x000fe20003f46270 */
[----:B------:R-:W-:Y:S01]  /*3ee0*/  IMAD.HI.U32 R45, R9, R90, RZ ;  /* 0x0000005a092d7227 */ /* 0x000fe200078e00ff */
[----:B------:R-:W-:-:S03]  /*3ef0*/  ISETP.GT.U32.AND P6, PT, R5, R80, PT ;  /* 0x000000500500720c */ /* 0x000fc60003fc4070 */
[----:B------:R-:W-:Y:S01]  /*3f00*/  @!P1 IMAD.IADD R82, R82, 0x1, -R5 ;  /* 0x0000000152529824 */ /* 0x000fe200078e0a05 */
[----:B------:R-:W-:Y:S01]  /*3f10*/  ISETP.GT.U32.AND P1, PT, R5, R86, PT ;  /* 0x000000560500720c */ /* 0x000fe20003f24070 */
[----:B------:R-:W-:-:S03]  /*3f20*/  IMAD.HI.U32 R11, R9, R88, RZ ;  /* 0x00000058090b7227 */ /* 0x000fc600078e00ff */
[C---:B------:R-:W-:Y:S01]  /*3f30*/  ISETP.GT.U32.AND P5, PT, R5.reuse, R82, PT ;  /* 0x000000520500720c */ /* 0x040fe20003fa4070 */
[----:B------:R-:W-:Y:S02]  /*3f40*/  IMAD.MOV R45, RZ, RZ, -R45 ;  /* 0x000000ffff2d7224 */ /* 0x000fe400078e0a2d */
[----:B------:R-:W-:Y:S01]  /*3f50*/  @!P0 IMAD.IADD R84, R84, 0x1, -R5 ;  /* 0x0000000154548824 */ /* 0x000fe200078e0a05 */
[C---:B------:R-:W-:Y:S01]  /*3f60*/  ISETP.GT.U32.AND P0, PT, R5.reuse, R76, PT ;  /* 0x0000004c0500720c */ /* 0x040fe20003f04070 */
[----:B------:R-:W-:Y:S01]  /*3f70*/  @!P3 IMAD.MOV R70, RZ, RZ, -R70 ;  /* 0x000000ffff46b224 */ /* 0x000fe200078e0a46 */
[C---:B------:R-:W-:Y:S01]  /*3f80*/  ISETP.GT.U32.AND P3, PT, R5.reuse, R78, PT ;  /* 0x0000004e0500720c */ /* 0x040fe20003f64070 */
[----:B------:R-:W-:Y:S02]  /*3f90*/  IMAD.MOV R47, RZ, RZ, -R11 ;  /* 0x000000ffff2f7224 */ /* 0x000fe400078e0a0b */
[----:B------:R-:W-:Y:S02]  /*3fa0*/  IMAD R90, R5, R45, R90 ;  /* 0x0000002d055a7224 */ /* 0x000fe400078e025a */
[----:B------:R-:W-:-:S04]  /*3fb0*/  IMAD.HI.U32 R11, R9, R92, RZ ;  /* 0x0000005c090b7227 */ /* 0x000fc800078e00ff */
[----:B------:R-:W-:-:S04]  /*3fc0*/  IMAD.HI.U32 R45, R9, R94, RZ ;  /* 0x0000005e092d7227 */ /* 0x000fc800078e00ff */
[----:B------:R-:W-:-:S04]  /*3fd0*/  IMAD.HI.U32 R9, R9, R96, RZ ;  /* 0x0000006009097227 */ /* 0x000fc800078e00ff */
[----:B------:R-:W-:Y:S02]  /*3fe0*/  IMAD.MOV R9, RZ, RZ, -R9 ;  /* 0x000000ffff097224 */ /* 0x000fe400078e0a09 */
[C---:B------:R-:W-:Y:S02]  /*3ff0*/  IMAD R88, R5.reuse, R47, R88 ;  /* 0x0000002f05587224 */ /* 0x040fe400078e0258 */
[--C-:B------:R-:W-:Y:S02]  /*4000*/  @!P1 IMAD.IADD R86, R86, 0x1, -R5.reuse ;  /* 0x0000000156569824 */ /* 0x100fe400078e0a05 */
[C---:B------:R-:W-:Y:S02]  /*4010*/  IMAD R96, R5.reuse, R9, R96 ;  /* 0x0000000905607224 */ /* 0x040fe400078e0260 */
[----:B------:R-:W-:Y:S01]  /*4020*/  @!P4 IMAD.MOV R74, RZ, RZ, -R74 ;  /* 0x000000ffff4ac224 */ /* 0x000fe200078e0a4a */
[C---:B------:R-:W-:Y:S01]  /*4030*/  ISETP.GT.U32.AND P4, PT, R5.reuse, R84, PT ;  /* 0x000000540500720c */ /* 0x040fe20003f84070 */
[--C-:B------:R-:W-:Y:S01]  /*4040*/  @!P0 IMAD.IADD R76, R76, 0x1, -R5.reuse ;  /* 0x000000014c4c8824 */ /* 0x100fe200078e0a05 */
[C---:B------:R-:W-:Y:S01]  /*4050*/  ISETP.GT.U32.AND P1, PT, R5.reuse, R86, PT ;  /* 0x000000560500720c */ /* 0x040fe20003f24070 */
[----:B------:R-:W-:Y:S01]  /*4060*/  @!P3 IMAD.IADD R78, R78, 0x1, -R5 ;  /* 0x000000014e4eb824 */ /* 0x000fe200078e0a05 */
[C---:B------:R-:W-:Y:S01]  /*4070*/  ISETP.GT.U32.AND P0, PT, R5.reuse, R88, PT ;  /* 0x000000580500720c */ /* 0x040fe20003f04070 */
[----:B------:R-:W-:Y:S01]  /*4080*/  IMAD.MOV R11, RZ, RZ, -R11 ;  /* 0x000000ffff0b7224 */ /* 0x000fe200078e0a0b */
[C---:B------:R-:W-:Y:S01]  /*4090*/  ISETP.GT.U32.AND P3, PT, R5.reuse, R90, PT ;  /* 0x0000005a0500720c */ /* 0x040fe20003f64070 */
[----:B------:R-:W-:Y:S01]  /*40a0*/  @!P6 IMAD.IADD R80, R80, 0x1, -R5 ;  /* 0x000000015050e824 */ /* 0x000fe200078e0a05 */
[----:B------:R-:W-:Y:S01]  /*40b0*/  ISETP.GT.U32.AND P6, PT, R5, R96, PT ;  /* 0x000000600500720c */ /* 0x000fe20003fc4070 */
[----:B------:R-:W-:-:S02]  /*40c0*/  IMAD.MOV R45, RZ, RZ, -R45 ;  /* 0x000000ffff2d7224 */ /* 0x000fc400078e0a2d */
[C---:B------:R-:W-:Y:S01]  /*40d0*/  IMAD R92, R5.reuse, R11, R92 ;  /* 0x0000000b055c7224 */ /* 0x040fe200078e025c */
[----:B------:R-:W-:Y:S01]  /*40e0*/  SHF.R.S32.HI R11, RZ, 0x2, R154 ;  /* 0x00000002ff0b7819 */ /* 0x000fe2000001149a */
[C---:B------:R-:W-:Y:S02]  /*40f0*/  IMAD R94, R5.reuse, R45, R94 ;  /* 0x0000002d055e7224 */ /* 0x040fe400078e025e */
[--C-:B------:R-:W-:Y:S01]  /*4100*/  @!P5 IMAD.IADD R82, R82, 0x1, -R5.reuse ;  /* 0x000000015252d824 */ /* 0x100fe200078e0a05 */
[C---:B------:R-:W-:Y:S01]  /*4110*/  ISETP.GT.U32.AND P5, PT, R5.reuse, R92, PT ;  /* 0x0000005c0500720c */ /* 0x040fe20003fa4070 */
[--C-:B------:R-:W-:Y:S01]  /*4120*/  @!P4 IMAD.IADD R84, R84, 0x1, -R5.reuse ;  /* 0x000000015454c824 */ /* 0x100fe200078e0a05 */
[----:B------:R-:W-:Y:S01]  /*4130*/  ISETP.GT.U32.AND P4, PT, R5, R94, PT ;  /* 0x0000005e0500720c */ /* 0x000fe20003f84070 */
[--C-:B------:R-:W-:Y:S01]  /*4140*/  @!P1 IMAD.IADD R86, R86, 0x1, -R5.reuse ;  /* 0x0000000156569824 */ /* 0x100fe200078e0a05 */
[----:B------:R-:W-:Y:S01]  /*4150*/  ISETP.GE.AND P1, PT, R53, RZ, PT ;  /* 0x000000ff3500720c */ /* 0x000fe20003f26270 */
[--C-:B------:R-:W-:Y:S01]  /*4160*/  @!P0 IMAD.IADD R88, R88, 0x1, -R5.reuse ;  /* 0x0000000158588824 */ /* 0x100fe200078e0a05 */
[----:B------:R-:W-:Y:S01]  /*4170*/  ISETP.GE.AND P0, PT, R55, RZ, PT ;  /* 0x000000ff3700720c */ /* 0x000fe20003f06270 */
[--C-:B------:R-:W-:Y:S01]  /*4180*/  @!P3 IMAD.IADD R90, R90, 0x1, -R5.reuse ;  /* 0x000000015a5ab824 */ /* 0x100fe200078e0a05 */
[----:B------:R-:W-:Y:S01]  /*4190*/  ISETP.GE.AND P3, PT, R57, RZ, PT ;  /* 0x000000ff3900720c */ /* 0x000fe20003f66270 */
[--C-:B------:R-:W-:Y:S01]  /*41a0*/  @!P6 IMAD.IADD R96, R96, 0x1, -R5.reuse ;  /* 0x000000016060e824 */ /* 0x100fe200078e0a05 */
[----:B------:R-:W-:Y:S01]  /*41b0*/  ISETP.GE.AND P6, PT, R59, RZ, PT ;  /* 0x000000ff3b00720c */ /* 0x000fe20003fc6270 */
[----:B------:R-:W-:Y:S01]  /*41c0*/  IMAD.SHL.U32 R9, R154, 0x20, RZ ;  /* 0x000000209a097824 */ /* 0x000fe200078e00ff */
[----:B------:R-:W-:Y:S01]  /*41d0*/  SGXT R11, R11, 0x1 ;  /* 0x000000010b0b781a */ /* 0x000fe20000000200 */
[--C-:B------:R-:W-:Y:S01]  /*41e0*/  @!P5 IMAD.IADD R92, R92, 0x1, -R5.reuse ;  /* 0x000000015c5cd824 */ /* 0x100fe200078e0a05 */
[----:B------:R-:W-:Y:S01]  /*41f0*/  ISETP.GE.AND P5, PT, R61, RZ, PT ;  /* 0x000000ff3d00720c */ /* 0x000fe20003fa6270 */
[----:B------:R-:W-:Y:S01]  /*4200*/  @!P4 IMAD.IADD R94, R94, 0x1, -R5 ;  /* 0x000000015e5ec824 */ /* 0x000fe200078e0a05 */
[----:B------:R-:W-:Y:S01]  /*4210*/  LOP3.LUT R98, R11, 0x90, RZ, 0xc0, !PT ;  /* 0x000000900b627812 */ /* 0x000fe200078ec0ff */
[----:B------:R-:W-:Y:S01]  /*4220*/  @!P1 IMAD.MOV R76, RZ, RZ, -R76 ;  /* 0x000000ffff4c9224 */ /* 0x000fe200078e0a4c */
[C---:B------:R-:W-:Y:S01]  /*4230*/  ISETP.GT.U32.AND P1, PT, R5.reuse, R88, PT ;  /* 0x000000580500720c */ /* 0x040fe20003f24070 */
[----:B------:R-:W-:Y:S01]  /*4240*/  @!P0 IMAD.MOV R78, RZ, RZ, -R78 ;  /* 0x000000ffff4e8224 */ /* 0x000fe200078e0a4e */
[C---:B------:R-:W-:Y:S01]  /*4250*/  ISETP.GT.U32.AND P0, PT, R5.reuse, R90, PT ;  /* 0x0000005a0500720c */ /* 0x040fe20003f04070 */
[----:B------:R-:W-:Y:S01]  /*4260*/  @!P3 IMAD.MOV R80, RZ, RZ, -R80 ;  /* 0x000000ffff50b224 */ /* 0x000fe200078e0a50 */
[C---:B------:R-:W-:Y:S01]  /*4270*/  ISETP.GT.U32.AND P3, PT, R5.reuse, R96, PT ;  /* 0x000000600500720c */ /* 0x040fe20003f64070 */
[----:B------:R-:W-:Y:S01]  /*4280*/  @!P6 IMAD.MOV R82, RZ, RZ, -R82 ;  /* 0x000000ffff52e224 */ /* 0x000fe200078e0a52 */
[C---:B------:R-:W-:Y:S01]  /*4290*/  ISETP.GT.U32.AND P4, PT, R5.reuse, R92, PT ;  /* 0x0000005c0500720c */ /* 0x040fe20003f84070 */
[----:B------:R-:W-:Y:S01]  /*42a0*/  IMAD.U32 R45, RZ, RZ, UR12 ;  /* 0x0000000cff2d7e24 */ /* 0x000fe2000f8e00ff */
[----:B------:R-:W-:Y:S01]  /*42b0*/  ISETP.GT.U32.AND P6, PT, R5, R94, PT ;  /* 0x0000005e0500720c */ /* 0x000fe20003fc4070 */
[----:B------:R-:W-:Y:S01]  /*42c0*/  @!P5 IMAD.MOV R84, RZ, RZ, -R84 ;  /* 0x000000ffff54d224 */ /* 0x000fe200078e0a54 */
[----:B------:R-:W-:-:S02]  /*42d0*/  ISETP.GE.AND P5, PT, R63, RZ, PT ;  /* 0x000000ff3f00720c */ /* 0x000fc40003fa6270 */
[----:B------:R-:W-:Y:S01]  /*42e0*/  LOP3.LUT R152, R98, 0xf60, R9, 0xf8, !PT ;  /* 0x00000f6062987812 */ /* 0x000fe200078ef809 */
        /* <DEDUP_REMOVED lines=8> */
[----:B------:R-:W-:Y:S01]  /*4370*/  @!P6 IMAD.IADD R94, R94, 0x1, -R5 ;  /* 0x000000015e5ee824 */ /* 0x000fe200078e0a05 */
[----:B------:R-:W-:Y:S01]  /*4380*/  ISETP.NE.AND P6, PT, R3, RZ, PT ;  /* 0x000000ff0300720c */ /* 0x000fe20003fc5270 */
[----:B------:R-:W-:Y:S01]  /*4390*/  @!P5 IMAD.MOV R86, RZ, RZ, -R86 ;  /* 0x000000ffff56d224 */ /* 0x000fe200078e0a56 */
[----:B------:R-:W-:Y:S01]  /*43a0*/  LOP3.LUT R3, RZ, R3, RZ, 0x33, !PT ;  /* 0x00000003ff037212 */ /* 0x000fe200078e33ff */
[----:B------:R-:W-:Y:S01]  /*43b0*/  @!P2 IMAD.MOV R96, RZ, RZ, -R96 ;  /* 0x000000ffff60a224 */ /* 0x000fe200078e0a60 */
[----:B------:R-:W-:Y:S01]  /*43c0*/  SHF.R.U32.HI R45, RZ, 0x4, R45 ;  /* 0x00000004ff2d7819 */ /* 0x000fe2000001162d */
[----:B------:R-:W-:Y:S01]  /*43d0*/  @!P1 IMAD.MOV R88, RZ, RZ, -R88 ;  /* 0x000000ffff589224 */ /* 0x000fe200078e0a58 */
[C---:B------:R-:W-:Y:S01]  /*43e0*/  SEL R6, R3.reuse, R6, !P6 ;  /* 0x0000000603067207 */ /* 0x040fe20007000000 */
[----:B------:R-:W-:Y:S01]  /*43f0*/  @!P0 IMAD.MOV R90, RZ, RZ, -R90 ;  /* 0x000000ffff5a8224 */ /* 0x000fe200078e0a5a */
[C---:B------:R-:W-:Y:S01]  /*4400*/  SEL R2, R3.reuse, R2, !P6 ;  /* 0x0000000203027207 */ /* 0x040fe20007000000 */
[----:B------:R-:W-:Y:S01]  /*4410*/  @!P3 IMAD.MOV R92, RZ, RZ, -R92 ;  /* 0x000000ffff5cb224 */ /* 0x000fe200078e0a5c */
[C---:B------:R-:W-:Y:S01]  /*4420*/  SEL R8, R3.reuse, R8, !P6 ;  /* 0x0000000803087207 */ /* 0x040fe20007000000 */
[----:B------:R-:W-:Y:S01]  /*4430*/  @!P4 IMAD.MOV R94, RZ, RZ, -R94 ;  /* 0x000000ffff5ec224 */ /* 0x000fe200078e0a5e */
[C---:B------:R-:W-:Y:S01]  /*4440*/  SEL R7, R3.reuse, R7, !P6 ;  /* 0x0000000703077207 */ /* 0x040fe20007000000 */
[----:B------:R-:W-:Y:S01]  /*4450*/  IMAD R6, R6, UR6, RZ ;  /* 0x0000000606067c24 */ /* 0x000fe2000f8e02ff */
[C---:B------:R-:W-:Y:S01]  /*4460*/  SEL R10, R3.reuse, R10, !P6 ;  /* 0x0000000a030a7207 */ /* 0x040fe20007000000 */
[----:B------:R-:W-:Y:S01]  /*4470*/  IMAD R194, R2, UR6, RZ ;  /* 0x0000000602c27c24 */ /* 0x000fe2000f8e02ff */
[C---:B------:R-:W-:Y:S01]  /*4480*/  SEL R12, R3.reuse, R12, !P6 ;  /* 0x0000000c030c7207 */ /* 0x040fe20007000000 */
[----:B------:R-:W-:Y:S01]  /*4490*/  IMAD R8, R8, UR6, RZ ;  /* 0x0000000608087c24 */ /* 0x000fe2000f8e02ff */
[----:B------:R-:W-:Y:S01]  /*44a0*/  SEL R15, R3, R15, !P6 ;  /* 0x0000000f030f7207 */ /* 0x000fe20007000000 */
[----:B------:R-:W-:Y:S01]  /*44b0*/  IMAD R7, R7, UR6, RZ ;  /* 0x0000000607077c24 */ /* 0x000fe2000f8e02ff */
[C---:B------:R-:W-:Y:S01]  /*44c0*/  SEL R13, R3.reuse, R13, !P6 ;  /* 0x0000000d030d7207 */ /* 0x040fe20007000000 */
[----:B------:R-:W-:Y:S01]  /*44d0*/  IMAD R10, R10, UR6, RZ ;  /* 0x000000060a0a7c24 */ /* 0x000fe2000f8e02ff */
[C---:B------:R-:W-:Y:S01]  /*44e0*/  SEL R14, R3.reuse, R14, !P6 ;  /* 0x0000000e030e7207 */ /* 0x040fe20007000000 */
[----:B------:R-:W-:Y:S01]  /*44f0*/  IMAD R12, R12, UR6, RZ ;  /* 0x000000060c0c7c24 */ /* 0x000fe2000f8e02ff */
[----:B------:R-:W-:Y:S01]  /*4500*/  SEL R17, R3, R17, !P6 ;  /* 0x0000001103117207 */ /* 0x000fe20007000000 */
[----:B------:R-:W-:Y:S01]  /*4510*/  IMAD R15, R15, UR6, RZ ;  /* 0x000000060f0f7c24 */ /* 0x000fe2000f8e02ff */
[----:B------:R-:W-:Y:S01]  /*4520*/  SEL R16, R3, R16, !P6 ;  /* 0x0000001003107207 */ /* 0x000fe20007000000 */
        /* <DEDUP_REMOVED lines=20> */
[----:B------:R-:W-:Y:S01]  /*4670*/  IMAD.U32 R9, RZ, RZ, UR12 ;  /* 0x0000000cff097e24 */ /* 0x000fe2000f8e00ff */
        /* <DEDUP_REMOVED lines=11> */
[----:B------:R-:W-:Y:S01]  /*4730*/  VIADD R9, R9, 0x2000 ;  /* 0x0000200009097836 */ /* 0x000fe20000000000 */
[----:B------:R-:W-:Y:S01]  /*4740*/  SEL R34, R3, R34, !P6 ;  /* 0x0000002203227207 */ /* 0x000fe20007000000 */
        /* <DEDUP_REMOVED lines=73> */
[----:B------:R-:W-:Y:S01]  /*4be0*/  SHF.R.S32.HI R191, RZ, 0x1f, R6 ;  /* 0x0000001fffbf7819 */ /* 0x000fe20000011406 */
[----:B------:R-:W-:Y:S01]  /*4bf0*/  IMAD R88, R88, UR6, RZ ;  /* 0x0000000658587c24 */ /* 0x000fe2000f8e02ff */
[----:B------:R-:W-:Y:S01]  /*4c00*/  IADD3 R192, P4, R6, UR16, RZ ;  /* 0x0000001006c07c10 */ /* 0x000fe2000ff9e0ff */
[----:B------:R-:W-:Y:S01]  /*4c10*/  IMAD R90, R90, UR6, RZ ;  /* 0x000000065a5a7c24 */ /* 0x000fe2000f8e02ff */
[----:B------:R-:W-:Y:S01]  /*4c20*/  SHF.R.S32.HI R193, RZ, 0x1f, R194 ;  /* 0x0000001fffc17819 */ /* 0x000fe200000114c2 */
[----:B------:R-:W-:Y:S01]  /*4c30*/  IMAD R5, R5, UR6, RZ ;  /* 0x0000000605057c24 */ /* 0x000fe2000f8e02ff */
[----:B------:R-:W-:Y:S01]  /*4c40*/  IADD3 R194, P6, R194, UR16, RZ ;  /* 0x00000010c2c27c10 */ /* 0x000fe2000ffde0ff */
[----:B------:R-:W-:Y:S01]  /*4c50*/  IMAD R3, R94, UR6, RZ ;  /* 0x000000065e037c24 */ /* 0x000fe2000f8e02ff */
[----:B------:R-:W-:Y:S01]  /*4c60*/  SHF.R.S32.HI R197, RZ, 0x1f, R8 ;  /* 0x0000001fffc57819 */ /* 0x000fe20000011408 */
[----:B------:R-:W-:Y:S01]  /*4c70*/  IMAD R2, R96, UR6, RZ ;  /* 0x0000000660027c24 */ /* 0x000fe2000f8e02ff */
[----:B------:R-:W-:-:S02]  /*4c80*/  IADD3 R198, P3, R8, UR16, RZ ;  /* 0x0000001008c67c10 */ /* 0x000fc4000ff7e0ff */
[----:B------:R-:W-:Y:S02]  /*4c90*/  CS2R R92, SRZ ;  /* 0x00000000005c7805 */ /* 0x000fe4000001ff00 */
[----:B------:R-:W-:Y:S02]  /*4ca0*/  SHF.R.S32.HI R195, RZ, 0x1f, R7 ;  /* 0x0000001fffc37819 */ /* 0x000fe40000011407 */
[----:B------:R-:W-:Y:S02]  /*4cb0*/  CS2R R94, SRZ ;  /* 0x00000000005e7805 */ /* 0x000fe4000001ff00 */
[----:B------:R-:W-:Y:S02]  /*4cc0*/  IADD3 R196, P5, R7, UR16, RZ ;  /* 0x0000001007c47c10 */ /* 0x000fe4000ffbe0ff */
[----:B------:R-:W-:Y:S02]  /*4cd0*/  CS2R R96, SRZ ;  /* 0x0000000000607805 */ /* 0x000fe4000001ff00 */
[----:B------:R-:W-:-:S02]  /*4ce0*/  SHF.R.S32.HI R199, RZ, 0x1f, R10 ;  /* 0x0000001fffc77819 */ /* 0x000fc4000001140a */
[----:B------:R-:W-:Y:S02]  /*4cf0*/  CS2R R98, SRZ ;  /* 0x0000000000627805 */ /* 0x000fe4000001ff00 */
[----:B------:R-:W-:Y:S01]  /*4d00*/  IADD3 R200, P2, R10, UR16, RZ ;  /* 0x000000100ac87c10 */ /* 0x000fe2000ff5e0ff */
[----:B------:R-:W-:Y:S01]  /*4d10*/  UMOV UR6, 0xffffff80 ;  /* 0xffffff8000067882 */ /* 0x000fe20000000000 */
[----:B------:R-:W-:Y:S02]  /*4d20*/  SHF.R.S32.HI R201, RZ, 0x1f, R12 ;  /* 0x0000001fffc97819 */ /* 0x000fe4000001140c */
[----:B------:R-:W-:Y:S02]  /*4d30*/  IADD3 R202, P1, R12, UR16, RZ ;  /* 0x000000100cca7c10 */ /* 0x000fe4000ff3e0ff */
[----:B------:R-:W-:Y:S02]  /*4d40*/  SHF.R.S32.HI R203, RZ, 0x1f, R15 ;  /* 0x0000001fffcb7819 */ /* 0x000fe4000001140f */
[----:B------:R-:W-:-:S02]  /*4d50*/  IADD3 R204, P0, R15, UR16, RZ ;  /* 0x000000100fcc7c10 */ /* 0x000fc4000ff1e0ff */
[----:B------:R-:W-:Y:S02]  /*4d60*/  IADD3.X R191, R191, UR17, RZ, P4, !PT ;  /* 0x00000011bfbf7c10 */ /* 0x000fe4000a7fe4ff */
[----:B------:R-:W-:Y:S02]  /*4d70*/  SHF.R.S32.HI R205, RZ, 0x1f, R13 ;  /* 0x0000001fffcd7819 */ /* 0x000fe4000001140d */
[----:B------:R-:W-:Y:S02]  /*4d80*/  IADD3 R206, P4, R13, UR16, RZ ;  /* 0x000000100dce7c10 */ /* 0x000fe4000ff9e0ff */
[----:B------:R-:W-:Y:S02]  /*4d90*/  IADD3.X R193, R193, UR17, RZ, P6, !PT ;  /* 0x00000011c1c17c10 */ /* 0x000fe4000b7fe4ff */
[----:B------:R-:W-:Y:S02]  /*4da0*/  IADD3.X R197, R197, UR17, RZ, P3, !PT ;  /* 0x00000011c5c57c10 */ /* 0x000fe40009ffe4ff */
[----:B------:R-:W-:-:S02]  /*4db0*/  SHF.R.S32.HI R207, RZ, 0x1f, R14 ;  /* 0x0000001fffcf7819 */ /* 0x000fc4000001140e */
[----:B------:R-:W-:Y:S02]  /*4dc0*/  IADD3 R208, P6, R14, UR16, RZ ;  /* 0x000000100ed07c10 */ /* 0x000fe4000ffde0ff */
[----:B------:R-:W-:Y:S02]  /*4dd0*/  IADD3.X R195, R195, UR17, RZ, P5, !PT ;  /* 0x00000011c3c37c10 */ /* 0x000fe4000affe4ff */
[----:B------:R-:W-:Y:S02]  /*4de0*/  SHF.R.S32.HI R211, RZ, 0x1f, R17 ;  /* 0x0000001fffd37819 */ /* 0x000fe40000011411 */
[----:B------:R-:W-:Y:S02]  /*4df0*/  IADD3 R212, P3, R17, UR16, RZ ;  /* 0x0000001011d47c10 */ /* 0x000fe4000ff7e0ff */
[----:B------:R-:W-:Y:S02]  /*4e00*/  IADD3.X R199, R199, UR17, RZ, P2, !PT ;  /* 0x00000011c7c77c10 */ /* 0x000fe400097fe4ff */
[----:B------:R-:W-:-:S02]  /*4e10*/  SHF.R.S32.HI R209, RZ, 0x1f, R16 ;  /* 0x0000001fffd17819 */ /* 0x000fc40000011410 */
[----:B------:R-:W-:Y:S02]  /*4e20*/  IADD3 R210, P5, R16, UR16, RZ ;  /* 0x0000001010d27c10 */ /* 0x000fe4000ffbe0ff */
[----:B------:R-:W-:Y:S02]  /*4e30*/  SHF.R.S32.HI R213, RZ, 0x1f, R18 ;  /* 0x0000001fffd57819 */ /* 0x000fe40000011412 */
[----:B------:R-:W-:Y:S02]  /*4e40*/  IADD3 R214, P2, R18, UR16, RZ ;  /* 0x0000001012d67c10 */ /* 0x000fe4000ff5e0ff */
[----:B------:R-:W-:Y:S02]  /*4e50*/  IADD3.X R201, R201, UR17, RZ, P1, !PT ;  /* 0x00000011c9c97c10 */ /* 0x000fe40008ffe4ff */
[----:B------:R-:W-:Y:S02]  /*4e60*/  SHF.R.S32.HI R215, RZ, 0x1f, R20 ;  /* 0x0000001fffd77819 */ /* 0x000fe40000011414 */
[----:B------:R-:W-:-:S02]  /*4e70*/  IADD3 R216, P1, R20, UR16, RZ ;  /* 0x0000001014d87c10 */ /* 0x000fc4000ff3e0ff */
[----:B------:R-:W-:Y:S02]  /*4e80*/  IADD3.X R203, R203, UR17, RZ, P0, !PT ;  /* 0x00000011cbcb7c10 */ /* 0x000fe400087fe4ff */
[----:B------:R-:W-:Y:S02]  /*4e90*/  SHF.R.S32.HI R217, RZ, 0x1f, R19 ;  /* 0x0000001fffd97819 */ /* 0x000fe40000011413 */
[----:B------:R-:W-:Y:S02]  /*4ea0*/  IADD3 R218, P0, R19, UR16, RZ ;  /* 0x0000001013da7c10 */ /* 0x000fe4000ff1e0ff */
[----:B------:R-:W-:Y:S02]  /*4eb0*/  IADD3.X R205, R205, UR17, RZ, P4, !PT ;  /* 0x00000011cdcd7c10 */ /* 0x000fe4000a7fe4ff */
[----:B------:R-:W-:Y:S02]  /*4ec0*/  SHF.R.S32.HI R219, RZ, 0x1f, R22 ;  /* 0x0000001fffdb7819 */ /* 0x000fe40000011416 */
[----:B------:R-:W-:-:S02]  /*4ed0*/  IADD3 R220, P4, R22, UR16, RZ ;  /* 0x0000001016dc7c10 */ /* 0x000fc4000ff9e0ff */
[----:B------:R-:W-:Y:S02]  /*4ee0*/  IADD3.X R207, R207, UR17, RZ, P6, !PT ;  /* 0x00000011cfcf7c10 */ /* 0x000fe4000b7fe4ff */
[----:B------:R-:W-:Y:S02]  /*4ef0*/  IADD3.X R211, R211, UR17, RZ, P3, !PT ;  /* 0x00000011d3d37c10 */ /* 0x000fe40009ffe4ff */
[----:B------:R-:W-:Y:S02]  /*4f00*/  SHF.R.S32.HI R221, RZ, 0x1f, R21 ;  /* 0x0000001fffdd7819 */ /* 0x000fe40000011415 */
[----:B------:R-:W-:Y:S02]  /*4f10*/  IADD3 R222, P6, R21, UR16, RZ ;  /* 0x0000001015de7c10 */ /* 0x000fe4000ffde0ff */
[----:B------:R-:W-:Y:S02]  /*4f20*/  IADD3.X R209, R209, UR17, RZ, P5, !PT ;  /* 0x00000011d1d17c10 */ /* 0x000fe4000affe4ff */
[----:B------:R-:W-:-:S02]  /*4f30*/  SHF.R.S32.HI R225, RZ, 0x1f, R24 ;  /* 0x0000001fffe17819 */ /* 0x000fc40000011418 */
[----:B------:R-:W-:Y:S02]  /*4f40*/  IADD3 R226, P3, R24, UR16, RZ ;  /* 0x0000001018e27c10 */ /* 0x000fe4000ff7e0ff */
[----:B------:R-:W-:Y:S02]  /*4f50*/  IADD3.X R213, R213, UR17, RZ, P2, !PT ;  /* 0x00000011d5d57c10 */ /* 0x000fe400097fe4ff */
[----:B------:R-:W-:Y:S02]  /*4f60*/  SHF.R.S32.HI R223, RZ, 0x1f, R23 ;  /* 0x0000001fffdf7819 */ /* 0x000fe40000011417 */
[----:B------:R-:W-:Y:S02]  /*4f70*/  IADD3 R224, P5, R23, UR16, RZ ;  /* 0x0000001017e07c10 */ /* 0x000fe4000ffbe0ff */
[----:B------:R-:W-:Y:S02]  /*4f80*/  SHF.R.S32.HI R227, RZ, 0x1f, R25 ;  /* 0x0000001fffe37819 */ /* 0x000fe40000011419 */
[----:B------:R-:W-:-:S02]  /*4f90*/  IADD3 R228, P2, R25, UR16, RZ ;  /* 0x0000001019e47c10 */ /* 0x000fc4000ff5e0ff */
[----:B------:R-:W-:Y:S02]  /*4fa0*/  CS2R R24, SRZ ;  /* 0x0000000000187805 */ /* 0x000fe4000001ff00 */
[----:B------:R-:W-:Y:S02]  /*4fb0*/  IADD3.X R215, R215, UR17, RZ, P1, !PT ;  /* 0x00000011d7d77c10 */ /* 0x000fe40008ffe4ff */
[----:B------:R-:W-:Y:S02]  /*4fc0*/  SHF.R.S32.HI R229, RZ, 0x1f, R26 ;  /* 0x0000001fffe57819 */ /* 0x000fe4000001141a */
[----:B------:R-:W-:Y:S02]  /*4fd0*/  IADD3 R230, P1, R26, UR16, RZ ;  /* 0x000000101ae67c10 */ /* 0x000fe4000ff3e0ff */
[----:B------:R-:W-:Y:S02]  /*4fe0*/  IADD3.X R217, R217, UR17, RZ, P0, !PT ;  /* 0x00000011d9d97c10 */ /* 0x000fe400087fe4ff */
[----:B------:R-:W-:-:S02]  /*4ff0*/  SHF.R.S32.HI R231, RZ, 0x1f, R27 ;  /* 0x0000001fffe77819 */ /* 0x000fc4000001141b */
[----:B------:R-:W-:Y:S02]  /*5000*/  IADD3 R232, P0, R27, UR16, RZ ;  /* 0x000000101be87c10 */ /* 0x000fe4000ff1e0ff */
[----:B------:R-:W-:Y:S02]  /*5010*/  CS2R R26, SRZ ;  /* 0x00000000001a7805 */ /* 0x000fe4000001ff00 */
[----:B------:R-:W-:Y:S02]  /*5020*/  IADD3.X R219, R219, UR17, RZ, P4, !PT ;  /* 0x00000011dbdb7c10 */ /* 0x000fe4000a7fe4ff */
[----:B------:R-:W-:Y:S02]  /*5030*/  SHF.R.S32.HI R233, RZ, 0x1f, R28 ;  /* 0x0000001fffe97819 */ /* 0x000fe4000001141c */
[----:B------:R-:W-:Y:S02]  /*5040*/  IADD3 R234, P4, R28, UR16, RZ ;  /* 0x000000101cea7c10 */ /* 0x000fe4000ff9e0ff */
[----:B------:R-:W-:-:S02]  /*5050*/  IADD3.X R221, R221, UR17, RZ, P6, !PT ;  /* 0x00000011dddd7c10 */ /* 0x000fc4000b7fe4ff */
[----:B------:R-:W-:Y:S02]  /*5060*/  IADD3.X R225, R225, UR17, RZ, P3, !PT ;  /* 0x00000011e1e17c10 */ /* 0x000fe40009ffe4ff */
[----:B------:R-:W-:Y:S02]  /*5070*/  SHF.R.U32.HI R9, RZ, 0x4, R9 ;  /* 0x00000004ff097819 */ /* 0x000fe40000011609 */
[----:B------:R-:W-:Y:S02]  /*5080*/  SHF.R.S32.HI R235, RZ, 0x1f, R29 ;  /* 0x0000001fffeb7819 */ /* 0x000fe4000001141d */
[----:B------:R-:W-:Y:S02]  /*5090*/  IADD3 R236, P6, R29, UR16, RZ ;  /* 0x000000101dec7c10 */ /* 0x000fe4000ffde0ff */
[----:B------:R-:W-:Y:S02]  /*50a0*/  CS2R R28, SRZ ;  /* 0x00000000001c7805 */ /* 0x000fe4000001ff00 */
[----:B------:R-:W-:-:S02]  /*50b0*/  IADD3.X R223, R223, UR17, RZ, P5, !PT ;  /* 0x00000011dfdf7c10 */ /* 0x000fc4000affe4ff */
[----:B------:R-:W-:Y:S02]  /*50c0*/  SHF.R.S32.HI R239, RZ, 0x1f, R31 ;  /* 0x0000001fffef7819 */ /* 0x000fe4000001141f */
[----:B------:R-:W-:Y:S02]  /*50d0*/  IADD3 R240, P3, R31, UR16, RZ ;  /* 0x000000101ff07c10 */ /* 0x000fe4000ff7e0ff */
[----:B------:R-:W-:Y:S02]  /*50e0*/  IADD3.X R227, R227, UR17, RZ, P2, !PT ;  /* 0x00000011e3e37c10 */ /* 0x000fe400097fe4ff */
[----:B------:R-:W-:Y:S02]  /*50f0*/  SHF.R.S32.HI R237, RZ, 0x1f, R30 ;  /* 0x0000001fffed7819 */ /* 0x000fe4000001141e */
[----:B------:R-:W-:Y:S02]  /*5100*/  IADD3 R238, P5, R30, UR16, RZ ;  /* 0x000000101eee7c10 */ /* 0x000fe4000ffbe0ff */
[----:B------:R-:W-:-:S02]  /*5110*/  CS2R R30, SRZ ;  /* 0x00000000001e7805 */ /* 0x000fc4000001ff00 */
[----:B------:R-:W-:Y:S02]  /*5120*/  SHF.R.S32.HI R241, RZ, 0x1f, R32 ;  /* 0x0000001ffff17819 */ /* 0x000fe40000011420 */
[----:B------:R-:W-:Y:S02]  /*5130*/  IADD3 R242, P2, R32, UR16, RZ ;  /* 0x0000001020f27c10 */ /* 0x000fe4000ff5e0ff */
[----:B------:R-:W-:Y:S02]  /*5140*/  IADD3.X R229, R229, UR17, RZ, P1, !PT ;  /* 0x00000011e5e57c10 */ /* 0x000fe40008ffe4ff */
[----:B------:R-:W-:Y:S02]  /*5150*/  SHF.R.S32.HI R243, RZ, 0x1f, R33 ;  /* 0x0000001ffff37819 */ /* 0x000fe40000011421 */
[----:B------:R-:W-:Y:S02]  /*5160*/  IADD3 R244, P1, R33, UR16, RZ ;  /* 0x0000001021f47c10 */ /* 0x000fe4000ff3e0ff */
[----:B------:R-:W-:-:S02]  /*5170*/  CS2R R32, SRZ ;  /* 0x0000000000207805 */ /* 0x000fc4000001ff00 */
[----:B------:R-:W-:Y:S02]  /*5180*/  IADD3.X R231, R231, UR17, RZ, P0, !PT ;  /* 0x00000011e7e77c10 */ /* 0x000fe400087fe4ff */
[----:B------:R-:W-:Y:S02]  /*5190*/  SGXT.U32 R11, R45, 0xe ;  /* 0x0000000e2d0b781a */ /* 0x000fe40000000000 */
[----:B------:R-:W-:Y:S02]  /*51a0*/  SHF.R.S32.HI R245, RZ, 0x1f, R34 ;  /* 0x0000001ffff57819 */ /* 0x000fe40000011422 */
[----:B------:R-:W-:Y:S02]  /*51b0*/  IADD3 R246, P0, R34, UR16, RZ ;  /* 0x0000001022f67c10 */ /* 0x000fe4000ff1e0ff */
[----:B------:R-:W-:Y:S02]  /*51c0*/  IADD3.X R233, R233, UR17, RZ, P4, !PT ;  /* 0x00000011e9e97c10 */ /* 0x000fe4000a7fe4ff */
[----:B------:R-:W-:-:S02]  /*51d0*/  SGXT.U32 R100, R9, 0xe ;  /* 0x0000000e0964781a */ /* 0x000fc40000000000 */
[----:B------:R-:W-:Y:S02]  /*51e0*/  SHF.R.S32.HI R247, RZ, 0x1f, R35 ;  /* 0x0000001ffff77819 */ /* 0x000fe40000011423 */
[----:B------:R-:W-:Y:S01]  /*51f0*/  IADD3 R248, P4, R35, UR16, RZ ;  /* 0x0000001023f87c10 */ /* 0x000fe2000ff9e0ff */
[----:B------:R-:W-:Y:S01]  /*5200*/  STL.64 [R1+0x308], R100 ;  /* 0x0003086401007387 */ /* 0x000fe20000100a00 */
[----:B------:R-:W-:Y:S02]  /*5210*/  IADD3.X R235, R235, UR17, RZ, P6, !PT ;  /* 0x00000011ebeb7c10 */ /* 0x000fe4000b7fe4ff */
[----:B------:R-:W-:Y:S02]  /*5220*/  CS2R R34, SRZ ;  /* 0x0000000000227805 */ /* 0x000fe4000001ff00 */
[----:B------:R-:W-:Y:S02]  /*5230*/  IADD3.X R239, R239, UR17, RZ, P3, !PT ;  /* 0x00000011efef7c10 */ /* 0x000fe40009ffe4ff */
[----:B------:R-:W-:-:S02]  /*5240*/  SHF.R.S32.HI R249, RZ, 0x1f, R36 ;  /* 0x0000001ffff97819 */ /* 0x000fc40000011424 */
[----:B------:R-:W-:Y:S02]  /*5250*/  IADD3 R250, P6, R36, UR16, RZ ;  /* 0x0000001024fa7c10 */ /* 0x000fe4000ffde0ff */
[----:B------:R-:W-:Y:S02]  /*5260*/  IADD3.X R237, R237, UR17, RZ, P5, !PT ;  /* 0x00000011eded7c10 */ /* 0x000fe4000affe4ff */
[----:B------:R-:W-:Y:S02]  /*5270*/  IADD3 R8, P3, R38, UR16, RZ ;  /* 0x0000001026087c10 */ /* 0x000fe4000ff7e0ff */
[----:B------:R-:W-:Y:S02]  /*5280*/  IADD3.X R241, R241, UR17, RZ, P2, !PT ;  /* 0x00000011f1f17c10 */ /* 0x000fe400097fe4ff */
[----:B------:R-:W-:Y:S01]  /*5290*/  SHF.R.S32.HI R251, RZ, 0x1f, R37 ;  /* 0x0000001ffffb7819 */ /* 0x000fe20000011425 */
[----:B------:R0:W-:Y:S01]  /*52a0*/  STL [R1+0x204], R8 ;  /* 0x0002040801007387 */ /* 0x0001e20000100800 */
[----:B------:R-:W-:-:S02]  /*52b0*/  IADD3 R252, P5, R37, UR16, RZ ;  /* 0x0000001025fc7c10 */ /* 0x000fc4000ffbe0ff */
[----:B------:R-:W-:Y:S02]  /*52c0*/  CS2R R36, SRZ ;  /* 0x0000000000247805 */ /* 0x000fe4000001ff00 */
[----:B------:R-:W-:Y:S02]  /*52d0*/  IADD3 R9, P2, R39, UR16, RZ ;  /* 0x0000001027097c10 */ /* 0x000fe4000ff5e0ff */
[----:B------:R-:W-:Y:S02]  /*52e0*/  IADD3.X R243, R243, UR17, RZ, P1, !PT ;  /* 0x00000011f3f37c10 */ /* 0x000fe40008ffe4ff */
[----:B------:R-:W-:Y:S01]  /*52f0*/  R2UR UR10, R11 ;  /* 0x000000000b0a72ca */ /* 0x000fe200000e0000 */
[----:B------:R1:W-:Y:S01]  /*5300*/  STL [R1+0x20c], R9 ;  /* 0x00020c0901007387 */ /* 0x0003e20000100800 */
[----:B------:R-:W-:Y:S02]  /*5310*/  IADD3 R10, P1, R40, UR16, RZ ;  /* 0x00000010280a7c10 */ /* 0x000fe4000ff3e0ff */
[----:B------:R-:W-:-:S02]  /*5320*/  IADD3.X R245, R245, UR17, RZ, P0, !PT ;  /* 0x00000011f5f57c10 */ /* 0x000fc400087fe4ff */
[----:B------:R-:W-:Y:S01]  /*5330*/  SHF.R.S32.HI R6, RZ, 0x1f, R38 ;  /* 0x0000001fff067819 */ /* 0x000fe20000011426 */
[----:B------:R2:W-:Y:S01]  /*5340*/  STL [R1+0x214], R10 ;  /* 0x0002140a01007387 */ /* 0x0005e20000100800 */
[----:B------:R-:W-:Y:S02]  /*5350*/  IADD3 R11, P0, R41, UR16, RZ ;  /* 0x00000010290b7c10 */ /* 0x000fe4000ff1e0ff */
[----:B------:R-:W-:Y:S02]  /*5360*/  IADD3.X R247, R247, UR17, RZ, P4, !PT ;  /* 0x00000011f7f77c10 */ /* 0x000fe4000a7fe4ff */
[----:B------:R-:W-:Y:S01]  /*5370*/  IADD3 R12, P4, R42, UR16, RZ ;  /* 0x000000102a0c7c10 */ /* 0x000fe2000ff9e0ff */
[----:B------:R3:W-:Y:S01]  /*5380*/  STL [R1+0x21c], R11 ;  /* 0x00021c0b01007387 */ /* 0x0007e20000100800 */
[----:B------:R-:W-:Y:S02]  /*5390*/  IADD3.X R249, R249, UR17, RZ, P6, !PT ;  /* 0x00000011f9f97c10 */ /* 0x000fe4000b7fe4ff */
[----:B------:R-:W-:Y:S01]  /*53a0*/  IADD3 R13, P6, R43, UR16, RZ ;  /* 0x000000102b0d7c10 */ /* 0x000fe2000ffde0ff */
[----:B------:R4:W-:Y:S01]  /*53b0*/  STL [R1+0x224], R12 ;  /* 0x0002240c01007387 */ /* 0x0009e20000100800 */
[----:B------:R-:W-:-:S02]  /*53c0*/  IADD3.X R251, R251, UR17, RZ, P5, !PT ;  /* 0x00000011fbfb7c10 */ /* 0x000fc4000affe4ff */
[----:B------:R-:W-:Y:S01]  /*53d0*/  IADD3 R15, P5, R44, UR16, RZ ;  /* 0x000000102c0f7c10 */ /* 0x000fe2000ffbe0ff */
[----:B------:R-:W-:Y:S01]  /*53e0*/  STL [R1+0x22c], R13 ;  /* 0x00022c0d01007387 */ /* 0x000fe20000100800 */
[----:B------:R-:W-:Y:S02]  /*53f0*/  IADD3.X R14, R6, UR17, RZ, P3, !PT ;  /* 0x00000011060e7c10 */ /* 0x000fe40009ffe4ff */
[----:B------:R-:W-:Y:S01]  /*5400*/  SHF.R.S32.HI R7, RZ, 0x1f, R39 ;  /* 0x0000001fff077819 */ /* 0x000fe20000011427 */
[----:B------:R5:W-:Y:S01]  /*5410*/  STL [R1+0x234], R15 ;  /* 0x0002340f01007387 */ /* 0x000be20000100800 */
[----:B0-----:R-:W-:Y:S02]  /*5420*/  SHF.R.S32.HI R8, RZ, 0x1f, R40 ;  /* 0x0000001fff087819 */ /* 0x001fe40000011428 */
[----:B------:R-:W-:Y:S02]  /*5430*/  CS2R R38, SRZ ;  /* 0x0000000000267805 */ /* 0x000fe4000001ff00 */
[----:B-1----:R-:W-:Y:S01]  /*5440*/  SHF.R.S32.HI R9, RZ, 0x1f, R41 ;  /* 0x0000001fff097819 */ /* 0x002fe20000011429 */
[----:B------:R0:W-:Y:S01]  /*5450*/  STL [R1+0x200], R14 ;  /* 0x0002000e01007387 */ /* 0x0001e20000100800 */
[----:B--2---:R-:W-:-:S02]  /*5460*/  SHF.R.S32.HI R10, RZ, 0x1f, R42 ;  /* 0x0000001fff0a7819 */ /* 0x004fc4000001142a */
[----:B------:R-:W-:Y:S02]  /*5470*/  CS2R R40, SRZ ;  /* 0x0000000000287805 */ /* 0x000fe4000001ff00 */
[----:B---3--:R-:W-:Y:S02]  /*5480*/  SHF.R.S32.HI R11, RZ, 0x1f, R43 ;  /* 0x0000001fff0b7819 */ /* 0x008fe4000001142b */
[----:B------:R-:W-:Y:S02]  /*5490*/  CS2R R42, SRZ ;  /* 0x00000000002a7805 */ /* 0x000fe4000001ff00 */
[----:B----4-:R-:W-:Y:S02]  /*54a0*/  SHF.R.S32.HI R12, RZ, 0x1f, R44 ;  /* 0x0000001fff0c7819 */ /* 0x010fe4000001142c */
[----:B------:R-:W-:Y:S02]  /*54b0*/  CS2R R44, SRZ ;  /* 0x00000000002c7805 */ /* 0x000fe4000001ff00 */
[----:B-----5:R-:W-:-:S02]  /*54c0*/  IADD3 R15, P3, R48, UR16, RZ ;  /* 0x00000010300f7c10 */ /* 0x020fc4000ff7e0ff */
[----:B------:R-:W-:Y:S02]  /*54d0*/  SHF.R.S32.HI R13, RZ, 0x1f, R48 ;  /* 0x0000001fff0d7819 */ /* 0x000fe40000011430 */
[----:B------:R-:W-:Y:S02]  /*54e0*/  CS2R R48, SRZ ;  /* 0x0000000000307805 */ /* 0x000fe4000001ff00 */
[----:B0-----:R-:W-:Y:S01]  /*54f0*/  IADD3.X R14, R7, UR17, RZ, P2, !PT ;  /* 0x00000011070e7c10 */ /* 0x001fe200097fe4ff */
[----:B------:R0:W-:Y:S01]  /*5500*/  STL [R1+0x23c], R15 ;  /* 0x00023c0f01007387 */ /* 0x0001e20000100800 */
[----:B------:R-:W-:Y:S02]  /*5510*/  SHF.R.S32.HI R6, RZ, 0x1f, R50 ;  /* 0x0000001fff067819 */ /* 0x000fe40000011432 */
[----:B------:R-:W-:Y:S01]  /*5520*/  SHF.R.S32.HI R7, RZ, 0x1f, R52 ;  /* 0x0000001fff077819 */ /* 0x000fe20000011434 */
[----:B------:R1:W-:Y:S01]  /*5530*/  STL [R1+0x208], R14 ;  /* 0x0002080e01007387 */ /* 0x0003e20000100800 */
[----:B------:R-:W-:Y:S01]  /*5540*/  R2UR UR4, R100 ;  /* 0x00000000640472ca */ /* 0x000fe200000e0000 */
[----:B------:R-:W-:Y:S01]  /*5550*/  IMAD.MOV.U32 R100, RZ, RZ, RZ ;  /* 0x000000ffff647224 */ /* 0x000fe200078e00ff */
[----:B0-----:R-:W-:-:S02]  /*5560*/  IADD3 R15, P2, R50, UR16, RZ ;  /* 0x00000010320f7c10 */ /* 0x001fc4000ff5e0ff */
[----:B------:R-:W-:Y:S02]  /*5570*/  CS2R R50, SRZ ;  /* 0x0000000000327805 */ /* 0x000fe4000001ff00 */
[----:B-1----:R-:W-:Y:S01]  /*5580*/  IADD3.X R14, R8, UR17, RZ, P1, !PT ;  /* 0x00000011080e7c10 */ /* 0x002fe20008ffe4ff */
[----:B------:R0:W-:Y:S01]  /*5590*/  STL [R1+0x244], R15 ;  /* 0x0002440f01007387 */ /* 0x0001e20000100800 */
[----:B------:R-:W-:-:S05]  /*55a0*/  SHF.R.S32.HI R8, RZ, 0x1f, R54 ;  /* 0x0000001fff087819 */ /* 0x000fca0000011436 */
[----:B------:R-:W-:Y:S01]  /*55b0*/  UIADD3.64 UR4, UR4, -UR6, URZ ;  /* 0x8000000604047297 */ /* 0x000fe2000fffe03f */
[----:B------:R1:W-:Y:S01]  /*55c0*/  STL [R1+0x210], R14 ;  /* 0x0002100e01007387 */ /* 0x0003e20000100800 */
[----:B0-----:R-:W-:Y:S02]  /*55d0*/  IADD3 R15, P1, R52, UR16, RZ ;  /* 0x00000010340f7c10 */ /* 0x001fe4000ff3e0ff */
[----:B------:R-:W-:Y:S02]  /*55e0*/  CS2R R52, SRZ ;  /* 0x0000000000347805 */ /* 0x000fe4000001ff00 */
[----:B-1----:R-:W-:Y:S01]  /*55f0*/  IADD3.X R14, R9, UR17, RZ, P0, !PT ;  /* 0x00000011090e7c10 */ /* 0x002fe200087fe4ff */
[----:B------:R0:W-:Y:S01]  /*5600*/  STL [R1+0x24c], R15 ;  /* 0x00024c0f01007387 */ /* 0x0001e20000100800 */
[----:B------:R-:W-:-:S03]  /*5610*/  SHF.R.S32.HI R9, RZ, 0x1f, R56 ;  /* 0x0000001fff097819 */ /* 0x000fc60000011438 */
        /* <DEDUP_REMOVED lines=118> */
[----:B------:R-:W-:Y:S01]  /*5d80*/  STL [R1+0x2ec], R15 ;  /* 0x0002ec0f01007387 */ /* 0x000fe20000100800 */
[----:B------:R-:W-:Y:S02]  /*5d90*/  IADD3 R13, P1, R5, UR16, RZ ;  /* 0x00000010050d7c10 */ /* 0x000fe4000ff3e0ff */
[----:B------:R-:W-:Y:S01]  /*5da0*/  SHF.R.S32.HI R5, RZ, 0x1f, R3 ;  /* 0x0000001fff057819 */ /* 0x000fe20000011403 */
[----:B------:R0:W-:Y:S04]  /*5db0*/  STL [R1+0x2b8], R14 ;  /* 0x0002b80e01007387 */ /* 0x0001e80000100800 */
[----:B------:R1:W-:Y:S01]  /*5dc0*/  STL [R1+0x2f4], R13 ;  /* 0x0002f40d01007387 */ /* 0x0003e20000100800 */
[----:B0-----:R-:W-:-:S02]  /*5dd0*/  IADD3.X R14, R6, UR17, RZ, P0, !PT ;  /* 0x00000011060e7c10 */ /* 0x001fc400087fe4ff */
[----:B------:R-:W-:Y:S02]  /*5de0*/  SHF.R.S32.HI R6, RZ, 0x1f, R2 ;  /* 0x0000001fff067819 */ /* 0x000fe40000011402 */
[----:B-1----:R-:W-:Y:S01]  /*5df0*/  IADD3 R13, P0, R3, UR16, RZ ;  /* 0x00000010030d7c10 */ /* 0x002fe2000ff1e0ff */
[----:B------:R0:W-:Y:S01]  /*5e00*/  STL [R1+0x2c0], R14 ;  /* 0x0002c00e01007387 */ /* 0x0001e20000100800 */
[----:B------:R-:W-:Y:S02]  /*5e10*/  IADD3.X R3, R7, UR17, RZ, P4, !PT ;  /* 0x0000001107037c10 */ /* 0x000fe4000a7fe4ff */
[----:B------:R-:W-:Y:S01]  /*5e20*/  IADD3 R2, P4, R2, UR16, RZ ;  /* 0x0000001002027c10 */ /* 0x000fe2000ff9e0ff */
[----:B------:R-:W-:Y:S01]  /*5e30*/  STL [R1+0x2fc], R13 ;  /* 0x0002fc0d01007387 */ /* 0x000fe20000100800 */
[----:B------:R-:W-:Y:S02]  /*5e40*/  IADD3.X R7, R8, UR17, RZ, P6, !PT ;  /* 0x0000001108077c10 */ /* 0x000fe4000b7fe4ff */
[----:B------:R-:W-:Y:S01]  /*5e50*/  IADD3.X R8, R11, UR17, RZ, P2, !PT ;  /* 0x000000110b087c10 */ /* 0x000fe200097fe4ff */
[----:B------:R1:W-:Y:S01]  /*5e60*/  STL [R1+0x2c8], R3 ;  /* 0x0002c80301007387 */ /* 0x0003e20000100800 */
[----:B0-----:R-:W-:-:S03]  /*5e70*/  LOP3.LUT R14, R154, 0x1f, RZ, 0xc0, !PT ;  /* 0x0000001f9a0e7812 */ /* 0x001fc600078ec0ff */
[----:B------:R0:W-:Y:S04]  /*5e80*/  STL [R1+0x304], R2 ;  /* 0x0003040201007387 */ /* 0x0001e80000100800 */
[----:B------:R2:W-:Y:S01]  /*5e90*/  STL [R1+0x2d0], R7 ;  /* 0x0002d00701007387 */ /* 0x0005e20000100800 */
[----:B-1----:R-:W-:Y:S01]  /*5ea0*/  IADD3 R3, P6, R0, UR8, RZ ;  /* 0x0000000800037c10 */ /* 0x002fe2000ffde0ff */
[----:B------:R-:W-:Y:S02]  /*5eb0*/  ULDC UR8, c[0x0][0x23c] ;  /* 0x00008f0000087ab9 */ /* 0x000fe40000000800 */
[----:B------:R-:W-:Y:S01]  /*5ec0*/  USHF.L.U32 UR16, UR8, 0x5, URZ ;  /* 0x0000000508107899 */ /* 0x000fe2000800063f */
[----:B0-----:R-:W-:Y:S02]  /*5ed0*/  IADD3.X R2, R9, UR17, RZ, P5, !PT ;  /* 0x0000001109027c10 */ /* 0x001fe4000affe4ff */
[----:B--2---:R-:W-:-:S03]  /*5ee0*/  IADD3.X R7, R10, UR17, RZ, P3, !PT ;  /* 0x000000110a077c10 */ /* 0x004fc60009ffe4ff */
[----:B------:R0:W-:Y:S04]  /*5ef0*/  STL [R1+0x2d8], R2 ;  /* 0x0002d80201007387 */ /* 0x0001e80000100800 */
[----:B------:R1:W-:Y:S04]  /*5f00*/  STL [R1+0x2e0], R7 ;  /* 0x0002e00701007387 */ /* 0x0003e80000100800 */
[----:B------:R-:W-:Y:S01]  /*5f10*/  STL [R1+0x2e8], R8 ;  /* 0x0002e80801007387 */ /* 0x000fe20000100800 */
[----:B0-----:R-:W-:Y:S02]  /*5f20*/  IADD3.X R2, R12, UR17, RZ, P1, !PT ;  /* 0x000000110c027c10 */ /* 0x001fe40008ffe4ff */
[----:B-1----:R-:W-:-:S03]  /*5f30*/  IADD3.X R7, R5, UR17, RZ, P0, !PT ;  /* 0x0000001105077c10 */ /* 0x002fc600087fe4ff */
[----:B------:R0:W-:Y:S01]  /*5f40*/  STL [R1+0x2f0], R2 ;  /* 0x0002f00201007387 */ /* 0x0001e20000100800 */
[----:B------:R-:W-:Y:S01]  /*5f50*/  IADD3.X R5, R6, UR17, RZ, P4, !PT ;  /* 0x0000001106057c10 */ /* 0x000fe2000a7fe4ff */
[----:B------:R-:W-:Y:S01]  /*5f60*/  USHF.R.S32.HI UR17, URZ, 0x1f, UR16 ;  /* 0x0000001f3f117899 */ /* 0x000fe20008011410 */
[----:B------:R-:W-:Y:S01]  /*5f70*/  LOP3.LUT R6, R152, 0x10, RZ, 0x3c, !PT ;  /* 0x0000001098067812 */ /* 0x000fe200078e3cff */
[----:B------:R-:W-:Y:S04]  /*5f80*/  STL [R1+0x2f8], R7 ;  /* 0x0002f80701007387 */ /* 0x000fe80000100800 */
[----:B------:R1:W-:Y:S01]  /*5f90*/  STL [R1+0x300], R5 ;  /* 0x0003000501007387 */ /* 0x0003e20000100800 */
[----:B0-----:R-:W-:Y:S01]  /*5fa0*/  LEA.HI.X.SX32 R2, R0, UR9, 0x1, P6 ;  /* 0x0000000900027c11 */ /* 0x001fe2000b0f0eff */
[----:B------:R-:W-:-:S02]  /*5fb0*/  ULDC UR9, c[0x0][0x230] ;  /* 0x00008c0000097ab9 */ /* 0x000fc40000000800 */
[----:B------:R0:W-:Y:S01]  /*5fc0*/  STL [R1], RZ ;  /* 0x000000ff01007387 */ /* 0x0001e20000100800 */
[----:B------:R-:W-:-:S03]  /*5fd0*/  IMAD.U32 R0, RZ, RZ, UR9 ;  /* 0x00000009ff007e24 */ /* 0x000fc6000f8e00ff */
[----:B------:R0:W-:Y:S01]  /*5fe0*/  STL [R1+0x4], RZ ;  /* 0x000004ff01007387 */ /* 0x0001e20000100800 */
[----:B-1----:R-:W-:-:S03]  /*5ff0*/  IMAD R5, R14, UR8, RZ ;  /* 0x000000080e057c24 */ /* 0x002fc6000f8e02ff */
[----:B------:R0:W-:Y:S02]  /*6000*/  STL [R1+0x8], RZ ;  /* 0x000008ff01007387 */ /* 0x0001e40000100800 */
[----:B------:R-:W-:Y:S02]  /*6010*/  SHF.R.S32.HI R7, RZ, 0x1f, R5 ;  /* 0x0000001fff077819 */ /* 0x000fe40000011405 */
        /* <DEDUP_REMOVED lines=125> */
[----:B------:R0:W-:Y:S02]  /*67f0*/  STL [R1+0x314], R6 ;  /* 0x0003140601007387 */ /* 0x0001e40000100800 */
.L_x_1:
[----:B0-----:R-:W0:Y:S01]  /*6800*/  LDC R6, c[0x0][0x238] ;  /* 0x00008e00ff067b82 */ /* 0x001e220000000800 */
[----:B------:R1:W-:Y:S01]  /*6810*/  STL.64 [R1+0x560], R150 ;  /* 0x0005609601007387 */ /* 0x0003e20000100a00 */
[C---:B------:R-:W-:Y:S02]  /*6820*/  ISETP.GT.AND P2, PT, R0.reuse, 0x1, PT ;  /* 0x000000010000780c */ /* 0x040fe40003f44270 */
[----:B------:R-:W-:Y:S01]  /*6830*/  PRMT R168, RZ, 0x7610, R168 ;  /* 0x00007610ffa87816 */ /* 0x000fe200000000a8 */
[----:B------:R2:W-:Y:S01]  /*6840*/  STL.64 [R1+0x558], R148 ;  /* 0x0005589401007387 */ /* 0x0005e20000100a00 */
[----:B------:R-:W-:Y:S02]  /*6850*/  ISETP.GT.AND P3, PT, R0, 0x2, PT ;  /* 0x000000020000780c */ /* 0x000fe40003f64270 */
[----:B------:R-:W3:Y:S01]  /*6860*/  LDC R10, c[0x0][0x238] ;  /* 0x00008e00ff0a7b82 */ /* 0x000ee20000000800 */
[----:B------:R-:W-:Y:S01]  /*6870*/  STL.64 [R1+0x550], R146 ;  /* 0x0005509201007387 */ /* 0x000fe20000100a00 */
[----:B------:R-:W-:-:S03]  /*6880*/  PRMT R167, RZ, 0x7610, R167 ;  /* 0x00007610ffa77816 */ /* 0x000fc600000000a7 */
[----:B------:R-:W-:Y:S03]  /*6890*/  STL.64 [R1+0x548], R144 ;  /* 0x0005489001007387 */ /* 0x000fe60000100a00 */
[----:B-1----:R-:W1:Y:S01]  /*68a0*/  LDC R151, c[0x0][0x238] ;  /* 0x00008e00ff977b82 */ /* 0x002e620000000800 */
[----:B------:R-:W-:Y:S04]  /*68b0*/  STL.64 [R1+0x540], R142 ;  /* 0x0005408e01007387 */ /* 0x000fe80000100a00 */
[----:B------:R-:W-:Y:S01]  /*68c0*/  STL.64 [R1+0x538], R140 ;  /* 0x0005388c01007387 */ /* 0x000fe20000100a00 */
[----:B0-----:R-:W-:Y:S01]  /*68d0*/  IMAD.SHL.U32 R11, R6, 0x2, RZ ;  /* 0x00000002060b7824 */ /* 0x001fe200078e00ff */
[----:B------:R-:W-:-:S02]  /*68e0*/  IADD3 R6, P1, R3, UR13, RZ ;  /* 0x0000000d03067c10 */ /* 0x000fc4000ff3e0ff */
[----:B------:R-:W-:Y:S01]  /*68f0*/  STL.64 [R1+0x530], R138 ;  /* 0x0005308a01007387 */ /* 0x000fe20000100a00 */
[----:B------:R-:W-:Y:S01]  /*6900*/  PRMT R166, RZ, 0x7610, R166 ;  /* 0x00007610ffa67816 */ /* 0x000fe200000000a6 */
[----:B------:R-:W0:Y:S01]  /*6910*/  LDC R150, c[0x0][0x238] ;  /* 0x00008e00ff967b82 */ /* 0x000e220000000800 */
[CC--:B------:R-:W-:Y:S01]  /*6920*/  IADD3 R8, P0, R11.reuse, R3.reuse, RZ ;  /* 0x000000030b087210 */ /* 0x0c0fe20007f1e0ff */
[----:B------:R-:W-:Y:S03]  /*6930*/  STL.64 [R1+0x528], R136 ;  /* 0x0005288801007387 */ /* 0x000fe60000100a00 */
[-C--:B------:R-:W-:Y:S01]  /*6940*/  LEA.HI.X.SX32 R9, R11, R2.reuse, 0x1, P0 ;  /* 0x000000020b097211 */ /* 0x080fe200000f0eff */
[C---:B---3--:R-:W-:Y:S01]  /*6950*/  IMAD R11, R10.reuse, 0x3, RZ ;  /* 0x000000030a0b7824 */ /* 0x048fe200078e02ff */
[----:B------:R-:W-:Y:S04]  /*6960*/  STL.64 [R1+0x520], R134 ;  /* 0x0005208601007387 */ /* 0x000fe80000100a00 */
[----:B------:R-:W-:Y:S01]  /*6970*/  STL.64 [R1+0x518], R132 ;  /* 0x0005188401007387 */ /* 0x000fe20000100a00 */
[----:B-1----:R-:W-:Y:S01]  /*6980*/  LEA.HI.X.SX32 R7, R151, R2, 0x1, P1 ;  /* 0x0000000297077211 */ /* 0x002fe200008f0eff */
[----:B------:R-:W-:Y:S01]  /*6990*/  IMAD.SHL.U32 R10, R10, 0x4, RZ ;  /* 0x000000040a0a7824 */ /* 0x000fe200078e00ff */
[----:B------:R-:W-:Y:S01]  /*69a0*/  ISETP.GT.AND P1, PT, R0, 0x3, PT ;  /* 0x000000030000780c */ /* 0x000fe20003f24270 */
[----:B------:R-:W-:Y:S04]  /*69b0*/  STL.64 [R1+0x510], R130 ;  /* 0x0005108201007387 */ /* 0x000fe80000100a00 */
[----:B------:R1:W3:Y:S04]  /*69c0*/  @P2 LDG.E.U8 R168, desc[UR14][R6.64] ;  /* 0x0000000e06a82981 */ /* 0x0002e8000c1e1100 */
[----:B------:R-:W-:Y:S04]  /*69d0*/  STL.64 [R1+0x508], R128 ;  /* 0x0005088001007387 */ /* 0x000fe80000100a00 */
[----:B------:R-:W-:Y:S01]  /*69e0*/  STL.64 [R1+0x500], R126 ;  /* 0x0005007e01007387 */ /* 0x000fe20000100a00 */
[----:B-1----:R-:W-:-:S03]  /*69f0*/  IADD3 R6, P0, R11, R3, RZ ;  /* 0x000000030b067210 */ /* 0x002fc60007f1e0ff */
[----:B------:R-:W-:Y:S01]  /*6a00*/  STL.64 [R1+0x4f8], R124 ;  /* 0x0004f87c01007387 */ /* 0x000fe20000100a00 */
[----:B------:R-:W-:Y:S02]  /*6a10*/  LEA.HI.X.SX32 R7, R11, R2, 0x1, P0 ;  /* 0x000000020b077211 */ /* 0x000fe400000f0eff */
[----:B------:R-:W1:Y:S01]  /*6a20*/  LDC R11, c[0x0][0x238] ;  /* 0x00008e00ff0b7b82 */ /* 0x000e620000000800 */
[----:B------:R-:W-:Y:S04]  /*6a30*/  STL.64 [R1+0x4f0], R122 ;  /* 0x0004f07a01007387 */ /* 0x000fe80000100a00 */
        /* <DEDUP_REMOVED lines=16> */
[----:B------:R4:W3:Y:S04]  /*6b40*/  @P3 LDG.E.U8 R167, desc[UR14][R8.64] ;  /* 0x0000000e08a73981 */ /* 0x0008e8000c1e1100 */
[----:B------:R-:W-:Y:S04]  /*6b50*/  STL.64 [R1+0x468], R88 ;  /* 0x0004685801007387 */ /* 0x000fe80000100a00 */
[----:B------:R-:W-:Y:S01]  /*6b60*/  STL.64 [R1+0x460], R86 ;  /* 0x0004605601007387 */ /* 0x000fe20000100a00 */
[----:B----4-:R-:W-:-:S03]  /*6b70*/  IADD3 R8, P3, R10, R3, RZ ;  /* 0x000000030a087210 */ /* 0x010fc60007f7e0ff */
[----:B------:R-:W-:Y:S01]  /*6b80*/  STL.64 [R1+0x458], R84 ;  /* 0x0004585401007387 */ /* 0x000fe20000100a00 */
[----:B------:R-:W-:-:S03]  /*6b90*/  LEA.HI.X.SX32 R9, R10, R2, 0x1, P3 ;  /* 0x000000020a097211 */ /* 0x000fc600018f0eff */
[----:B------:R-:W-:Y:S01]  /*6ba0*/  STL.64 [R1+0x450], R82 ;  /* 0x0004505201007387 */ /* 0x000fe20000100a00 */
[----:B-1----:R-:W-:-:S03]  /*6bb0*/  IMAD R10, R11, 0x5, RZ ;  /* 0x000000050b0a7824 */ /* 0x002fc600078e02ff */
[----:B------:R-:W-:Y:S04]  /*6bc0*/  STL.64 [R1+0x448], R80 ;  /* 0x0004485001007387 */ /* 0x000fe80000100a00 */
[----:B------:R-:W-:Y:S04]  /*6bd0*/  STL.64 [R1+0x440], R78 ;  /* 0x0004404e01007387 */ /* 0x000fe80000100a00 */
[----:B------:R-:W-:Y:S04]  /*6be0*/  STL.64 [R1+0x438], R76 ;  /* 0x0004384c01007387 */ /* 0x000fe80000100a00 */
[----:B------:R-:W-:Y:S04]  /*6bf0*/  STL.64 [R1+0x430], R74 ;  /* 0x0004304a01007387 */ /* 0x000fe80000100a00 */
[----:B------:R-:W-:Y:S04]  /*6c00*/  STL.64 [R1+0x428], R72 ;  /* 0x0004284801007387 */ /* 0x000fe80000100a00 */
[----:B------:R-:W-:Y:S04]  /*6c10*/  STL.64 [R1+0x420], R70 ;  /* 0x0004204601007387 */ /* 0x000fe80000100a00 */
[----:B------:R1:W4:Y:S04]  /*6c20*/  @P1 LDG.E.U8 R166, desc[UR14][R6.64] ;  /* 0x0000000e06a61981 */ /* 0x000328000c1e1100 */
[----:B------:R-:W-:Y:S04]  /*6c30*/  STL.64 [R1+0x418], R68 ;  /* 0x0004184401007387 */ /* 0x000fe80000100a00 */
[----:B------:R-:W-:Y:S01]  /*6c40*/  STL.64 [R1+0x410], R66 ;  /* 0x0004104201007387 */ /* 0x000fe20000100a00 */
[----:B-1----:R-:W-:-:S03]  /*6c50*/  IADD3 R6, P4, R10, R3, RZ ;  /* 0x000000030a067210 */ /* 0x002fc60007f9e0ff */
[----:B------:R-:W-:Y:S01]  /*6c60*/  STL.64 [R1+0x408], R64 ;  /* 0x0004084001007387 */ /* 0x000fe20000100a00 */
[----:B------:R-:W-:-:S03]  /*6c70*/  LEA.HI.X.SX32 R7, R10, R2, 0x1, P4 ;  /* 0x000000020a077211 */ /* 0x000fc600020f0eff */
[----:B------:R-:W-:Y:S01]  /*6c80*/  STL.64 [R1+0x400], R62 ;  /* 0x0004003e01007387 */ /* 0x000fe20000100a00 */
[----:B------:R-:W2:Y:S03]  /*6c90*/  LDC R10, c[0x0][0x238] ;  /* 0x00008e00ff0a7b82 */ /* 0x000ea60000000800 */
[----:B------:R-:W-:Y:S04]  /*6ca0*/  STL.64 [R1+0x3f8], R60 ;  /* 0x0003f83c01007387 */ /* 0x000fe80000100a00 */
[----:B------:R-:W-:Y:S04]  /*6cb0*/  STL.64 [R1+0x3f0], R58 ;  /* 0x0003f03a01007387 */ /* 0x000fe80000100a00 */
[----:B------:R-:W-:Y:S04]  /*6cc0*/  STL.64 [R1+0x3e8], R56 ;  /* 0x0003e83801007387 */ /* 0x000fe80000100a00 */
[----:B------:R-:W-:Y:S04]  /*6cd0*/  STL.64 [R1+0x3e0], R54 ;  /* 0x0003e03601007387 */ /* 0x000fe80000100a00 */
[----:B------:R-:W-:Y:S04]  /*6ce0*/  STL.64 [R1+0x3d8], R52 ;  /* 0x0003d83401007387 */ /* 0x000fe80000100a00 */
[----:B------:R-:W-:Y:S04]  /*6cf0*/  STL.64 [R1+0x3d0], R50 ;  /* 0x0003d03201007387 */ /* 0x000fe80000100a00 */
[----:B------:R-:W-:Y:S04]  /*6d00*/  STL.64 [R1+0x3c8], R48 ;  /* 0x0003c83001007387 */ /* 0x000fe80000100a00 */
[----:B------:R-:W-:Y:S01]  /*6d10*/  STL.64 [R1+0x3c0], R46 ;  /* 0x0003c02e01007387 */ /* 0x000fe20000100a00 */
[----:B------:R-:W-:-:S03]  /*6d20*/  ISETP.GT.AND P2, PT, R0, 0x4, PT ;  /* 0x000000040000780c */ /* 0x000fc60003f44270 */
[----:B------:R-:W-:Y:S04]  /*6d30*/  STL.64 [R1+0x3b8], R44 ;  /* 0x0003b82c01007387 */ /* 0x000fe80000100a00 */
[----:B------:R-:W-:Y:S04]  /*6d40*/  STL.64 [R1+0x3b0], R42 ;  /* 0x0003b02a01007387 */ /* 0x000fe80000100a00 */
[----:B------:R-:W-:Y:S04]  /*6d50*/  STL.64 [R1+0x3a8], R40 ;  /* 0x0003a82801007387 */ /* 0x000fe80000100a00 */
[----:B------:R-:W-:Y:S04]  /*6d60*/  STL.64 [R1+0x3a0], R38 ;  /* 0x0003a02601007387 */ /* 0x000fe80000100a00 */
[----:B------:R-:W-:Y:S01]  /*6d70*/  STL.64 [R1+0x398], R36 ;  /* 0x0003982401007387 */ /* 0x000fe20000100a00 */
[----:B------:R-:W-:-:S03]  /*6d80*/  ISETP.GT.AND P0, PT, R0, 0x5, PT ;  /* 0x000000050000780c */ /* 0x000fc60003f04270 */
[----:B------:R-:W-:Y:S04]  /*6d90*/  STL.64 [R1+0x390], R34 ;  /* 0x0003902201007387 */ /* 0x000fe80000100a00 */
[----:B------:R-:W-:Y:S01]  /*6da0*/  STL.64 [R1+0x388], R32 ;  /* 0x0003882001007387 */ /* 0x000fe20000100a00 */
[----:B------:R-:W-:-:S03]  /*6db0*/  PRMT R165, RZ, 0x7610, R165 ;  /* 0x00007610ffa57816 */ /* 0x000fc600000000a5 */
[----:B------:R-:W-:Y:S04]  /*6dc0*/  STL.64 [R1+0x380], R30 ;  /* 0x0003801e01007387 */ /* 0x000fe80000100a00 */
[----:B------:R-:W-:Y:S01]  /*6dd0*/  STL.64 [R1+0x378], R28 ;  /* 0x0003781c01007387 */ /* 0x000fe20000100a00 */
[----:B------:R-:W-:-:S03]  /*6de0*/  IMAD R11, R11, 0x6, RZ ;  /* 0x000000060b0b7824 */ /* 0x000fc600078e02ff */
[----:B------:R-:W-:Y:S01]  /*6df0*/  STL.64 [R1+0x370], R26 ;  /* 0x0003701a01007387 */ /* 0x000fe20000100a00 */
[----:B------:R-:W-:-:S03]  /*6e00*/  ISETP.GT.AND P1, PT, R0, 0x6, PT ;  /* 0x000000060000780c */ /* 0x000fc60003f24270 */
[----:B------:R0:W-:Y:S04]  /*6e10*/  STL.64 [R1+0x368], R24 ;  /* 0x0003681801007387 */ /* 0x0001e80000100a00 */
[----:B-----5:R1:W-:Y:S01]  /*6e20*/  STL [R1+0x318], R4 ;  /* 0x0003180401007387 */ /* 0x0203e20000100800 */
[----:B------:R-:W-:Y:S01]  /*6e30*/  PRMT R164, RZ, 0x7610, R164 ;  /* 0x00007610ffa47816 */ /* 0x000fe200000000a4 */
[----:B--2---:R-:W-:Y:S02]  /*6e40*/  IMAD R148, R10, 0x7, RZ ;  /* 0x000000070a947824 */ /* 0x004fe400078e02ff */
[----:B------:R2:W4:Y:S01]  /*6e50*/  @P2 LDG.E.U8 R165, desc[UR14][R8.64] ;  /* 0x0000000e08a52981 */ /* 0x000522000c1e1100 */
[C---:B0-----:R-:W-:Y:S02]  /*6e60*/  IMAD R24, R150.reuse, 0x9, RZ ;  /* 0x0000000996187824 */ /* 0x041fe400078e02ff */
[----:B-1----:R-:W-:Y:S01]  /*6e70*/  IMAD R4, R150, 0xa, RZ ;  /* 0x0000000a96047824 */ /* 0x002fe200078e02ff */
[----:B------:R-:W-:Y:S01]  /*6e80*/  PRMT R163, RZ, 0x7610, R163 ;  /* 0x00007610ffa37816 */ /* 0x000fe200000000a3 */
[----:B------:R-:W0:Y:S01]  /*6e90*/  LDC R150, c[0x0][0x238] ;  /* 0x00008e00ff967b82 */ /* 0x000e220000000800 */
[----:B------:R-:W-:Y:S01]  /*6ea0*/  IMAD.SHL.U32 R149, R10, 0x8, RZ ;  /* 0x000000080a957824 */ /* 0x000fe200078e00ff */
[----:B--2---:R-:W-:Y:S01]  /*6eb0*/  IADD3 R8, P3, R11, R3, RZ ;  /* 0x000000030b087210 */ /* 0x004fe20007f7e0ff */
[----:B------:R1:W2:Y:S01]  /*6ec0*/  @P0 LDG.E.U8 R164, desc[UR14][R6.64] ;  /* 0x0000000e06a40981 */ /* 0x0002a2000c1e1100 */
[----:B------:R-:W-:-:S02]  /*6ed0*/  ISETP.GT.AND P2, PT, R0, 0x7, PT ;  /* 0x000000070000780c */ /* 0x000fc40003f44270 */
[-C--:B------:R-:W-:Y:S02]  /*6ee0*/  LEA.HI.X.SX32 R9, R11, R2.reuse, 0x1, P3 ;  /* 0x000000020b097211 */ /* 0x080fe400018f0eff */
[CC--:B------:R-:W-:Y:S02]  /*6ef0*/  IADD3 R10, P0, R149.reuse, R3.reuse, RZ ;  /* 0x00000003950a7210 */ /* 0x0c0fe40007f1e0ff */
[----:B------:R-:W-:Y:S01]  /*6f00*/  PRMT R162, RZ, 0x7610, R162 ;  /* 0x00007610ffa27816 */ /* 0x000fe200000000a2 */
[----:B------:R1:W2:Y:S02]  /*6f10*/  @P1 LDG.E.U8 R163, desc[UR14][R8.64] ;  /* 0x0000000e08a31981 */ /* 0x0002a4000c1e1100 */
[C---:B-1----:R-:W-:Y:S02]  /*6f20*/  IADD3 R6, P3, R148.reuse, R3, RZ ;  /* 0x0000000394067210 */ /* 0x042fe40007f7e0ff */
[-C--:B------:R-:W-:Y:S02]  /*6f30*/  LEA.HI.X.SX32 R11, R149, R2.reuse, 0x1, P0 ;  /* 0x00000002950b7211 */ /* 0x080fe400000f0eff */
[----:B------:R-:W-:-:S02]  /*6f40*/  LEA.HI.X.SX32 R7, R148, R2, 0x1, P3 ;  /* 0x0000000294077211 */ /* 0x000fc400018f0eff */
[----:B------:R-:W-:-:S03]  /*6f50*/  IADD3 R8, P0, R24, R3, RZ ;  /* 0x0000000318087210 */ /* 0x000fc60007f1e0ff */
[----:B------:R1:W2:Y:S01]  /*6f60*/  @P2 LDG.E.U8 R162, desc[UR14][R6.64] ;  /* 0x0000000e06a22981 */ /* 0x0002a2000c1e1100 */
[----:B------:R-:W-:Y:S02]  /*6f70*/  LEA.HI.X.SX32 R9, R24, R2, 0x1, P0 ;  /* 0x0000000218097211 */ /* 0x000fe400000f0eff */
[----:B-1----:R-:W-:-:S04]  /*6f80*/  IADD3 R6, P0, R4, R3, RZ ;  /* 0x0000000304067210 */ /* 0x002fc80007f1e0ff */
[----:B------:R-:W-:Y:S01]  /*6f90*/  LEA.HI.X.SX32 R7, R4, R2, 0x1, P0 ;  /* 0x0000000204077211 */ /* 0x000fe200000f0eff */
[----:B0-----:R-:W-:Y:S02]  /*6fa0*/  IMAD R4, R150, 0xb, RZ ;  /* 0x0000000b96047824 */ /* 0x001fe400078e02ff */
[----:B------:R-:W0:Y:S01]  /*6fb0*/  LDC R150, c[0x0][0x238] ;  /* 0x00008e00ff967b82 */ /* 0x000e220000000800 */
[C---:B------:R-:W-:Y:S02]  /*6fc0*/  ISETP.GT.AND P2, PT, R0.reuse, 0xa, PT ;  /* 0x0000000a0000780c */ /* 0x040fe40003f44270 */
[----:B------:R-:W-:Y:S02]  /*6fd0*/  PRMT R159, RZ, 0x7610, R159 ;  /* 0x00007610ff9f7816 */ /* 0x000fe4000000009f */
[----:B------:R-:W-:Y:S02]  /*6fe0*/  ISETP.GT.AND P1, PT, R0, 0x9, PT ;  /* 0x000000090000780c */ /* 0x000fe40003f24270 */
[----:B------:R-:W-:-:S07]  /*6ff0*/  PRMT R160, RZ, 0x7610, R160 ;  /* 0x00007610ffa07816 */ /* 0x000fce00000000a0 */
[----:B------:R1:W2:Y:S04]  /*7000*/  @P2 LDG.E.U8 R159, desc[UR14][R6.64] ;  /* 0x0000000e069f2981 */ /* 0x0002a8000c1e1100 */
[----:B------:R-:W2:Y:S01]  /*7010*/  @P1 LDG.E.U8 R160, desc[UR14][R8.64] ;  /* 0x0000000e08a01981 */ /* 0x000ea2000c1e1100 */
[----:B-1----:R-:W-:-:S04]  /*7020*/  IADD3 R6, P0, R4, R3, RZ ;  /* 0x0000000304067210 */ /* 0x002fc80007f1e0ff */
[----:B------:R-:W-:Y:S01]  /*7030*/  LEA.HI.X.SX32 R7, R4, R2, 0x1, P0 ;  /* 0x0000000204077211 */ /* 0x000fe200000f0eff */
[----:B0-----:R-:W-:Y:S02]  /*7040*/  IMAD R4, R150, 0xc, RZ ;  /* 0x0000000c96047824 */ /* 0x001fe400078e02ff */
[----:B------:R-:W0:Y:S01]  /*7050*/  LDC R150, c[0x0][0x238] ;  /* 0x00008e00ff967b82 */ /* 0x000e220000000800 */
[----:B------:R-:W-:Y:S02]  /*7060*/  ISETP.GT.AND P1, PT, R0, 0xb, PT ;  /* 0x0000000b0000780c */ /* 0x000fe40003f24270 */
[----:B------:R-:W-:-:S11]  /*7070*/  PRMT R158, RZ, 0x7610, R158 ;  /* 0x00007610ff9e7816 */ /* 0x000fd6000000009e */
[----:B------:R1:W2:Y:S02]  /*7080*/  @P1 LDG.E.U8 R158, desc[UR14][R6.64] ;  /* 0x0000000e069e1981 */ /* 0x0002a4000c1e1100 */
[----:B-1----:R-:W-:-:S04]  /*7090*/  IADD3 R6, P0, R4, R3, RZ ;  /* 0x0000000304067210 */ /* 0x002fc80007f1e0ff */
[----:B------:R-:W-:Y:S01]  /*70a0*/  LEA.HI.X.SX32 R7, R4, R2, 0x1, P0 ;  /* 0x0000000204077211 */ /* 0x000fe200000f0eff */
[----:B0-----:R-:W-:Y:S02]  /*70b0*/  IMAD R4, R150, 0xd, RZ ;  /* 0x0000000d96047824 */ /* 0x001fe400078e02ff */
[----:B------:R-:W0:Y:S01]  /*70c0*/  LDC R150, c[0x0][0x238] ;  /* 0x00008e00ff967b82 */ /* 0x000e220000000800 */
[C---:B------:R-:W-:Y:S02]  /*70d0*/  ISETP.GT.AND P1, PT, R0.reuse, 0xc, PT ;  /* 0x0000000c0000780c */ /* 0x040fe40003f24270 */
[----:B------:R-:W-:Y:S02]  /*70e0*/  PRMT R156, RZ, 0x7610, R156 ;  /* 0x00007610ff9c7816 */ /* 0x000fe4000000009c */
[----:B------:R-:W-:-:S09]  /*70f0*/  ISETP.GT.AND P4, PT, R0, 0x8, PT ;  /* 0x000000080000780c */ /* 0x000fd20003f84270 */
[----:B------:R1:W3:Y:S02]  /*7100*/  @P1 LDG.E.U8 R156, desc[UR14][R6.64] ;  /* 0x0000000e069c1981 */ /* 0x0002e4000c1e1100 */
[----:B-1----:R-:W-:-:S04]  /*7110*/  IADD3 R6, P0, R4, R3, RZ ;  /* 0x0000000304067210 */ /* 0x002fc80007f1e0ff */
[----:B------:R-:W-:Y:S01]  /*7120*/  LEA.HI.X.SX32 R7, R4, R2, 0x1, P0 ;  /* 0x0000000204077211 */ /* 0x000fe200000f0eff */
[----:B0-----:R-:W-:Y:S02]  /*7130*/  IMAD R4, R150, 0xe, RZ ;  /* 0x0000000e96047824 */ /* 0x001fe400078e02ff */
[----:B------:R-:W0:Y:S01]  /*7140*/  LDC R150, c[0x0][0x238] ;  /* 0x00008e00ff967b82 */ /* 0x000e220000000800 */
[----:B------:R-:W-:Y:S02]  /*7150*/  PRMT R161, RZ, 0x7610, R161 ;  /* 0x00007610ffa17816 */ /* 0x000fe400000000a1 */
[----:B------:R-:W-:-:S04]  /*7160*/  ISETP.GT.AND P1, PT, R0, 0xd, PT ;  /* 0x0000000d0000780c */ /* 0x000fc80003f24270 */
[----:B------:R1:W2:Y:S02]  /*7170*/  @P4 LDG.E.U8 R161, desc[UR14][R10.64] ;  /* 0x0000000e0aa14981 */ /* 0x0002a4000c1e1100 */
[----:B-1----:R-:W-:-:S07]  /*7180*/  PRMT R11, RZ, 0x7610, R11 ;  /* 0x00007610ff0b7816 */ /* 0x002fce000000000b */
[----:B------:R1:W4:Y:S02]  /*7190*/  @P1 LDG.E.U8 R11, desc[UR14][R6.64] ;  /* 0x0000000e060b1981 */ /* 0x000324000c1e1100 */
        /* <DEDUP_REMOVED lines=9> */
[----:B0-----:R-:W-:Y:S02]  /*7230*/  IMAD.SHL.U32 R4, R150, 0x10, RZ ;  /* 0x0000001096047824 */ /* 0x001fe400078e00ff */
        /* <DEDUP_REMOVED lines=66> */
[C---:B------:R-:W-:Y:S02]  /*7660*/  ISETP.GT.AND P2, PT, R0.reuse, 0x19, PT ;  /* 0x000000190000780c */ /* 0x040fe40003f44270 */
[----:B------:R-:W-:-:S07]  /*7670*/  ISETP.GT.AND P0, PT, R0, RZ, PT ;  /* 0x000000ff0000720c */ /* 0x000fce0003f04270 */
[----:B------:R1:W2:Y:S02]  /*7680*/  @P1 LDG.E.U8 R20, desc[UR14][R6.64] ;  /* 0x0000000e06141981 */ /* 0x0002a4000c1e1100 */
[----:B-1----:R-:W-:-:S04]  /*7690*/  IADD3 R6, P1, R4, R3, RZ ;  /* 0x0000000304067210 */ /* 0x002fc80007f3e0ff */
[----:B------:R-:W-:Y:S01]  /*76a0*/  LEA.HI.X.SX32 R7, R4, R2, 0x1, P1 ;  /* 0x0000000204077211 */ /* 0x000fe200008f0eff */
[----:B0-----:R-:W-:Y:S02]  /*76b0*/  IMAD R4, R150, 0x1a, RZ ;  /* 0x0000001a96047824 */ /* 0x001fe400078e02ff */
[----:B------:R-:W0:Y:S01]  /*76c0*/  LDC R150, c[0x0][0x238] ;  /* 0x00008e00ff967b82 */ /* 0x000e220000000800 */
[----:B------:R-:W-:Y:S02]  /*76d0*/  PRMT R19, RZ, 0x7610, R19 ;  /* 0x00007610ff137816 */ /* 0x000fe40000000013 */
[----:B------:R-:W-:-:S04]  /*76e0*/  PRMT R8, RZ, 0x7610, R8 ;  /* 0x00007610ff087816 */ /* 0x000fc80000000008 */
[----:B------:R1:W2:Y:S02]  /*76f0*/  @P2 LDG.E.U8 R19, desc[UR14][R6.64] ;  /* 0x0000000e06132981 */ /* 0x0002a4000c1e1100 */
[----:B-1----:R-:W-:Y:S02]  /*7700*/  @P0 IMAD.MOV.U32 R6, RZ, RZ, R3 ;  /* 0x000000ffff060224 */ /* 0x002fe400078e0003 */
[----:B------:R-:W-:-:S05]  /*7710*/  @P0 IMAD.MOV.U32 R7, RZ, RZ, R2 ;  /* 0x000000ffff070224 */ /* 0x000fca00078e0002 */
        /* <DEDUP_REMOVED lines=14> */
[----:B------:R1:W2:Y:S01]  /*7800*/  @P1 LDG.E.U8 R17, desc[UR14][R6.64] ;  /* 0x0000000e06111981 */ /* 0x0002a2000c1e1100 */
[----:B------:R-:W-:Y:S02]  /*7810*/  ISETP.GT.AND P1, PT, R0, 0x1c, PT ;  /* 0x0000001c0000780c */ /* 0x000fe40003f24270 */
[----:B-1----:R-:W-:-:S04]  /*7820*/  IADD3 R6, P0, R4, R3, RZ ;  /* 0x0000000304067210 */ /* 0x002fc80007f1e0ff */
[----:B------:R-:W-:Y:S01]  /*7830*/  LEA.HI.X.SX32 R7, R4, R2, 0x1, P0 ;  /* 0x0000000204077211 */ /* 0x000fe200000f0eff */
[----:B0-----:R-:W-:Y:S02]  /*7840*/  IMAD R4, R150, 0x1d, RZ ;  /* 0x0000001d96047824 */ /* 0x001fe400078e02ff */
[----:B------:R-:W0:Y:S01]  /*7850*/  LDC R150, c[0x0][0x238] ;  /* 0x00008e00ff967b82 */ /* 0x000e220000000800 */
[----:B------:R-:W-:-:S06]  /*7860*/  PRMT R16, RZ, 0x7610, R16 ;  /* 0x00007610ff107816 */ /* 0x000fcc0000000010 */
[----:B------:R1:W2:Y:S01]  /*7870*/  @P1 LDG.E.U8 R16, desc[UR14][R6.64] ;  /* 0x0000000e06101981 */ /* 0x0002a2000c1e1100 */
[----:B------:R-:W-:Y:S02]  /*7880*/  ISETP.GT.AND P1, PT, R0, 0x1d, PT ;  /* 0x0000001d0000780c */ /* 0x000fe40003f24270 */
[----:B------:R-:W-:Y:S02]  /*7890*/  PRMT R15, RZ, 0x7610, R15 ;  /* 0x00007610ff0f7816 */ /* 0x000fe4000000000f */
[----:B-1----:R-:W-:-:S04]  /*78a0*/  IADD3 R6, P0, R4, R3, RZ ;  /* 0x0000000304067210 */ /* 0x002fc80007f1e0ff */
[----:B------:R-:W-:Y:S01]  /*78b0*/  LEA.HI.X.SX32 R7, R4, R2, 0x1, P0 ;  /* 0x0000000204077211 */ /* 0x000fe200000f0eff */
[----:B0-----:R-:W-:-:S04]  /*78c0*/  IMAD R4, R150, 0x1e, RZ ;  /* 0x0000001e96047824 */ /* 0x001fc800078e02ff */
[----:B------:R0:W2:Y:S01]  /*78d0*/  @P1 LDG.E.U8 R15, desc[UR14][R6.64] ;  /* 0x0000000e060f1981 */ /* 0x0000a2000c1e1100 */
[----:B------:R-:W-:Y:S02]  /*78e0*/  ISETP.GT.AND P1, PT, R0, 0x1e, PT ;  /* 0x0000001e0000780c */ /* 0x000fe40003f24270 */
[----:B------:R-:W-:Y:S02]  /*78f0*/  PRMT R13, RZ, 0x7610, R13 ;  /* 0x00007610ff0d7816 */ /* 0x000fe4000000000d */
[----:B0-----:R-:W-:-:S04]  /*7900*/  IADD3 R6, P0, R4, R3, RZ ;  /* 0x0000000304067210 */ /* 0x001fc80007f1e0ff */
[----:B------:R-:W-:Y:S01]  /*7910*/  LEA.HI.X.SX32 R7, R4, R2, 0x1, P0 ;  /* 0x0000000204077211 */ /* 0x000fe200000f0eff */
[----:B------:R-:W-:Y:S01]  /*7920*/  IMAD R4, R151, 0x1f, RZ ;  /* 0x0000001f97047824 */ /* 0x000fe200078e02ff */
[----:B------:R0:W-:Y:S04]  /*7930*/  STL [R1+0x328], R3 ;  /* 0x0003280301007387 */ /* 0x0001e80000100800 */
[----:B------:R1:W2:Y:S04]  /*7940*/  @P1 LDG.E.U8 R13, desc[UR14][R6.64] ;  /* 0x0000000e060d1981 */ /* 0x0002a8000c1e1100 */
[----:B------:R-:W2:Y:S01]  /*7950*/  LDL R24, [R1+0x304] ;  /* 0x0003040001187983 */ /* 0x000ea20000100800 */
[----:B-1----:R-:W-:-:S03]  /*7960*/  IADD3 R6, P0, R4, R3, RZ ;  /* 0x0000000304067210 */ /* 0x002fc60007f1e0ff */
[----:B0-----:R-:W2:Y:S01]  /*7970*/  LDL R3, [R1+0x2f0] ;  /* 0x0002f00001037983 */ /* 0x001ea20000100800 */
[----:B------:R-:W-:-:S03]  /*7980*/  LEA.HI.X.SX32 R7, R4, R2, 0x1, P0 ;  /* 0x0000000204077211 */ /* 0x000fc600000f0eff */
[----:B------:R-:W2:Y:S01]  /*7990*/  LDL R4, [R1+0x2f4] ;  /* 0x0002f40001047983 */ /* 0x000ea20000100800 */
[----:B------:R-:W-:-:S03]  /*79a0*/  ISETP.GE.AND P0, PT, R14, R0, PT ;  /* 0x000000000e00720c */ /* 0x000fc60003f06270 */
[----:B------:R-:W-:Y:S04]  /*79b0*/  STL [R1+0x31c], R2 ;  /* 0x00031c0201007387 */ /* 0x000fe80000100800 */
[----:B------:R-:W2:Y:S01]  /*79c0*/  LDL.LU R14, [R1+0x300] ;  /* 0x00030000010e7983 */ /* 0x000ea20000300800 */
[----:B------:R-:W0:Y:S01]  /*79d0*/  S2R R151, SR_TID.X ;  /* 0x0000000000977919 */ /* 0x000e220000002100 */
[----:B------:R-:W-:Y:S02]  /*79e0*/  ISETP.GT.AND P1, PT, R0, 0x1f, PT ;  /* 0x0000001f0000780c */ /* 0x000fe40003f24270 */
[----:B------:R-:W-:-:S11]  /*79f0*/  PRMT R12, RZ, 0x7610, R12 ;  /* 0x00007610ff0c7816 */ /* 0x000fd6000000000c */
[----:B------:R1:W2:Y:S01]  /*7a00*/  @P1 LDG.E.U8 R12, desc[UR14][R6.64] ;  /* 0x0000000e060c1981 */ /* 0x0002a2000c1e1100 */
[----:B---3--:R-:W-:Y:S02]  /*7a10*/  LOP3.LUT R156, R156, 0xffff, RZ, 0xc0, !PT ;  /* 0x0000ffff9c9c7812 */ /* 0x008fe400078ec0ff */
[----:B----4-:R-:W-:Y:S02]  /*7a20*/  LOP3.LUT R11, R11, 0xffff, RZ, 0xc0, !PT ;  /* 0x0000ffff0b0b7812 */ /* 0x010fe400078ec0ff */
[----:B------:R-:W-:Y:S02]  /*7a30*/  LOP3.LUT R167, R167, 0xffff, RZ, 0xc0, !PT ;  /* 0x0000ffffa7a77812 */ /* 0x000fe400078ec0ff */
[----:B------:R-:W-:Y:S02]  /*7a40*/  LOP3.LUT R166, R166, 0xffff, RZ, 0xc0, !PT ;  /* 0x0000ffffa6a67812 */ /* 0x000fe400078ec0ff */
[----:B------:R-:W-:Y:S02]  /*7a50*/  LOP3.LUT R165, R165, 0xffff, RZ, 0xc0, !PT ;  /* 0x0000ffffa5a57812 */ /* 0x000fe400078ec0ff */
[----:B--2---:R-:W-:-:S02]  /*7a60*/  LOP3.LUT R164, R164, 0xffff, RZ, 0xc0, !PT ;  /* 0x0000ffffa4a47812 */ /* 0x004fc400078ec0ff */
[----:B------:R-:W-:Y:S02]  /*7a70*/  LOP3.LUT R163, R163, 0xffff, RZ, 0xc0, !PT ;  /* 0x0000ffffa3a37812 */ /* 0x000fe400078ec0ff */
[----:B0-----:R-:W-:Y:S02]  /*7a80*/  SHF.R.S32.HI R25, RZ, 0x2, R151 ;  /* 0x00000002ff197819 */ /* 0x001fe40000011497 */
[----:B------:R-:W-:Y:S02]  /*7a90*/  LOP3.LUT R162, R162, 0xffff, RZ, 0xc0, !PT ;  /* 0x0000ffffa2a27812 */ /* 0x000fe400078ec0ff */
[----:B------:R-:W-:Y:S02]  /*7aa0*/  LOP3.LUT R161, R161, 0xffff, RZ, 0xc0, !PT ;  /* 0x0000ffffa1a17812 */ /* 0x000fe400078ec0ff */
[----:B------:R-:W-:Y:S02]  /*7ab0*/  LOP3.LUT R160, R160, 0xffff, RZ, 0xc0, !PT ;  /* 0x0000ffffa0a07812 */ /* 0x000fe400078ec0ff */
[----:B------:R-:W-:-:S02]  /*7ac0*/  LOP3.LUT R159, R159, 0xffff, RZ, 0xc0, !PT ;  /* 0x0000ffff9f9f7812 */ /* 0x000fc400078ec0ff */
[----:B------:R-:W-:Y:S02]  /*7ad0*/  LOP3.LUT R158, R158, 0xffff, RZ, 0xc0, !PT ;  /* 0x0000ffff9e9e7812 */ /* 0x000fe400078ec0ff */
[----:B------:R-:W-:Y:S02]  /*7ae0*/  LOP3.LUT R10, R10, 0xffff, RZ, 0xc0, !PT ;  /* 0x0000ffff0a0a7812 */ /* 0x000fe400078ec0ff */
[----:B------:R-:W-:Y:S02]  /*7af0*/  LOP3.LUT R9, R9, 0xffff, RZ, 0xc0, !PT ;  /* 0x0000ffff09097812 */ /* 0x000fe400078ec0ff */
[----:B------:R-:W-:Y:S02]  /*7b00*/  LOP3.LUT R168, R168, 0xffff, RZ, 0xc0, !PT ;  /* 0x0000ffffa8a87812 */ /* 0x000fe400078ec0ff */
[----:B------:R-:W-:Y:S01]  /*7b10*/  SGXT R25, R25, 0x1 ;  /* 0x000000011919781a */ /* 0x000fe20000000200 */
[----:B------:R-:W-:Y:S01]  /*7b20*/  IMAD.SHL.U32 R26, R151, 0x20, RZ ;  /* 0x00000020971a7824 */ /* 0x000fe200078e00ff */
[----:B------:R-:W-:-:S02]  /*7b30*/  PRMT R156, R156, 0x3340, R11 ;  /* 0x000033409c9c7816 */ /* 0x000fc4000000000b */
[----:B------:R-:W-:Y:S02]  /*7b40*/  PRMT R166, R167, 0x3340, R166 ;  /* 0x00003340a7a67816 */ /* 0x000fe400000000a6 */
[----:B------:R-:W-:Y:S02]  /*7b50*/  PRMT R164, R165, 0x3340, R164 ;  /* 0x00003340a5a47816 */ /* 0x000fe400000000a4 */
[----:B------:R-:W-:Y:S02]  /*7b60*/  PRMT R162, R163, 0x3340, R162 ;  /* 0x00003340a3a27816 */ /* 0x000fe400000000a2 */
[----:B------:R-:W-:Y:S02]  /*7b70*/  PRMT R160, R161, 0x3340, R160 ;  /* 0x00003340a1a07816 */ /* 0x000fe400000000a0 */
[----:B------:R-:W-:Y:S02]  /*7b80*/  PRMT R158, R159, 0x3340, R158 ;  /* 0x000033409f9e7816 */ /* 0x000fe4000000009e */
[----:B------:R-:W-:-:S02]  /*7b90*/  PRMT R11, R10, 0x3340, R9 ;  /* 0x000033400a0b7816 */ /* 0x000fc40000000009 */
[----:B------:R-:W-:Y:S02]  /*7ba0*/  LOP3.LUT R25, R25, 0x90, RZ, 0xc0, !PT ;  /* 0x0000009019197812 */ /* 0x000fe400078ec0ff */
[----:B------:R-:W-:Y:S02]  /*7bb0*/  PRMT R9, R164, 0x5410, R162 ;  /* 0x00005410a4097816 */ /* 0x000fe400000000a2 */
[----:B------:R-:W-:Y:S02]  /*7bc0*/  PRMT R10, R160, 0x5410, R158 ;  /* 0x00005410a00a7816 */ /* 0x000fe4000000009e */
[----:B------:R-:W-:Y:S02]  /*7bd0*/  LOP3.LUT R25, R25, 0xf60, R26, 0xf8, !PT ;  /* 0x00000f6019197812 */ /* 0x000fe400078ef81a */
[----:B------:R-:W-:Y:S02]  /*7be0*/  PRMT R11, R156, 0x5410, R11 ;  /* 0x000054109c0b7816 */ /* 0x000fe4000000000b */
[----:B-1----:R-:W-:-:S02]  /*7bf0*/  IADD3 R6, P1, R5, R192, RZ ;  /* 0x000000c005067210 */ /* 0x002fc40007f3e0ff */
[----:B------:R-:W-:Y:S02]  /*7c00*/  PRMT R188, RZ, 0x7610, R188 ;  /* 0x00007610ffbc7816 */ /* 0x000fe400000000bc */
[----:B------:R-:W-:Y:S02]  /*7c10*/  PRMT R156, RZ, 0x7610, R156 ;  /* 0x00007610ff9c7816 */ /* 0x000fe4000000009c */
[----:B------:R-:W-:-:S04]  /*7c20*/  LOP3.LUT R8, R8, 0xffff, RZ, 0xc0, !PT ;  /* 0x0000ffff08087812 */ /* 0x000fc800078ec0ff */
[----:B------:R-:W-:-:S04]  /*7c30*/  PRMT R8, R8, 0x3340, R168 ;  /* 0x0000334008087816 */ /* 0x000fc800000000a8 */
[----:B------:R-:W-:Y:S01]  /*7c40*/  PRMT R8, R8, 0x5410, R166 ;  /* 0x0000541008087816 */ /* 0x000fe200000000a6 */
[----:B------:R-:W-:Y:S06]  /*7c50*/  BAR.SYNC.DEFER_BLOCKING 0x0 ;  /* 0x0000000000007b1d */ /* 0x000fec0000010000 */
[----:B------:R0:W-:Y:S02]  /*7c60*/  STS.128 [R25+UR12+0x2000], R8 ;  /* 0x0020000819007988 */ /* 0x0001e40008000c0c */
[----:B0-----:R-:W-:-:S05]  /*7c70*/  SHF.R.S32.HI R25, RZ, 0x1f, R5 ;  /* 0x0000001fff197819 */ /* 0x001fca0000011405 */
[----:B------:R-:W-:-:S05]  /*7c80*/  IMAD.X R7, R25, 0x1, R191, P1 ;  /* 0x0000000119077824 */ /* 0x000fca00008e06bf */
[----:B------:R0:W2:Y:S02]  /*7c90*/  @!P0 LDG.E.U8 R188, desc[UR14][R6.64] ;  /* 0x0000000e06bc8981 */ /* 0x0000a4000c1e1100 */
[----:B0-----:R-:W-:-:S05]  /*7ca0*/  IADD3 R6, P1, R5, R24, RZ ;  /* 0x0000001805067210 */ /* 0x001fca0007f3e0ff */
[----:B------:R-:W-:-:S05]  /*7cb0*/  IMAD.X R7, R25, 0x1, R14, P1 ;  /* 0x0000000119077824 */ /* 0x000fca00008e060e */
[----:B------:R0:W3:Y:S04]  /*7cc0*/  @!P0 LDG.E.U8 R156, desc[UR14][R6.64] ;  /* 0x0000000e069c8981 */ /* 0x0000e8000c1e1100 */
[----:B------:R1:W-:Y:S04]  /*7cd0*/  STL [R1+0x320], R14 ;  /* 0x0003200e01007387 */ /* 0x0003e80000100800 */
[----:B------:R-:W4:Y:S01]  /*7ce0*/  LDL R24, [R1+0x2e4] ;  /* 0x0002e40001187983 */ /* 0x000f220000100800 */
[----:B0-----:R-:W-:-:S03]  /*7cf0*/  IADD3 R6, P1, R5, R4, RZ ;  /* 0x0000000405067210 */ /* 0x001fc60007f3e0ff */
[----:B------:R-:W2:Y:S02]  /*7d00*/  LDL R4, [R1+0x314] ;  /* 0x0003140001047983 */ /* 0x000ea40000100800 */
[----:B------:R-:W-:Y:S02]  /*7d10*/  IMAD.X R7, R25, 0x1, R3, P1 ;  /* 0x0000000119077824 */ /* 0x000fe400008e0603 */
[----:B-1----:R-:W3:Y:S04]  /*7d20*/  LDL R14, [R1+0x2d4] ;  /* 0x0002d400010e7983 */ /* 0x002ee80000100800 */
[----:B------:R-:W3:Y:S04]  /*7d30*/  LDL R32, [R1+0x2c4] ;  /* 0x0002c40001207983 */ /* 0x000ee80000100800 */
[----:B------:R-:W3:Y:S04]  /*7d40*/  LDL R3, [R1+0x2d0] ;  /* 0x0002d00001037983 */ /* 0x000ee80000100800 */
[----:B------:R-:W3:Y:S04]  /*7d50*/  LDL R31, [R1+0x2b4] ;  /* 0x0002b400011f7983 */ /* 0x000ee80000100800 */
[----:B------:R-:W3:Y:S04]  /*7d60*/  LDL R30, [R1+0x2c0] ;  /* 0x0002c000011e7983 */ /* 0x000ee80000100800 */
[----:B------:R-:W3:Y:S04]  /*7d70*/  LDL R29, [R1+0x2b0] ;  /* 0x0002b000011d7983 */ /* 0x000ee80000100800 */
[----:B------:R-:W3:Y:S04]  /*7d80*/  LDL.LU R2, [R1+0x2e0] ;  /* 0x0002e00001027983 */ /* 0x000ee80000300800 */
[----:B------:R-:W3:Y:S01]  /*7d90*/  LDL R28, [R1+0x2a4] ;  /* 0x0002a400011c7983 */ /* 0x000ee20000100800 */
[----:B------:R-:W-:-:S03]  /*7da0*/  PRMT R158, RZ, 0x7610, R158 ;  /* 0x00007610ff9e7816 */ /* 0x000fc6000000009e */
[----:B------:R-:W3:Y:S01]  /*7db0*/  LDL R27, [R1+0x2a0] ;  /* 0x0002a000011b7983 */ /* 0x000ee20000100800 */
[----:B------:R-:W-:Y:S02]  /*7dc0*/  LOP3.LUT R157, R157, 0xffff, RZ, 0xc0, !PT ;  /* 0x0000ffff9d9d7812 */ /* 0x000fe400078ec0ff */
[----:B------:R-:W-:Y:S01]  /*7dd0*/  LOP3.LUT R155, R155, 0xffff, RZ, 0xc0, !PT ;  /* 0x0000ffff9b9b7812 */ /* 0x000fe200078ec0ff */
[----:B------:R4:W3:Y:S01]  /*7de0*/  @!P0 LDG.E.U8 R158, desc[UR14][R6.64] ;  /* 0x0000000e069e8981 */ /* 0x0008e2000c1e1100 */
        /* <DEDUP_REMOVED lines=14> */
[----:B------:R-:W-:Y:S02]  /*7ed0*/  PRMT R155, R157, 0x3340, R155 ;  /* 0x000033409d9b7816 */ /* 0x000fe4000000009b */
[----:B------:R-:W-:-:S02]  /*7ee0*/  PRMT R8, R154, 0x3340, R153 ;  /* 0x000033409a087816 */ /* 0x000fc40000000099 */
[----:B------:R-:W-:Y:S02]  /*7ef0*/  PRMT R23, R152, 0x3340, R23 ;  /* 0x0000334098177816 */ /* 0x000fe40000000017 */
[----:B------:R-:W-:Y:S02]  /*7f00*/  PRMT R9, R22, 0x3340, R21 ;  /* 0x0000334016097816 */ /* 0x000fe40000000015 */
[----:B------:R-:W-:Y:S02]  /*7f10*/  PRMT R19, R20, 0x3340, R19 ;  /* 0x0000334014137816 */ /* 0x000fe40000000013 */
[----:B------:R-:W-:Y:S02]  /*7f20*/  PRMT R10, R18, 0x3340, R17 ;  /* 0x00003340120a7816 */ /* 0x000fe40000000011 */
[----:B------:R-:W-:Y:S02]  /*7f30*/  PRMT R15, R16, 0x3340, R15 ;  /* 0x00003340100f7816 */ /* 0x000fe4000000000f */
[----:B------:R-:W-:-:S02]  /*7f40*/  PRMT R11, R13, 0x3340, R12 ;  /* 0x000033400d0b7816 */ /* 0x000fc4000000000c */
[----:B------:R-:W-:Y:S02]  /*7f50*/  PRMT R8, R155, 0x5410, R8 ;  /* 0x000054109b087816 */ /* 0x000fe40000000008 */
[----:B------:R-:W-:Y:S02]  /*7f60*/  PRMT R9, R23, 0x5410, R9 ;  /* 0x0000541017097816 */ /* 0x000fe40000000009 */
[----:B------:R-:W-:Y:S02]  /*7f70*/  PRMT R10, R19, 0x5410, R10 ;  /* 0x00005410130a7816 */ /* 0x000fe4000000000a */
[----:B------:R-:W-:Y:S02]  /*7f80*/  PRMT R11, R15, 0x5410, R11 ;  /* 0x000054100f0b7816 */ /* 0x000fe4000000000b */
[----:B----4-:R-:W-:-:S03]  /*7f90*/  IADD3 R6, P1, R5, R24, RZ ;  /* 0x0000001805067210 */ /* 0x010fc60007f3e0ff */
[----:B--2---:R0:W-:Y:S04]  /*7fa0*/  STS.128 [R4+UR12+0x2000], R8 ;  /* 0x0020000804007988 */ /* 0x0041e80008000c0c */
[----:B---3--:R1:W-:Y:S04]  /*7fb0*/  STL [R1+0x324], R2 ;  /* 0x0003240201007387 */ /* 0x0083e80000100800 */
[----:B------:R-:W2:Y:S04]  /*7fc0*/  LDL R26, [R1+0x294] ;  /* 0x00029400011a7983 */ /* 0x000ea80000100800 */
[----:B------:R-:W3:Y:S01]  /*7fd0*/  LDL R24, [R1+0x290] ;  /* 0x0002900001187983 */ /* 0x000ee20000100800 */
[----:B------:R-:W-:Y:S01]  /*7fe0*/  IMAD.X R7, R25, 0x1, R2, P1 ;  /* 0x0000000119077824 */ /* 0x000fe200008e0602 */
[----:B------:R-:W-:-:S02]  /*7ff0*/  IADD3 R12, P1, R5, R14, RZ ;  /* 0x0000000e050c7210 */ /* 0x000fc40007f3e0ff */
[----:B------:R-:W4:Y:S04]  /*8000*/  LDL.LU R14, [R1+0x2d8] ;  /* 0x0002d800010e7983 */ /* 0x000f280000300800 */
[----:B0-----:R-:W4:Y:S04]  /*8010*/  LDL.LU R4, [R1+0x2f8] ;  /* 0x0002f80001047983 */ /* 0x001f280000300800 */
[----:B------:R-:W4:Y:S01]  /*8020*/  LDL R10, [R1+0x284] ;  /* 0x00028400010a7983 */ /* 0x000f220000100800 */
[----:B------:R-:W-:-:S03]  /*8030*/  IMAD.X R13, R25, 0x1, R3, P1 ;  /* 0x00000001190d7824 */ /* 0x000fc600008e0603 */
[----:B------:R-:W4:Y:S04]  /*8040*/  LDL R37, [R1+0x280] ;  /* 0x0002800001257983 */ /* 0x000f280000100800 */
[----:B------:R-:W4:Y:S04]  /*8050*/  LDL.LU R3, [R1+0x2fc] ;  /* 0x0002fc0001037983 */ /* 0x000f280000300800 */
[----:B-1----:R-:W4:Y:S04]  /*8060*/  LDL.LU R2, [R1+0x2c8] ;  /* 0x0002c80001027983 */ /* 0x002f280000300800 */
[----:B------:R-:W4:Y:S04]  /*8070*/  LDL R36, [R1+0x274] ;  /* 0x0002740001247983 */ /* 0x000f280000100800 */
[----:B------:R-:W4:Y:S01]  /*8080*/  LDL R35, [R1+0x270] ;  /* 0x0002700001237983 */ /* 0x000f220000100800 */
[----:B------:R-:W-:-:S03]  /*8090*/  PRMT R17, RZ, 0x7610, R17 ;  /* 0x00007610ff117816 */ /* 0x000fc60000000011 */
[----:B------:R-:W4:Y:S04]  /*80a0*/  LDL R34, [R1+0x264] ;  /* 0x0002640001227983 */ /* 0x000f280000100800 */
[----:B------:R-:W4:Y:S04]  /*80b0*/  LDL R33, [R1+0x260] ;  /* 0x0002600001217983 */ /* 0x000f280000100800 */
[----:B------:R0:W4:Y:S01]  /*80c0*/  @!P0 LDG.E.U8 R17, desc[UR14][R6.64] ;  /* 0x0000000e06118981 */ /* 0x000122000c1e1100 */
[----:B------:R-:W-:-:S03]  /*80d0*/  IADD3 R8, P1, R5, R31, RZ ;  /* 0x0000001f05087210 */ /* 0x000fc60007f3e0ff */
[----:B------:R-:W4:Y:S01]  /*80e0*/  LDL R31, [R1+0x250] ;  /* 0x00025000011f7983 */ /* 0x000f220000100800 */
[----:B------:R-:W-:Y:S02]  /*80f0*/  PRMT R16, RZ, 0x7610, R16 ;  /* 0x00007610ff107816 */ /* 0x000fe40000000010 */
[----:B------:R-:W-:Y:S01]  /*8100*/  PRMT R18, RZ, 0x7610, R18 ;  /* 0x00007610ff127816 */ /* 0x000fe20000000012 */
[----:B------:R-:W4:Y:S01]  /*8110*/  LDL R11, [R1+0x214] ;  /* 0x00021400010b7983 */ /* 0x000f220000100800 */
[----:B0-----:R-:W-:-:S03]  /*8120*/  IADD3 R6, P2, R5, R32, RZ ;  /* 0x0000002005067210 */ /* 0x001fc60007f5e0ff */
[----:B------:R-:W4:Y:S02]  /*8130*/  LDL R32, [R1+0x254] ;  /* 0x0002540001207983 */ /* 0x000f240000100800 */
[C---:B------:R-:W-:Y:S02]  /*8140*/  IMAD.X R7, R25.reuse, 0x1, R30, P2 ;  /* 0x0000000119077824 */ /* 0x040fe400010e061e */
[----:B------:R-:W4:Y:S01]  /*8150*/  LDL R30, [R1+0x244] ;  /* 0x00024400011e7983 */ /* 0x000f220000100800 */
[----:B------:R-:W-:-:S03]  /*8160*/  IMAD.X R9, R25, 0x1, R29, P1 ;  /* 0x0000000119097824 */ /* 0x000fc600008e061d */
[----:B------:R-:W4:Y:S04]  /*8170*/  LDL R29, [R1+0x240] ;  /* 0x00024000011d7983 */ /* 0x000f280000100800 */
[----:B------:R0:W4:Y:S01]  /*8180*/  @!P0 LDG.E.U8 R16, desc[UR14][R6.64] ;  /* 0x0000000e06108981 */ /* 0x000122000c1e1100 */
[----:B------:R-:W-:-:S03]  /*8190*/  PRMT R15, RZ, 0x7610, R15 ;  /* 0x00007610ff0f7816 */ /* 0x000fc6000000000f */
[----:B------:R-:W4:Y:S04]  /*81a0*/  @!P0 LDG.E.U8 R18, desc[UR14][R8.64] ;  /* 0x0000000e08128981 */ /* 0x000f28000c1e1100 */
[----:B------:R1:W4:Y:S01]  /*81b0*/  @!P0 LDG.E.U8 R15, desc[UR14][R12.64] ;  /* 0x0000000e0c0f8981 */ /* 0x000322000c1e1100 */
[----:B0-----:R-:W-:-:S03]  /*81c0*/  IADD3 R6, P1, R5, R28, RZ ;  /* 0x0000001c05067210 */ /* 0x001fc60007f3e0ff */
[----:B------:R-:W4:Y:S02]  /*81d0*/  LDL R28, [R1+0x234] ;  /* 0x00023400011c7983 */ /* 0x000f240000100800 */
[----:B------:R-:W-:Y:S02]  /*81e0*/  IMAD.X R7, R25, 0x1, R27, P1 ;  /* 0x0000000119077824 */ /* 0x000fe400008e061b */
[----:B------:R-:W4:Y:S01]  /*81f0*/  LDL R27, [R1+0x230] ;  /* 0x00023000011b7983 */ /* 0x000f220000100800 */
[----:B-1----:R-:W-:Y:S02]  /*8200*/  PRMT R12, RZ, 0x7610, R12 ;  /* 0x00007610ff0c7816 */ /* 0x002fe4000000000c */
[----:B------:R-:W-:-:S04]  /*8210*/  PRMT R13, RZ, 0x7610, R13 ;  /* 0x00007610ff0d7816 */ /* 0x000fc8000000000d */
[----:B------:R4:W4:Y:S01]  /*8220*/  @!P0 LDG.E.U8 R12, desc[UR14][R6.64] ;  /* 0x0000000e060c8981 */ /* 0x000922000c1e1100 */
[----:B--2---:R-:W-:-:S03]  /*8230*/  IADD3 R8, P1, R5, R26, RZ ;  /* 0x0000001a05087210 */ /* 0x004fc60007f3e0ff */
[----:B------:R-:W2:Y:S02]  /*8240*/  LDL R26, [R1+0x224] ;  /* 0x00022400011a7983 */ /* 0x000ea40000100800 */
[----:B---3--:R-:W-:Y:S02]  /*8250*/  IMAD.X R9, R25, 0x1, R24, P1 ;  /* 0x0000000119097824 */ /* 0x008fe400008e0618 */
[----:B------:R-:W3:Y:S04]  /*8260*/  LDL R24, [R1+0x220] ;  /* 0x0002200001187983 */ /* 0x000ee80000100800 */
[----:B------:R-:W3:Y:S01]  /*8270*/  @!P0 LDG.E.U8 R13, desc[UR14][R8.64] ;  /* 0x0000000e080d8981 */ /* 0x000ee2000c1e1100 */
[----:B----4-:R-:W-:-:S03]  /*8280*/  IADD3 R6, P1, R5, R10, RZ ;  /* 0x0000000a05067210 */ /* 0x010fc60007f3e0ff */
[----:B------:R-:W4:Y:S04]  /*8290*/  LDL R10, [R1+0x210] ;  /* 0x00021000010a7983 */ /* 0x000f280000100800 */
[----:B------:R-:W4:Y:S04]  /*82a0*/  LDL R9, [R1+0x204] ;  /* 0x0002040001097983 */ /* 0x000f280000100800 */
[----:B------:R-:W4:Y:S01]  /*82b0*/  LDL R8, [R1+0x200] ;  /* 0x0002000001087983 */ /* 0x000f220000100800 */
[----:B------:R-:W-:Y:S01]  /*82c0*/  PRMT R19, RZ, 0x7610, R19 ;  /* 0x00007610ff137816 */ /* 0x000fe20000000013 */
[----:B------:R-:W-:-:S05]  /*82d0*/  IMAD.X R7, R25, 0x1, R37, P1 ;  /* 0x0000000119077824 */ /* 0x000fca00008e0625 */
[----:B------:R0:W4:Y:S01]  /*82e0*/  @!P0 LDG.E.U8 R19, desc[UR14][R6.64] ;  /* 0x0000000e06138981 */ /* 0x000122000c1e1100 */
[----:B------:R-:W-:Y:S02]  /*82f0*/  PRMT R20, RZ, 0x7610, R20 ;  /* 0x00007610ff147816 */ /* 0x000fe40000000014 */
[----:B0-----:R-:W-:-:S05]  /*8300*/  IADD3 R6, P1, R5, R36, RZ ;  /* 0x0000002405067210 */ /* 0x001fca0007f3e0ff */
        /* <DEDUP_REMOVED lines=12> */
[----:B------:R-:W-:Y:S01]  /*83d0*/  IMAD.X R7, R25, 0x1, R29, P1 ;  /* 0x0000000119077824 */ /* 0x000fe200008e061d */
[----:B------:R-:W-:Y:S01]  /*83e0*/  PRMT R170, RZ, 0x7610, R170 ;  /* 0x00007610ffaa7816 */ /* 0x000fe200000000aa */
[----:B------:R-:W4:Y:S04]  /*83f0*/  LDL R29, [R1+0x2dc] ;  /* 0x0002dc00011d7983 */ /* 0x000f280000100800 */
[----:B------:R0:W4:Y:S02]  /*8400*/  @!P0 LDG.E.U8 R168, desc[UR14][R6.64] ;  /* 0x0000000e06a88981 */ /* 0x000124000c1e1100 */
[----:B0-----:R-:W-:Y:S02]  /*8410*/  IADD3 R6, P1, R5, R28, RZ ;  /* 0x0000001c05067210 */ /* 0x001fe40007f3e0ff */
[----:B------:R-:W-:Y:S01]  /*8420*/  PRMT R171, RZ, 0x7610, R171 ;  /* 0x00007610ffab7816 */ /* 0x000fe200000000ab */
[----:B------:R-:W4:Y:S02]  /*8430*/  LDL R28, [R1+0x2e8] ;  /* 0x0002e800011c7983 */ /* 0x000f240000100800 */
[----:B------:R-:W-:Y:S01]  /*8440*/  IMAD.X R7, R25, 0x1, R27, P1 ;  /* 0x0000000119077824 */ /* 0x000fe200008e061b */
[----:B------:R-:W-:Y:S01]  /*8450*/  PRMT R173, RZ, 0x7610, R173 ;  /* 0x00007610ffad7816 */ /* 0x000fe200000000ad */
[----:B------:R-:W4:Y:S04]  /*8460*/  LDL R27, [R1+0x2cc] ;  /* 0x0002cc00011b7983 */ /* 0x000f280000100800 */
[----:B------:R2:W4:Y:S01]  /*8470*/  @!P0 LDG.E.U8 R170, desc[UR14][R6.64] ;  /* 0x0000000e06aa8981 */ /* 0x000522000c1e1100 */
[----:B------:R-:W-:-:S02]  /*8480*/  PRMT R174, RZ, 0x7610, R174 ;  /* 0x00007610ffae7816 */ /* 0x000fc400000000ae */
[----:B------:R-:W-:Y:S02]  /*8490*/  PRMT R176, RZ, 0x7610, R176 ;  /* 0x00007610ffb07816 */ /* 0x000fe400000000b0 */
[----:B------:R-:W-:Y:S02]  /*84a0*/  PRMT R177, RZ, 0x7610, R177 ;  /* 0x00007610ffb17816 */ /* 0x000fe400000000b1 */
[----:B------:R-:W-:Y:S02]  /*84b0*/  PRMT R179, RZ, 0x7610, R179 ;  /* 0x00007610ffb37816 */ /* 0x000fe400000000b3 */
[----:B------:R-:W-:Y:S02]  /*84c0*/  PRMT R180, RZ, 0x7610, R180 ;  /* 0x00007610ffb47816 */ /* 0x000fe400000000b4 */
[----:B------:R-:W-:Y:S02]  /*84d0*/  PRMT R182, RZ, 0x7610, R182 ;  /* 0x00007610ffb67816 */ /* 0x000fe400000000b6 */
[----:B------:R-:W-:-:S02]  /*84e0*/  PRMT R183, RZ, 0x7610, R183 ;  /* 0x00007610ffb77816 */ /* 0x000fc400000000b7 */
[----:B------:R-:W-:Y:S02]  /*84f0*/  PRMT R185, RZ, 0x7610, R185 ;  /* 0x00007610ffb97816 */ /* 0x000fe400000000b9 */
[----:B------:R-:W-:Y:S02]  /*8500*/  PRMT R186, RZ, 0x7610, R186 ;  /* 0x00007610ffba7816 */ /* 0x000fe400000000ba */
[----:B------:R-:W-:Y:S02]  /*8510*/  PRMT R187, RZ, 0x7610, R187 ;  /* 0x00007610ffbb7816 */ /* 0x000fe400000000bb */
[----:B------:R-:W-:Y:S02]  /*8520*/  PRMT R184, RZ, 0x7610, R184 ;  /* 0x00007610ffb87816 */ /* 0x000fe400000000b8 */
[----:B--2---:R-:W-:Y:S02]  /*8530*/  IADD3 R6, P1, R5, R26, RZ ;  /* 0x0000001a05067210 */ /* 0x004fe40007f3e0ff */
[----:B------:R-:W-:Y:S01]  /*8540*/  PRMT R181, RZ, 0x7610, R181 ;  /* 0x00007610ffb57816 */ /* 0x000fe200000000b5 */
[----:B------:R-:W2:Y:S02]  /*8550*/  LDL R26, [R1+0x2bc] ;  /* 0x0002bc00011a7983 */ /* 0x000ea40000100800 */
[----:B---3--:R-:W-:Y:S01]  /*8560*/  IMAD.X R7, R25, 0x1, R24, P1 ;  /* 0x0000000119077824 */ /* 0x008fe200008e0618 */
[----:B------:R-:W-:Y:S01]  /*8570*/  PRMT R178, RZ, 0x7610, R178 ;  /* 0x00007610ffb27816 */ /* 0x000fe200000000b2 */
[----:B------:R-:W3:Y:S04]  /*8580*/  LDL R24, [R1+0x2ac] ;  /* 0x0002ac0001187983 */ /* 0x000ee80000100800 */
[----:B------:R0:W3:Y:S02]  /*8590*/  @!P0 LDG.E.U8 R171, desc[UR14][R6.64] ;  /* 0x0000000e06ab8981 */ /* 0x0000e4000c1e1100 */
[----:B0-----:R-:W-:-:S05]  /*85a0*/  IADD3 R6, P1, R5, R11, RZ ;  /* 0x0000000b05067210 */ /* 0x001fca0007f3e0ff */
[----:B----4-:R-:W-:-:S05]  /*85b0*/  IMAD.X R7, R25, 0x1, R10, P1 ;  /* 0x0000000119077824 */ /* 0x010fca00008e060a */
[----:B------:R0:W4:Y:S02]  /*85c0*/  @!P0 LDG.E.U8 R173, desc[UR14][R6.64] ;  /* 0x0000000e06ad8981 */ /* 0x000124000c1e1100 */
[----:B0-----:R-:W-:-:S05]  /*85d0*/  IADD3 R6, P1, R5, R9, RZ ;  /* 0x0000000905067210 */ /* 0x001fca0007f3e0ff */
[----:B------:R-:W-:Y:S02]  /*85e0*/  IMAD.X R7, R25, 0x1, R8, P1 ;  /* 0x0000000119077824 */ /* 0x000fe400008e0608 */
[----:B------:R-:W2:Y:S04]  /*85f0*/  LDL R8, [R1+0x2ec] ;  /* 0x0002ec0001087983 */ /* 0x000ea80000100800 */
[----:B------:R0:W4:Y:S02]  /*8600*/  @!P0 LDG.E.U8 R174, desc[UR14][R6.64] ;  /* 0x0000000e06ae8981 */ /* 0x000124000c1e1100 */
[----:B0-----:R-:W-:-:S05]  /*8610*/  IADD3 R6, P1, R5, R250, RZ ;  /* 0x000000fa05067210 */ /* 0x001fca0007f3e0ff */
[----:B------:R-:W-:-:S05]  /*8620*/  IMAD.X R7, R25, 0x1, R249, P1 ;  /* 0x0000000119077824 */ /* 0x000fca00008e06f9 */
        /* <DEDUP_REMOVED lines=41> */
[----:B------:R0:W4:Y:S02]  /*88c0*/  @!P0 LDG.E.U8 R172, desc[UR14][R6.64] ;  /* 0x0000000e06ac8981 */ /* 0x000124000c1e1100 */
[----:B0-----:R-:W-:Y:S02]  /*88d0*/  IADD3 R6, P1, R5, R194, RZ ;  /* 0x000000c205067210 */ /* 0x001fe40007f3e0ff */
[----:B------:R-:W-:Y:S03]  /*88e0*/  STL [R1+0x360], R249 ;  /* 0x000360f901007387 */ /* 0x000fe60000100800 */
[----:B------:R-:W-:Y:S01]  /*88f0*/  IMAD.X R7, R25, 0x1, R193, P1 ;  /* 0x0000000119077824 */ /* 0x000fe200008e06c1 */
[----:B------:R-:W-:Y:S01]  /*8900*/  IADD3 R10, P1, R5, R3, RZ ;  /* 0x00000003050a7210 */ /* 0x000fe20007f3e0ff */
[----:B------:R-:W-:Y:S04]  /*8910*/  STL [R1+0x330], R3 ;  /* 0x0003300301007387 */ /* 0x000fe80000100800 */
[----:B------:R-:W-:Y:S01]  /*8920*/  IMAD.X R11, R25, 0x1, R4, P1 ;  /* 0x00000001190b7824 */ /* 0x000fe200008e0604 */
[----:B------:R0:W-:Y:S04]  /*8930*/  STL [R1+0x32c], R4 ;  /* 0x00032c0401007387 */ /* 0x0001e80000100800 */
[----:B0-----:R-:W3:Y:S01]  /*8940*/  LDL.LU R4, [R1+0x2b8] ;  /* 0x0002b80001047983 */ /* 0x001ee20000300800 */
[----:B--2---:R-:W-:-:S02]  /*8950*/  IADD3 R8, P1, R5, R8, RZ ;  /* 0x0000000805087210 */ /* 0x004fc40007f3e0ff */
[----:B------:R-:W-:-:S03]  /*8960*/  PRMT R169, RZ, 0x7610, R169 ;  /* 0x00007610ffa97816 */ /* 0x000fc600000000a9 */
[----:B------:R-:W-:Y:S02]  /*8970*/  IMAD.X R9, R25, 0x1, R28, P1 ;  /* 0x0000000119097824 */ /* 0x000fe400008e061c */
[----:B------:R-:W2:Y:S04]  /*8980*/  LDL R28, [R1+0x29c] ;  /* 0x00029c00011c7983 */ /* 0x000ea80000100800 */
[----:B------:R-:W4:Y:S04]  /*8990*/  LDL.LU R3, [R1+0x2a8] ;  /* 0x0002a80001037983 */ /* 0x000f280000300800 */
[----:B------:R0:W2:Y:S01]  /*89a0*/  @!P0 LDG.E.U8 R169, desc[UR14][R6.64] ;  /* 0x0000000e06a98981 */ /* 0x0000a2000c1e1100 */
[----:B------:R-:W-:-:S03]  /*89b0*/  PRMT R165, RZ, 0x7610, R165 ;  /* 0x00007610ffa57816 */ /* 0x000fc600000000a5 */
[----:B------:R1:W-:Y:S01]  /*89c0*/  STL [R1+0x334], R14 ;  /* 0x0003340e01007387 */ /* 0x0003e20000100800 */
[----:B0-----:R-:W-:-:S05]  /*89d0*/  IADD3 R6, P1, R5, R29, RZ ;  /* 0x0000001d05067210 */ /* 0x001fca0007f3e0ff */
[----:B------:R-:W-:Y:S02]  /*89e0*/  IMAD.X R7, R25, 0x1, R14, P1 ;  /* 0x0000000119077824 */ /* 0x000fe400008e060e */
[----:B-1----:R-:W2:Y:S04]  /*89f0*/  LDL.LU R14, [R1+0x298] ;  /* 0x00029800010e7983 */ /* 0x002ea80000300800 */
[----:B------:R0:W2:Y:S01]  /*8a00*/  @!P0 LDG.E.U8 R165, desc[UR14][R6.64] ;  /* 0x0000000e06a58981 */ /* 0x0000a2000c1e1100 */
[----:B------:R-:W-:Y:S02]  /*8a10*/  PRMT R164, RZ, 0x7610, R164 ;  /* 0x00007610ffa47816 */ /* 0x000fe400000000a4 */
[----:B0-----:R-:W-:Y:S02]  /*8a20*/  IADD3 R6, P1, R5, R27, RZ ;  /* 0x0000001b05067210 */ /* 0x001fe40007f3e0ff */
[----:B------:R-:W2:Y:S03]  /*8a30*/  LDL R27, [R1+0x28c] ;  /* 0x00028c00011b7983 */ /* 0x000ea60000100800 */
[----:B------:R-:W-:Y:S01]  /*8a40*/  IMAD.X R7, R25, 0x1, R2, P1 ;  /* 0x0000000119077824 */ /* 0x000fe200008e0602 */
[----:B------:R0:W-:Y:S04]  /*8a50*/  STL [R1+0x338], R2 ;  /* 0x0003380201007387 */ /* 0x0001e80000100800 */
[----:B------:R1:W2:Y:S04]  /*8a60*/  @!P0 LDG.E.U8 R164, desc[UR14][R6.64] ;  /* 0x0000000e06a48981 */ /* 0x0002a8000c1e1100 */
[----:B0-----:R-:W2:Y:S01]  /*8a70*/  LDL.LU R2, [R1+0x288] ;  /* 0x0002880001027983 */ /* 0x001ea20000300800 */
[----:B-1----:R-:W-:-:S03]  /*8a80*/  IADD3 R6, P1, R5, R26, RZ ;  /* 0x0000001a05067210 */ /* 0x002fc60007f3e0ff */
[----:B------:R-:W2:Y:S02]  /*8a90*/  LDL R26, [R1+0x27c] ;  /* 0x00027c00011a7983 */ /* 0x000ea40000100800 */
[----:B---3--:R-:W-:Y:S02]  /*8aa0*/  IMAD.X R7, R25, 0x1, R4, P1 ;  /* 0x0000000119077824 */ /* 0x008fe400008e0604 */
[----:B------:R0:W-:Y:S04]  /*8ab0*/  STL [R1+0x33c], R4 ;  /* 0x00033c0401007387 */ /* 0x0001e80000100800 */
[----:B0-----:R-:W3:Y:S01]  /*8ac0*/  LDL.LU R4, [R1+0x278] ;  /* 0x0002780001047983 */ /* 0x001ee20000300800 */
[----:B------:R-:W-:-:S03]  /*8ad0*/  PRMT R163, RZ, 0x7610, R163 ;  /* 0x00007610ffa37816 */ /* 0x000fc600000000a3 */
[----:B------:R-:W3:Y:S04]  /*8ae0*/  LDL R30, [R1+0x26c] ;  /* 0x00026c00011e7983 */ /* 0x000ee80000100800 */
[----:B------:R0:W3:Y:S01]  /*8af0*/  @!P0 LDG.E.U8 R163, desc[UR14][R6.64] ;  /* 0x0000000e06a38981 */ /* 0x0000e2000c1e1100 */
[----:B------:R-:W-:-:S03]  /*8b00*/  PRMT R162, RZ, 0x7610, R162 ;  /* 0x00007610ffa27816 */ /* 0x000fc600000000a2 */
[----:B----4-:R1:W-:Y:S01]  /*8b10*/  STL [R1+0x340], R3 ;  /* 0x0003400301007387 */ /* 0x0103e20000100800 */
[----:B0-----:R-:W-:-:S05]  /*8b20*/  IADD3 R6, P1, R5, R24, RZ ;  /* 0x0000001805067210 */ /* 0x001fca0007f3e0ff */
[----:B------:R-:W-:Y:S02]  /*8b30*/  IMAD.X R7, R25, 0x1, R3, P1 ;  /* 0x0000000119077824 */ /* 0x000fe400008e0603 */
[----:B-1----:R-:W4:Y:S04]  /*8b40*/  LDL.LU R3, [R1+0x268] ;  /* 0x0002680001037983 */ /* 0x002f280000300800 */
[----:B------:R2:W4:Y:S01]  /*8b50*/  @!P0 LDG.E.U8 R162, desc[UR14][R6.64] ;  /* 0x0000000e06a28981 */ /* 0x000522000c1e1100 */
[----:B------:R-:W-:-:S03]  /*8b60*/  PRMT R161, RZ, 0x7610, R161 ;  /* 0x00007610ffa17816 */ /* 0x000fc600000000a1 */
[----:B------:R-:W4:Y:S01]  /*8b70*/  LDL R29, [R1+0x25c] ;  /* 0x00025c00011d7983 */ /* 0x000f220000100800 */
[----:B--2---:R-:W-:-:S03]  /*8b80*/  IADD3 R6, P1, R5, R28, RZ ;  /* 0x0000001c05067210 */ /* 0x004fc60007f3e0ff */
[----:B------:R-:W2:Y:S02]  /*8b90*/  LDL R28, [R1+0x24c] ;  /* 0x00024c00011c7983 */ /* 0x000ea40000100800 */
[----:B------:R-:W-:Y:S02]  /*8ba0*/  IMAD.X R7, R25, 0x1, R14, P1 ;  /* 0x0000000119077824 */ /* 0x000fe400008e060e */
[----:B------:R0:W-:Y:S04]  /*8bb0*/  STL [R1+0x344], R14 ;  /* 0x0003440e01007387 */ /* 0x0001e80000100800 */
[----:B------:R1:W2:Y:S04]  /*8bc0*/  @!P0 LDG.E.U8 R161, desc[UR14][R6.64] ;  /* 0x0000000e06a18981 */ /* 0x0002a8000c1e1100 */
[----:B0-----:R-:W2:Y:S01]  /*8bd0*/  LDL.LU R14, [R1+0x258] ;  /* 0x00025800010e7983 */ /* 0x001ea20000300800 */
[----:B-1----:R-:W-:-:S03]  /*8be0*/  IADD3 R6, P1, R5, R27, RZ ;  /* 0x0000001b05067210 */ /* 0x002fc60007f3e0ff */
[----:B------:R-:W2:Y:S01]  /*8bf0*/  LDL R27, [R1+0x23c] ;  /* 0x00023c00011b7983 */ /* 0x000ea20000100800 */
[----:B------:R-:W-:Y:S01]  /*8c00*/  PRMT R160, RZ, 0x7610, R160 ;  /* 0x00007610ffa07816 */ /* 0x000fe200000000a0 */
[----:B------:R-:W-:Y:S02]  /*8c10*/  IMAD.X R7, R25, 0x1, R2, P1 ;  /* 0x0000000119077824 */ /* 0x000fe400008e0602 */
        /* <DEDUP_REMOVED lines=8> */
[----:B------:R-:W-:Y:S02]  /*8ca0*/  PRMT R159, RZ, 0x7610, R159 ;  /* 0x00007610ff9f7816 */ /* 0x000fe4000000009f */
[----:B------:R-:W-:-:S04]  /*8cb0*/  LOP3.LUT R24, R151, 0x7f, RZ, 0xc0, !PT ;  /* 0x0000007f97187812 */ /* 0x000fc800078ec0ff */
[----:B------:R0:W3:Y:S04]  /*8cc0*/  @!P0 LDG.E.U8 R159, desc[UR14][R6.64] ;  /* 0x0000000e069f8981 */ /* 0x0000e8000c1e1100 */
[----:B------:R-:W-:Y:S01]  /*8cd0*/  STS.U8 [R24+UR12], R156 ;  /* 0x0000009c18007988 */ /* 0x000fe2000800000c */
[----:B0-----:R-:W-:-:S03]  /*8ce0*/  IADD3 R6, P1, R5, R30, RZ ;  /* 0x0000001e05067210 */ /* 0x001fc60007f3e0ff */
[----:B------:R0:W-:Y:S02]  /*8cf0*/  STS.U8 [R24+UR12+0x100], R158 ;  /* 0x0001009e18007988 */ /* 0x0001e4000800000c */
[----:B----4-:R-:W-:Y:S01]  /*8d00*/  IMAD.X R7, R25, 0x1, R3, P1 ;  /* 0x0000000119077824 */ /* 0x010fe200008e0603 */
[----:B0-----:R-:W-:-:S06]  /*8d10*/  PRMT R158, RZ, 0x7610, R158 ;  /* 0x00007610ff9e7816 */ /* 0x001fcc000000009e */
[----:B------:R0:W4:Y:S01]  /*8d20*/  @!P0 LDG.E.U8 R158, desc[UR14][R6.64] ;  /* 0x0000000e069e8981 */ /* 0x000122000c1e1100 */
[----:B------:R-:W-:Y:S02]  /*8d30*/  PRMT R157, RZ, 0x7610, R157 ;  /* 0x00007610ff9d7816 */ /* 0x000fe4000000009d */
[----:B0-----:R-:W-:-:S05]  /*8d40*/  IADD3 R6, P1, R5, R29, RZ ;  /* 0x0000001d05067210 */ /* 0x001fca0007f3e0ff */
[----:B--2---:R-:W-:-:S05]  /*8d50*/  IMAD.X R7, R25, 0x1, R14, P1 ;  /* 0x0000000119077824 */ /* 0x004fca00008e060e */
[----:B------:R0:W2:Y:S01]  /*8d60*/  @!P0 LDG.E.U8 R157, desc[UR14][R6.64] ;  /* 0x0000000e069d8981 */ /* 0x0000a2000c1e1100 */
[----:B------:R-:W-:Y:S02]  /*8d70*/  PRMT R156, RZ, 0x7610, R156 ;  /* 0x00007610ff9c7816 */ /* 0x000fe4000000009c */
[----:B0-----:R-:W-:Y:S01]  /*8d80*/  IADD3 R6, P1, R5, R28, RZ ;  /* 0x0000001c05067210 */ /* 0x001fe20007f3e0ff */
[----:B------:R0:W-:Y:S04]  /*8d90*/  STL [R1+0x350], R3 ;  /* 0x0003500301007387 */ /* 0x0001e80000100800 */
[----:B------:R-:W-:-:S05]  /*8da0*/  IMAD.X R7, R25, 0x1, R2, P1 ;  /* 0x0000000119077824 */ /* 0x000fca00008e0602 */
[----:B------:R1:W2:Y:S04]  /*8db0*/  @!P0 LDG.E.U8 R156, desc[UR14][R6.64] ;  /* 0x0000000e069c8981 */ /* 0x0002a8000c1e1100 */
[----:B0-----:R-:W4:Y:S04]  /*8dc0*/  LDL.LU R3, [R1+0x228] ;  /* 0x0002280001037983 */ /* 0x001f280000300800 */
[----:B------:R0:W-:Y:S01]  /*8dd0*/  STL [R1+0x354], R14 ;  /* 0x0003540e01007387 */ /* 0x0001e20000100800 */
[----:B-1----:R-:W-:-:S03]  /*8de0*/  IADD3 R6, P1, R5, R27, RZ ;  /* 0x0000001b05067210 */ /* 0x002fc60007f3e0ff */
[----:B0-----:R-:W2:Y:S04]  /*8df0*/  LDL.LU R14, [R1+0x218] ;  /* 0x00021800010e7983 */ /* 0x001ea80000300800 */
[----:B------:R0:W-:Y:S04]  /*8e00*/  STL [R1+0x358], R2 ;  /* 0x0003580201007387 */ /* 0x0001e80000100800 */
[----:B0-----:R-:W2:Y:S04]  /*8e10*/  LDL.LU R2, [R1+0x208] ;  /* 0x0002080001027983 */ /* 0x001ea80000300800 */
[----:B------:R-:W2:Y:S01]  /*8e20*/  LDL.LU R249, [R1+0x20c] ;  /* 0x00020c0001f97983 */ /* 0x000ea20000300800 */
[----:B---3--:R-:W-:-:S03]  /*8e30*/  IMAD.X R7, R25, 0x1, R4, P1 ;  /* 0x0000000119077824 */ /* 0x008fc600008e0604 */
[----:B------:R0:W-:Y:S04]  /*8e40*/  STL [R1+0x35c], R4 ;  /* 0x00035c0401007387 */ /* 0x0001e80000100800 */
[----:B0-----:R-:W3:Y:S01]  /*8e50*/  LDL.LU R4, [R1+0x21c] ;  /* 0x00021c0001047983 */ /* 0x001ee20000300800 */
[----:B------:R-:W-:-:S06]  /*8e60*/  PRMT R155, RZ, 0x7610, R155 ;  /* 0x00007610ff9b7816 */ /* 0x000fcc000000009b */
[----:B------:R0:W2:Y:S01]  /*8e70*/  @!P0 LDG.E.U8 R155, desc[UR14][R6.64] ;  /* 0x0000000e069b8981 */ /* 0x0000a2000c1e1100 */
[----:B------:R-:W-:Y:S02]  /*8e80*/  PRMT R154, RZ, 0x7610, R154 ;  /* 0x00007610ff9a7816 */ /* 0x000fe4000000009a */
[----:B0-----:R-:W-:Y:S02]  /*8e90*/  IADD3 R6, P1, R5, R26, RZ ;  /* 0x0000001a05067210 */ /* 0x001fe40007f3e0ff */
[----:B------:R-:W-:Y:S02]  /*8ea0*/  PRMT R153, RZ, 0x7610, R153 ;  /* 0x00007610ff997816 */ /* 0x000fe40000000099 */
[----:B------:R-:W-:Y:S01]  /*8eb0*/  PRMT R152, RZ, 0x7610, R152 ;  /* 0x00007610ff987816 */ /* 0x000fe20000000098 */
[----:B------:R-:W-:Y:S01]  /*8ec0*/  STS.U8 [R24+UR12+0x200], R17 ;  /* 0x0002001118007988 */ /* 0x000fe2000800000c */
[----:B------:R-:W-:-:S03]  /*8ed0*/  PRMT R23, RZ, 0x7610, R23 ;  /* 0x00007610ff177816 */ /* 0x000fc60000000017 */
[----:B------:R-:W-:Y:S04]  /*8ee0*/  STS.U8 [R24+UR12+0x300], R15 ;  /* 0x0003000f18007988 */ /* 0x000fe8000800000c */
[----:B------:R-:W-:Y:S01]  /*8ef0*/  STS.U8 [R24+UR12+0x400], R16 ;  /* 0x0004001018007988 */ /* 0x000fe2000800000c */
[----:B----4-:R-:W-:-:S05]  /*8f00*/  IMAD.X R7, R25, 0x1, R3, P1 ;  /* 0x0000000119077824 */ /* 0x010fca00008e0603 */
[----:B------:R-:W4:Y:S04]  /*8f10*/  @!P0 LDG.E.U8 R154, desc[UR14][R6.64] ;  /* 0x0000000e069a8981 */ /* 0x000f28000c1e1100 */
[----:B------:R-:W-:Y:S04]  /*8f20*/  STS.U8 [R24+UR12+0x500], R18 ;  /* 0x0005001218007988 */ /* 0x000fe8000800000c */
[----:B------:R-:W-:Y:S04]  /*8f30*/  STS.U8 [R24+UR12+0x600], R12 ;  /* 0x0006000c18007988 */ /* 0x000fe8000800000c */
[----:B------:R-:W-:Y:S04]  /*8f40*/  STS.U8 [R24+UR12+0x700], R13 ;  /* 0x0007000d18007988 */ /* 0x000fe8000800000c */
[----:B------:R-:W-:Y:S04]  /*8f50*/  STS.U8 [R24+UR12+0x800], R19 ;  /* 0x0008001318007988 */ /* 0x000fe8000800000c */
[----:B------:R-:W-:Y:S04]  /*8f60*/  STS.U8 [R24+UR12+0x900], R20 ;  /* 0x0009001418007988 */ /* 0x000fe8000800000c */
[----:B------:R-:W-:Y:S04]  /*8f70*/  STS.U8 [R24+UR12+0xa00], R21 ;  /* 0x000a001518007988 */ /* 0x000fe8000800000c */
[----:B------:R0:W-:Y:S02]  /*8f80*/  STS.U8 [R24+UR12+0xb00], R22 ;  /* 0x000b001618007988 */ /* 0x0001e4000800000c */
[----:B0-----:R-:W-:-:S02]  /*8f90*/  PRMT R22, RZ, 0x7610, R22 ;  /* 0x00007610ff167816 */ /* 0x001fc40000000016 */
        /* <DEDUP_REMOVED lines=9> */
[----:B------:R-:W-:-:S06]  /*9030*/  PRMT R167, RZ, 0x7610, R167 ;  /* 0x00007610ffa77816 */ /* 0x000fcc00000000a7 */
[----:B------:R0:W4:Y:S02]  /*9040*/  @!P0 LDG.E.U8 R167, desc[UR14][R10.64] ;  /* 0x0000000e0aa78981 */ /* 0x000124000c1e1100 */
[----:B0-----:R-:W-:Y:S02]  /*9050*/  PRMT R11, RZ, 0x7610, R11 ;  /* 0x00007610ff0b7816 */ /* 0x001fe4000000000b */
[----:B---3--:R-:W-:-:S05]  /*9060*/  IADD3 R6, P1, R5, R4, RZ ;  /* 0x0000000405067210 */ /* 0x008fca0007f3e0ff */
[----:B--2---:R-:W-:-:S05]  /*9070*/  IMAD.X R7, R25, 0x1, R14, P1 ;  /* 0x0000000119077824 */ /* 0x004fca00008e060e */
[----:B------:R0:W2:Y:S02]  /*9080*/  @!P0 LDG.E.U8 R153, desc[UR14][R6.64] ;  /* 0x0000000e06998981 */ /* 0x0000a4000c1e1100 */
[----:B0-----:R-:W-:-:S05]  /*9090*/  IADD3 R6, P1, R5, R249, RZ ;  /* 0x000000f905067210 */ /* 0x001fca0007f3e0ff */
[----:B------:R-:W-:-:S05]  /*90a0*/  IMAD.X R7, R25, 0x1, R2, P1 ;  /* 0x0000000119077824 */ /* 0x000fca00008e0602 */
[----:B------:R0:W3:Y:S02]  /*90b0*/  @!P0 LDG.E.U8 R152, desc[UR14][R6.64] ;  /* 0x0000000e06988981 */ /* 0x0000e4000c1e1100 */
        /* <DEDUP_REMOVED lines=35> */
[----:B------:R0:W3:Y:S01]  /*92f0*/  @!P0 LDG.E.U8 R11, desc[UR14][R6.64] ;  /* 0x0000000e060b8981 */ /* 0x0000e2000c1e1100 */
[----:B------:R-:W-:Y:S02]  /*9300*/  PRMT R10, RZ, 0x7610, R10 ;  /* 0x00007610ff0a7816 */ /* 0x000fe4000000000a */
[----:B0-----:R-:W-:Y:S02]  /*9310*/  IADD3 R6, P1, R5, R204, RZ ;  /* 0x000000cc05067210 */ /* 0x001fe40007f3e0ff */
[----:B------:R-:W-:-:S03]  /*9320*/  PRMT R166, RZ, 0x7610, R166 ;  /* 0x00007610ffa67816 */ /* 0x000fc600000000a6 */
[----:B------:R-:W-:Y:S01]  /*9330*/  IMAD.X R7, R25, 0x1, R203, P1 ;  /* 0x0000000119077824 */ /* 0x000fe200008e06cb */
[----:B------:R-:W-:Y:S04]  /*9340*/  STS.U8 [R24+UR12+0xc00], R168 ;  /* 0x000c00a818007988 */ /* 0x000fe8000800000c */
[----:B------:R0:W3:Y:S04]  /*9350*/  @!P0 LDG.E.U8 R10, desc[UR14][R6.64] ;  /* 0x0000000e060a8981 */ /* 0x0000e8000c1e1100 */
[----:B------:R1:W2:Y:S01]  /*9360*/  @!P0 LDG.E.U8 R166, desc[UR14][R8.64] ;  /* 0x0000000e08a68981 */ /* 0x0002a2000c1e1100 */
[----:B0-----:R-:W-:-:S03]  /*9370*/  IADD3 R6, P1, R5, R200, RZ ;  /* 0x000000c805067210 */ /* 0x001fc60007f3e0ff */
[----:B------:R-:W-:Y:S01]  /*9380*/  STS.U8 [R24+UR12+0xd00], R170 ;  /* 0x000d00aa18007988 */ /* 0x000fe2000800000c */
[----:B-1----:R-:W-:-:S03]  /*9390*/  PRMT R9, RZ, 0x7610, R9 ;  /* 0x00007610ff097816 */ /* 0x002fc60000000009 */
[----:B------:R-:W-:Y:S01]  /*93a0*/  STS.U8 [R24+UR12+0xe00], R171 ;  /* 0x000e00ab18007988 */ /* 0x000fe2000800000c */
[----:B------:R-:W-:-:S03]  /*93b0*/  IMAD.X R7, R25, 0x1, R199, P1 ;  /* 0x0000000119077824 */ /* 0x000fc600008e06c7 */
[----:B------:R-:W-:Y:S04]  /*93c0*/  STS.U8 [R24+UR12+0xf00], R173 ;  /* 0x000f00ad18007988 */ /* 0x000fe8000800000c */
[----:B------:R-:W-:Y:S04]  /*93d0*/  STS.U8 [R24+UR12+0x1000], R174 ;  /* 0x001000ae18007988 */ /* 0x000fe8000800000c */
[----:B------:R-:W-:Y:S04]  /*93e0*/  STS.U8 [R24+UR12+0x1100], R176 ;  /* 0x001100b018007988 */ /* 0x000fe8000800000c */
[----:B------:R-:W-:Y:S04]  /*93f0*/  STS.U8 [R24+UR12+0x1200], R177 ;  /* 0x001200b118007988 */ /* 0x000fe8000800000c */
[----:B------:R-:W-:Y:S04]  /*9400*/  STS.U8 [R24+UR12+0x1300], R179 ;  /* 0x001300b318007988 */ /* 0x000fe8000800000c */
[----:B------:R0:W3:Y:S04]  /*9410*/  @!P0 LDG.E.U8 R9, desc[UR14][R6.64] ;  /* 0x0000000e06098981 */ /* 0x0000e8000c1e1100 */
[----:B------:R-:W-:Y:S01]  /*9420*/  STS.U8 [R24+UR12+0x1400], R180 ;  /* 0x001400b418007988 */ /* 0x000fe2000800000c */
[----:B------:R-:W-:-:S03]  /*9430*/  PRMT R8, RZ, 0x7610, R8 ;  /* 0x00007610ff087816 */ /* 0x000fc60000000008 */
[----:B------:R-:W-:Y:S01]  /*9440*/  STS.U8 [R24+UR12+0x1500], R182 ;  /* 0x001500b618007988 */ /* 0x000fe2000800000c */
[----:B0-----:R-:W-:-:S03]  /*9450*/  IADD3 R6, P1, R5, R196, RZ ;  /* 0x000000c405067210 */ /* 0x001fc60007f3e0ff */
[----:B------:R-:W-:Y:S04]  /*9460*/  STS.U8 [R24+UR12+0x1600], R183 ;  /* 0x001600b718007988 */ /* 0x000fe8000800000c */
[----:B------:R-:W-:Y:S01]  /*9470*/  STS.U8 [R24+UR12+0x1700], R185 ;  /* 0x001700b918007988 */ /* 0x000fe2000800000c */
[----:B------:R-:W-:-:S03]  /*9480*/  IMAD.X R7, R25, 0x1, R195, P1 ;  /* 0x0000000119077824 */ /* 0x000fc600008e06c3 */
[----:B------:R-:W-:Y:S04]  /*9490*/  STS.U8 [R24+UR12+0x1800], R186 ;  /* 0x001800ba18007988 */ /* 0x000fe8000800000c */
[----:B------:R-:W-:Y:S04]  /*94a0*/  STS.U8 [R24+UR12+0x1900], R187 ;  /* 0x001900bb18007988 */ /* 0x000fe8000800000c */
[----:B------:R-:W-:Y:S04]  /*94b0*/  STS.U8 [R24+UR12+0x1a00], R184 ;  /* 0x001a00b818007988 */ /* 0x000fe8000800000c */
[----:B------:R-:W-:Y:S04]  /*94c0*/  STS.U8 [R24+UR12+0x1b00], R181 ;  /* 0x001b00b518007988 */ /* 0x000fe8000800000c */
[----:B------:R-:W-:Y:S04]  /*94d0*/  STS.U8 [R24+UR12+0x1c00], R178 ;  /* 0x001c00b218007988 */ /* 0x000fe8000800000c */
[----:B------:R-:W-:Y:S04]  /*94e0*/  STS.U8 [R24+UR12+0x1d00], R175 ;  /* 0x001d00af18007988 */ /* 0x000fe8000800000c */
[----:B------:R-:W3:Y:S04]  /*94f0*/  @!P0 LDG.E.U8 R8, desc[UR14][R6.64] ;  /* 0x0000000e06088981 */ /* 0x000ee8000c1e1100 */
[----:B------:R-:W-:Y:S04]  /*9500*/  STS.U8 [R24+UR12+0x1e00], R172 ;  /* 0x001e00ac18007988 */ /* 0x000fe8000800000c */
[----:B------:R0:W-:Y:S04]  /*9510*/  STS.U8 [R24+UR12+0x1f00], R169 ;  /* 0x001f00a918007988 */ /* 0x0001e8000800000c */
[----:B------:R-:W3:Y:S04]  /*9520*/  LDL.64 R6, [R1+0x308] ;  /* 0x0003080001067983 */ /* 0x000ee80000100a00 */
[----:B0-----:R-:W3:Y:S04]  /*9530*/  LDL.LU.64 R24, [R1] ;  /* 0x0000000001187983 */ /* 0x001ee80000300a00 */
[----:B------:R-:W3:Y:S04]  /*9540*/  LDL.LU.64 R26, [R1+0x8] ;  /* 0x00000800011a7983 */ /* 0x000ee80000300a00 */
        /* <DEDUP_REMOVED lines=62> */
[----:B------:R-:W-:Y:S04]  /*9930*/  STS.U8 [R189+UR12+0x1f80], R188 ;  /* 0x001f80bcbd007988 */ /* 0x000fe8000800000c */
[----:B----4-:R-:W-:Y:S04]  /*9940*/  STS.U8 [R189+UR12+0x80], R167 ;  /* 0x000080a7bd007988 */ /* 0x010fe8000800000c */
[----:B--2---:R-:W-:Y:S04]  /*9950*/  STS.U8 [R189+UR12+0x180], R166 ;  /* 0x000180a6bd007988 */ /* 0x004fe8000800000c */
[----:B------:R-:W-:Y:S04]  /*9960*/  STS.U8 [R189+UR12+0x280], R165 ;  /* 0x000280a5bd007988 */ /* 0x000fe8000800000c */
        /* <DEDUP_REMOVED lines=12> */
[----:B---3--:R-:W-:Y:S04]  /*9a30*/  STS.U8 [R189+UR12+0xf80], R152 ;  /* 0x000f8098bd007988 */ /* 0x008fe8000800000c */
        /* <DEDUP_REMOVED lines=14> */
[----:B------:R-:W-:Y:S01]  /*9b20*/  STS.U8 [R189+UR12+0x1e80], R8 ;  /* 0x001e8008bd007988 */ /* 0x000fe2000800000c */
[----:B------:R0:W-:Y:S06]  /*9b30*/  MEMBAR.ALL.CTA ;  /* 0x0000000000007992 */ /* 0x0001ec0000008000 */
[----:B0-----:R-:W0:Y:S01]  /*9b40*/  FENCE.VIEW.ASYNC.S ;  /* 0x00000000000073c6 */ /* 0x001e220000000000 */
[----:B------:R-:W-:Y:S01]  /*9b50*/  R2UR UR8, R6 ;  /* 0x00000000060872ca */ /* 0x000fe200000e0000 */
[----:B0-----:R-:W-:Y:S06]  /*9b60*/  BAR.SYNC.DEFER_BLOCKING 0x0 ;  /* 0x0000000000007b1d */ /* 0x001fec0000010000 */
[----:B------:R-:W-:Y:S01]  /*9b70*/  UMOV UR9, 0xc0000010 ;  /* 0xc000001000097882 */ /* 0x000fe20000000000 */
[----:B------:R-:W-:-:S06]  /*9b80*/  WARPGROUP.ARRIVE ;  /* 0x00000000000079c5 */ /* 0x000fcc0000000000 */
[----:B------:R-:W-:Y:S03]  /*9b90*/  QGMMA.64x256x32.F32.E5M2.E5M2 R24, gdesc[UR8], R24, gsb0 ;  /* 0x03e00000081879f3 */ /* 0x000fe60008003818 */
[----:B------:R-:W-:Y:S02]  /*9ba0*/  WARPGROUP.DEPBAR.LE gsb0, 0x0 ;  /* 0x00008000000079c5 */ /* 0x000fe40000010000 */
[----:B------:R-:W-:Y:S04]  /*9bb0*/  STL.64 [R1], R24 ;  /* 0x0000001801007387 */ /* 0x000fe80000100a00 */
        /* <DEDUP_REMOVED lines=62> */
[----:B------:R0:W-:Y:S04]  /*9fa0*/  STL.64 [R1+0x1f8], R150 ;  /* 0x0001f89601007387 */ /* 0x0001e80000100a00 */
[----:B0-----:R-:W2:Y:S04]  /*9fb0*/  LDL.LU.64 R150, [R1+0x560] ;  /* 0x0005600001967983 */ /* 0x001ea80000300a00 */
[----:B------:R-:W2:Y:S04]  /*9fc0*/  LDL.LU.64 R148, [R1+0x558] ;  /* 0x0005580001947983 */ /* 0x000ea80000300a00 */
        /* <DEDUP_REMOVED lines=62> */
[----:B------:R-:W3:Y:S01]  /*a3b0*/  LDL.LU R168, [R1+0x204] ;  /* 0x0002040001a87983 */ /* 0x000ee20000300800 */
[----:B------:R-:W-:-:S02]  /*a3c0*/  IADD3 R198, P1, R198, UR16, RZ ;  /* 0x00000010c6c67c10 */ /* 0x000fc4000ff3e0ff */
[----:B------:R-:W-:Y:S01]  /*a3d0*/  IADD3 R200, P2, R200, UR16, RZ ;  /* 0x00000010c8c87c10 */ /* 0x000fe2000ff5e0ff */
[----:B------:R-:W4:Y:S01]  /*a3e0*/  LDL.LU R180, [R1+0x214] ;  /* 0x0002140001b47983 */ /* 0x000f220000300800 */
[----:B------:R-:W-:Y:S02]  /*a3f0*/  IADD3.X R197, R197, UR17, RZ, P1, !PT ;  /* 0x00000011c5c57c10 */ /* 0x000fe40008ffe4ff */
[----:B------:R-:W-:Y:S01]  /*a400*/  IADD3 R212, P1, R212, UR16, RZ ;  /* 0x00000010d4d47c10 */ /* 0x000fe2000ff3e0ff */
[----:B------:R-:W2:Y:S01]  /*a410*/  LDL.LU R179, [R1+0x224] ;  /* 0x0002240001b37983 */ /* 0x000ea20000300800 */
[----:B------:R-:W-:Y:S02]  /*a420*/  IADD3.X R199, R199, UR17, RZ, P2, !PT ;  /* 0x00000011c7c77c10 */ /* 0x000fe400097fe4ff */
[----:B------:R-:W-:Y:S01]  /*a430*/  IADD3 R214, P2, R214, UR16, RZ ;  /* 0x00000010d6d67c10 */ /* 0x000fe2000ff5e0ff */
[----:B------:R-:W2:Y:S01]  /*a440*/  LDL.LU R187, [R1+0x22c] ;  /* 0x00022c0001bb7983 */ /* 0x000ea20000300800 */
[----:B------:R-:W-:-:S02]  /*a450*/  IADD3.X R211, R211, UR17, RZ, P1, !PT ;  /* 0x00000011d3d37c10 */ /* 0x000fc40008ffe4ff */
[----:B------:R-:W-:Y:S01]  /*a460*/  IADD3 R226, P1, R226, UR16, RZ ;  /* 0x00000010e2e27c10 */ /* 0x000fe2000ff3e0ff */
[----:B------:R-:W2:Y:S01]  /*a470*/  LDL.LU R6, [R1+0x234] ;  /* 0x0002340001067983 */ /* 0x000ea20000300800 */
        /* <DEDUP_REMOVED lines=10> */
[----:B------:R-:W-:Y:S01]  /*a520*/  IADD3.X R241, R241, UR17, RZ, P2, !PT ;  /* 0x00000011f1f17c10 */ /* 0x000fe200097fe4ff */
[----:B------:R-:W2:Y:S01]  /*a530*/  LDL.LU R185, [R1+0x210] ;  /* 0x0002100001b97983 */ /* 0x000ea20000300800 */
[----:B------:R-:W-:-:S03]  /*a540*/  IADD3 R249, P2, R249, UR16, RZ ;  /* 0x00000010f9f97c10 */ /* 0x000fc6000ff5e0ff */
[----:B------:R-:W2:Y:S04]  /*a550*/  LDL.LU R176, [R1+0x24c] ;  /* 0x00024c0001b07983 */ /* 0x000ea80000300800 */
[----:B------:R-:W2:Y:S04]  /*a560*/  LDL.LU R183, [R1+0x254] ;  /* 0x0002540001b77983 */ /* 0x000ea80000300800 */
[----:B------:R-:W2:Y:S04]  /*a570*/  LDL.LU R173, [R1+0x220] ;  /* 0x0002200001ad7983 */ /* 0x000ea80000300800 */
[----:B------:R-:W2:Y:S04]  /*a580*/  LDL.LU R174, [R1+0x25c] ;  /* 0x00025c0001ae7983 */ /* 0x000ea80000300800 */
[----:B------:R-:W2:Y:S01]  /*a590*/  LDL.LU R171, [R1+0x264] ;  /* 0x0002640001ab7983 */ /* 0x000ea20000300800 */
[----:B---3--:R-:W-:-:S05]  /*a5a0*/  IADD3 R168, P1, R168, UR16, RZ ;  /* 0x00000010a8a87c10 */ /* 0x008fca000ff3e0ff */
[----:B------:R-:W-:Y:S04]  /*a5b0*/  STL [R1+0x204], R168 ;  /* 0x000204a801007387 */ /* 0x000fe80000100800 */
[----:B------:R0:W-:Y:S04]  /*a5c0*/  STL [R1+0x20c], R249 ;  /* 0x00020cf901007387 */ /* 0x0001e80000100800 */
[----:B0-----:R-:W3:Y:S01]  /*a5d0*/  LDL.LU R249, [R1+0x360] ;  /* 0x0003600001f97983 */ /* 0x001ee20000300800 */
[----:B------:R-:W-:Y:S02]  /*a5e0*/  IADD3 R204, P4, R204, UR16, RZ ;  /* 0x00000010cccc7c10 */ /* 0x000fe4000ff9e0ff */
[----:B------:R-:W-:Y:S01]  /*a5f0*/  IADD3 R202, P3, R202, UR16, RZ ;  /* 0x00000010caca7c10 */ /* 0x000fe2000ff7e0ff */
[----:B------:R-:W3:Y:S01]  /*a600*/  LDL.LU R170, [R1+0x230] ;  /* 0x0002300001aa7983 */ /* 0x000ee20000300800 */
[----:B------:R-:W-:-:S02]  /*a610*/  IADD3 R192, P5, R192, UR16, RZ ;  /* 0x00000010c0c07c10 */ /* 0x000fc4000ffbe0ff */
[----:B------:R-:W-:Y:S01]  /*a620*/  IADD3.X R203, R203, UR17, RZ, P4, !PT ;  /* 0x00000011cbcb7c10 */ /* 0x000fe2000a7fe4ff */
[----:B------:R-:W3:Y:S01]  /*a630*/  LDL.LU R168, [R1+0x26c] ;  /* 0x00026c0001a87983 */ /* 0x000ee20000300800 */
[----:B------:R-:W-:Y:S02]  /*a640*/  IADD3 R194, P6, R194, UR16, RZ ;  /* 0x00000010c2c27c10 */ /* 0x000fe4000ffde0ff */
[----:B------:R-:W-:Y:S02]  /*a650*/  IADD3.X R201, R201, UR17, RZ, P3, !PT ;  /* 0x00000011c9c97c10 */ /* 0x000fe40009ffe4ff */
[----:B------:R-:W-:Y:S02]  /*a660*/  IADD3 R218, P4, R218, UR16, RZ ;  /* 0x00000010dada7c10 */ /* 0x000fe4000ff9e0ff */
[----:B------:R-:W-:Y:S02]  /*a670*/  IADD3 R196, P0, R196, UR16, RZ ;  /* 0x00000010c4c47c10 */ /* 0x000fe4000ff1e0ff */
[----:B------:R-:W-:-:S02]  /*a680*/  IADD3 R216, P3, R216, UR16, RZ ;  /* 0x00000010d8d87c10 */ /* 0x000fc4000ff7e0ff */
[----:B------:R-:W-:Y:S02]  /*a690*/  IADD3.X R191, R191, UR17, RZ, P5, !PT ;  /* 0x00000011bfbf7c10 */ /* 0x000fe4000affe4ff */
[----:B------:R-:W-:Y:S02]  /*a6a0*/  IADD3 R206, P5, R206, UR16, RZ ;  /* 0x00000010cece7c10 */ /* 0x000fe4000ffbe0ff */
[----:B------:R-:W-:Y:S02]  /*a6b0*/  IADD3.X R193, R193, UR17, RZ, P6, !PT ;  /* 0x00000011c1c17c10 */ /* 0x000fe4000b7fe4ff */
[----:B------:R-:W-:Y:S02]  /*a6c0*/  IADD3.X R217, R217, UR17, RZ, P4, !PT ;  /* 0x00000011d9d97c10 */ /* 0x000fe4000a7fe4ff */
[----:B------:R-:W-:Y:S02]  /*a6d0*/  IADD3 R208, P6, R208, UR16, RZ ;  /* 0x00000010d0d07c10 */ /* 0x000fe4000ffde0ff */
[----:B------:R-:W-:-:S02]  /*a6e0*/  IADD3.X R195, R195, UR17, RZ, P0, !PT ;  /* 0x00000011c3c37c10 */ /* 0x000fc400087fe4ff */
[----:B------:R-:W-:Y:S02]  /*a6f0*/  IADD3.X R215, R215, UR17, RZ, P3, !PT ;  /* 0x00000011d7d77c10 */ /* 0x000fe40009ffe4ff */
[----:B------:R-:W-:Y:S02]  /*a700*/  IADD3 R232, P4, R232, UR16, RZ ;  /* 0x00000010e8e87c10 */ /* 0x000fe4000ff9e0ff */
[----:B------:R-:W-:Y:S02]  /*a710*/  IADD3 R210, P0, R210, UR16, RZ ;  /* 0x00000010d2d27c10 */ /* 0x000fe4000ff1e0ff */
[----:B------:R-:W-:Y:S02]  /*a720*/  IADD3 R230, P3, R230, UR16, RZ ;  /* 0x00000010e6e67c10 */ /* 0x000fe4000ff7e0ff */
[----:B------:R-:W-:Y:S02]  /*a730*/  IADD3.X R205, R205, UR17, RZ, P5, !PT ;  /* 0x00000011cdcd7c10 */ /* 0x000fe4000affe4ff */
[----:B------:R-:W-:-:S02]  /*a740*/  IADD3 R220, P5, R220, UR16, RZ ;  /* 0x00000010dcdc7c10 */ /* 0x000fc4000ffbe0ff */
[----:B------:R-:W-:Y:S02]  /*a750*/  IADD3.X R207, R207, UR17, RZ, P6, !PT ;  /* 0x00000011cfcf7c10 */ /* 0x000fe4000b7fe4ff */
[----:B------:R-:W-:Y:S02]  /*a760*/  IADD3.X R231, R231, UR17, RZ, P4, !PT ;  /* 0x00000011e7e77c10 */ /* 0x000fe4000a7fe4ff */
[----:B------:R-:W-:Y:S02]  /*a770*/  IADD3 R222, P6, R222, UR16, RZ ;  /* 0x00000010dede7c10 */ /* 0x000fe4000ffde0ff */
[----:B------:R-:W-:Y:S02]  /*a780*/  IADD3.X R209, R209, UR17, RZ, P0, !PT ;  /* 0x00000011d1d17c10 */ /* 0x000fe400087fe4ff */
[----:B------:R-:W-:Y:S02]  /*a790*/  IADD3.X R229, R229, UR17, RZ, P3, !PT ;  /* 0x00000011e5e57c10 */ /* 0x000fe40009ffe4ff */
[----:B------:R-:W-:-:S02]  /*a7a0*/  IADD3 R246, P4, R246, UR16, RZ ;  /* 0x00000010f6f67c10 */ /* 0x000fc4000ff9e0ff */
[----:B------:R-:W-:Y:S02]  /*a7b0*/  IADD3 R224, P0, R224, UR16, RZ ;  /* 0x00000010e0e07c10 */ /* 0x000fe4000ff1e0ff */
[----:B------:R-:W-:Y:S02]  /*a7c0*/  IADD3 R244, P3, R244, UR16, RZ ;  /* 0x00000010f4f47c10 */ /* 0x000fe4000ff7e0ff */
[----:B------:R-:W-:Y:S02]  /*a7d0*/  IADD3.X R219, R219, UR17, RZ, P5, !PT ;  /* 0x00000011dbdb7c10 */ /* 0x000fe4000affe4ff */
[----:B------:R-:W-:Y:S02]  /*a7e0*/  IADD3 R234, P5, R234, UR16, RZ ;  /* 0x00000010eaea7c10 */ /* 0x000fe4000ffbe0ff */
[----:B------:R-:W-:Y:S02]  /*a7f0*/  IADD3.X R221, R221, UR17, RZ, P6, !PT ;  /* 0x00000011dddd7c10 */ /* 0x000fe4000b7fe4ff */
[----:B------:R-:W-:-:S02]  /*a800*/  IADD3.X R245, R245, UR17, RZ, P4, !PT ;  /* 0x00000011f5f57c10 */ /* 0x000fc4000a7fe4ff */
[----:B------:R-:W-:Y:S02]  /*a810*/  IADD3 R236, P6, R236, UR16, RZ ;  /* 0x00000010ecec7c10 */ /* 0x000fe4000ffde0ff */
[----:B------:R-:W-:Y:S02]  /*a820*/  IADD3.X R223, R223, UR17, RZ, P0, !PT ;  /* 0x00000011dfdf7c10 */ /* 0x000fe400087fe4ff */
[----:B------:R-:W-:Y:S02]  /*a830*/  IADD3.X R243, R243, UR17, RZ, P3, !PT ;  /* 0x00000011f3f37c10 */ /* 0x000fe40009ffe4ff */
[----:B------:R-:W-:Y:S02]  /*a840*/  IADD3 R4, P4, R4, UR16, RZ ;  /* 0x0000001004047c10 */ /* 0x000fe4000ff9e0ff */
[----:B------:R-:W-:Y:S02]  /*a850*/  IADD3 R238, P0, R238, UR16, RZ ;  /* 0x00000010eeee7c10 */ /* 0x000fe4000ff1e0ff */
[----:B----4-:R-:W-:-:S02]  /*a860*/  IADD3 R180, P3, R180, UR16, RZ ;  /* 0x00000010b4b47c10 */ /* 0x010fc4000ff7e0ff */
[----:B------:R-:W-:Y:S02]  /*a870*/  IADD3.X R233, R233, UR17, RZ, P5, !PT ;  /* 0x00000011e9e97c10 */ /* 0x000fe4000affe4ff */
[----:B------:R-:W-:Y:S01]  /*a880*/  IADD3 R248, P5, R248, UR16, RZ ;  /* 0x00000010f8f87c10 */ /* 0x000fe2000ffbe0ff */
[----:B------:R0:W-:Y:S01]  /*a890*/  STL [R1+0x21c], R4 ;  /* 0x00021c0401007387 */ /* 0x0001e20000100800 */
[----:B------:R-:W-:Y:S02]  /*a8a0*/  IADD3.X R235, R235, UR17, RZ, P6, !PT ;  /* 0x00000011ebeb7c10 */ /* 0x000fe4000b7fe4ff */
[----:B------:R-:W-:Y:S01]  /*a8b0*/  IADD3 R250, P6, R250, UR16, RZ ;  /* 0x00000010fafa7c10 */ /* 0x000fe2000ffde0ff */
[----:B------:R1:W-:Y:S01]  /*a8c0*/  STL [R1+0x214], R180 ;  /* 0x000214b401007387 */ /* 0x0003e20000100800 */
[----:B------:R-:W-:Y:S02]  /*a8d0*/  IADD3.X R237, R237, UR17, RZ, P0, !PT ;  /* 0x00000011eded7c10 */ /* 0x000fe400087fe4ff */
[----:B------:R-:W-:-:S02]  /*a8e0*/  IADD3 R252, P0, R252, UR16, RZ ;  /* 0x00000010fcfc7c10 */ /* 0x000fc4000ff1e0ff */
[----:B------:R-:W-:Y:S01]  /*a8f0*/  IADD3.X R247, R247, UR17, RZ, P5, !PT ;  /* 0x00000011f7f77c10 */ /* 0x000fe2000affe4ff */
[----:B0-----:R-:W4:Y:S01]  /*a900*/  LDL.LU R4, [R1+0x35c] ;  /* 0x00035c0001047983 */ /* 0x001f220000300800 */
[----:B--2---:R-:W-:Y:S02]  /*a910*/  IADD3 R179, P5, R179, UR16, RZ ;  /* 0x00000010b3b37c10 */ /* 0x004fe4000ffbe0ff */
[----:B------:R-:W-:Y:S01]  /*a920*/  IADD3.X R251, R251, UR17, RZ, P0, !PT ;  /* 0x00000011fbfb7c10 */ /* 0x000fe200087fe4ff */
[----:B------:R-:W2:Y:S01]  /*a930*/  LDL.LU R182, [R1+0x274] ;  /* 0x0002740001b67983 */ /* 0x000ea20000300800 */
[----:B------:R-:W-:Y:S02]  /*a940*/  IADD3 R6, P0, R6, UR16, RZ ;  /* 0x0000001006067c10 */ /* 0x000fe4000ff1e0ff */
[----:B------:R-:W-:Y:S01]  /*a950*/  IADD3.X R2, R2, UR17, RZ, P2, !PT ;  /* 0x0000001102027c10 */ /* 0x000fe200097fe4ff */
[----:B-1----:R-:W2:Y:S01]  /*a960*/  LDL.LU R180, [R1+0x240] ;  /* 0x0002400001b47983 */ /* 0x002ea20000300800 */
[----:B------:R-:W-:-:S03]  /*a970*/  IADD3.X R7, R7, UR17, RZ, P1, !PT ;  /* 0x0000001107077c10 */ /* 0x000fc60008ffe4ff */
[----:B------:R0:W-:Y:S01]  /*a980*/  STL [R1+0x224], R179 ;  /* 0x000224b301007387 */ /* 0x0001e20000100800 */
[----:B------:R-:W-:Y:S02]  /*a990*/  IADD3 R177, P1, R177, UR16, RZ ;  /* 0x00000010b1b17c10 */ /* 0x000fe4000ff3e0ff */
[----:B------:R-:W-:Y:S01]  /*a9a0*/  IADD3.X R185, R185, UR17, RZ, P3, !PT ;  /* 0x00000011b9b97c10 */ /* 0x000fe20009ffe4ff */
[----:B0-----:R-:W2:Y:S01]  /*a9b0*/  LDL.LU R179, [R1+0x27c] ;  /* 0x00027c0001b37983 */ /* 0x001ea20000300800 */
[----:B------:R-:W-:Y:S02]  /*a9c0*/  IADD3 R176, P3, R176, UR16, RZ ;  /* 0x00000010b0b07c10 */ /* 0x000fe4000ff7e0ff */
[----:B------:R-:W-:Y:S02]  /*a9d0*/  IADD3 R186, P2, R186, UR16, RZ ;  /* 0x00000010baba7c10 */ /* 0x000fe4000ff5e0ff */
[----:B------:R-:W-:Y:S02]  /*a9e0*/  IADD3.X R14, R14, UR17, RZ, P4, !PT ;  /* 0x000000110e0e7c10 */ /* 0x000fe4000a7fe4ff */
[----:B------:R-:W-:-:S02]  /*a9f0*/  IADD3.X R173, R173, UR17, RZ, P5, !PT ;  /* 0x00000011adad7c10 */ /* 0x000fc4000affe4ff */
[----:B------:R-:W-:Y:S02]  /*aa00*/  IADD3 R183, P4, R183, UR16, RZ ;  /* 0x00000010b7b77c10 */ /* 0x000fe4000ff9e0ff */
[----:B------:R-:W-:Y:S02]  /*aa10*/  IADD3 R174, P5, R174, UR16, RZ ;  /* 0x00000010aeae7c10 */ /* 0x000fe4000ffbe0ff */
[----:B---3--:R-:W-:Y:S02]  /*aa20*/  IADD3.X R249, R249, UR17, RZ, P6, !PT ;  /* 0x00000011f9f97c10 */ /* 0x008fe4000b7fe4ff */
[----:B------:R-:W-:-:S05]  /*aa30*/  IADD3 R187, P6, R187, UR16, RZ ;  /* 0x00000010bbbb7c10 */ /* 0x000fca000ffde0ff */
[----:B------:R-:W-:Y:S04]  /*aa40*/  STL [R1+0x22c], R187 ;  /* 0x00022cbb01007387 */ /* 0x000fe80000100800 */
[----:B------:R-:W-:Y:S04]  /*aa50*/  STL [R1+0x234], R6 ;  /* 0x0002340601007387 */ /* 0x000fe80000100800 */
[----:B------:R0:W-:Y:S04]  /*aa60*/  STL [R1+0x208], R2 ;  /* 0x0002080201007387 */ /* 0x0001e80000100800 */
[----:B------:R-:W-:Y:S04]  /*aa70*/  STL [R1+0x200], R7 ;  /* 0x0002000701007387 */ /* 0x000fe80000100800 */
[----:B0-----:R-:W3:Y:S04]  /*aa80*/  LDL.LU R2, [R1+0x358] ;  /* 0x0003580001027983 */ /* 0x001ee80000300800 */
[----:B------:R0:W-:Y:S01]  /*aa90*/  STL [R1+0x23c], R177 ;  /* 0x00023cb101007387 */ /* 0x0001e20000100800 */
[----:B------:R-:W-:-:S03]  /*aaa0*/  IADD3.X R3, R3, UR17, RZ, P6, !PT ;  /* 0x0000001103037c10 */ /* 0x000fc6000b7fe4ff */
[----:B0-----:R-:W3:Y:S04]  /*aab0*/  LDL.LU R177, [R1+0x284] ;  /* 0x0002840001b17983 */ /* 0x001ee80000300800 */
[----:B------:R0:W-:Y:S04]  /*aac0*/  STL [R1+0x24c], R176 ;  /* 0x00024cb001007387 */ /* 0x0001e80000100800 */
[----:B------:R-:W-:Y:S04]  /*aad0*/  STL [R1+0x244], R186 ;  /* 0x000244ba01007387 */ /* 0x000fe80000100800 */
[----:B0-----:R-:W3:Y:S04]  /*aae0*/  LDL.LU R176, [R1+0x250] ;  /* 0x0002500001b07983 */ /* 0x001ee80000300800 */
[----:B------:R-:W-:Y:S04]  /*aaf0*/  STL [R1+0x210], R185 ;  /* 0x000210b901007387 */ /* 0x000fe80000100800 */
[----:B------:R0:W-:Y:S01]  /*ab00*/  STL [R1+0x218], R14 ;  /* 0x0002180e01007387 */ /* 0x0001e20000100800 */
[----:B------:R-:W-:-:S03]  /*ab10*/  IADD3 R171, P6, R171, UR16, RZ ;  /* 0x00000010abab7c10 */ /* 0x000fc6000ffde0ff */
[----:B0-----:R-:W3:Y:S04]  /*ab20*/  LDL.LU R14, [R1+0x354] ;  /* 0x00035400010e7983 */ /* 0x001ee80000300800 */
[----:B------:R0:W-:Y:S04]  /*ab30*/  STL [R1+0x220], R173 ;  /* 0x000220ad01007387 */ /* 0x0001e80000100800 */
[----:B0-----:R-:W3:Y:S04]  /*ab40*/  LDL.LU R173, [R1+0x28c] ;  /* 0x00028c0001ad7983 */ /* 0x001ee80000300800 */
[----:B------:R-:W-:Y:S04]  /*ab50*/  STL [R1+0x254], R183 ;  /* 0x000254b701007387 */ /* 0x000fe80000100800 */
[----:B------:R0:W-:Y:S04]  /*ab60*/  STL [R1+0x228], R3 ;  /* 0x0002280301007387 */ /* 0x0001e80000100800 */
[----:B0-----:R-:W3:Y:S04]  /*ab70*/  LDL.LU R3, [R1+0x350] ;  /* 0x0003500001037983 */ /* 0x001ee80000300800 */
[----:B------:R0:W-:Y:S04]  /*ab80*/  STL [R1+0x25c], R174 ;  /* 0x00025cae01007387 */ /* 0x0001e80000100800 */
[----:B0-----:R-:W3:Y:S04]  /*ab90*/  LDL.LU R174, [R1+0x294] ;  /* 0x0002940001ae7983 */ /* 0x001ee80000300800 */
[----:B------:R0:W-:Y:S04]  /*aba0*/  STL [R1+0x264], R171 ;  /* 0x000264ab01007387 */ /* 0x0001e80000100800 */
[----:B0-----:R-:W3:Y:S01]  /*abb0*/  LDL.LU R171, [R1+0x260] ;  /* 0x0002600001ab7983 */ /* 0x001ee20000300800 */
[----:B------:R-:W-:-:S02]  /*abc0*/  IADD3.X R170, R170, UR17, RZ, P0, !PT ;  /* 0x00000011aaaa7c10 */ /* 0x000fc400087fe4ff */
[----:B----4-:R-:W-:Y:S01]  /*abd0*/  IADD3.X R4, R4, UR17, RZ, P1, !PT ;  /* 0x0000001104047c10 */ /* 0x010fe20008ffe4ff */
[----:B------:R-:W4:Y:S01]  /*abe0*/  LDL.LU R175, [R1+0x29c] ;  /* 0x00029c0001af7983 */ /* 0x000f220000300800 */
[----:B------:R-:W-:-:S03]  /*abf0*/  IADD3 R168, P0, R168, UR16, RZ ;  /* 0x00000010a8a87c10 */ /* 0x000fc6000ff1e0ff */
[----:B------:R-:W-:Y:S01]  /*ac00*/  STL [R1+0x230], R170 ;  /* 0x000230aa01007387 */ /* 0x000fe20000100800 */
[----:B--2---:R-:W-:-:S03]  /*ac10*/  IADD3 R182, P1, R182, UR16, RZ ;  /* 0x00000010b6b67c10 */ /* 0x004fc6000ff3e0ff */
[----:B------:R0:W-:Y:S01]  /*ac20*/  STL [R1+0x238], R4 ;  /* 0x0002380401007387 */ /* 0x0001e20000100800 */
[----:B------:R-:W-:-:S03]  /*ac30*/  IADD3.X R180, R180, UR17, RZ, P2, !PT ;  /* 0x00000011b4b47c10 */ /* 0x000fc600097fe4ff */
[----:B------:R1:W-:Y:S01]  /*ac40*/  STL [R1+0x26c], R168 ;  /* 0x00026ca801007387 */ /* 0x0003e20000100800 */
[----:B------:R-:W-:-:S03]  /*ac50*/  IADD3 R179, P2, R179, UR16, RZ ;  /* 0x00000010b3b37c10 */ /* 0x000fc6000ff5e0ff */
[----:B0-----:R-:W2:Y:S04]  /*ac60*/  LDL.LU R4, [R1+0x34c] ;  /* 0x00034c0001047983 */ /* 0x001ea80000300800 */
[----:B------:R-:W2:Y:S04]  /*ac70*/  LDL.LU R170, [R1+0x2a4] ;  /* 0x0002a40001aa7983 */ /* 0x000ea80000300800 */
[----:B-1----:R-:W2:Y:S04]  /*ac80*/  LDL.LU R168, [R1+0x270] ;  /* 0x0002700001a87983 */ /* 0x002ea80000300800 */
[----:B------:R-:W2:Y:S04]  /*ac90*/  LDL.LU R178, [R1+0x2ac] ;  /* 0x0002ac0001b27983 */ /* 0x000ea80000300800 */
[----:B------:R-:W-:Y:S04]  /*aca0*/  STL [R1+0x274], R182 ;  /* 0x000274b601007387 */ /* 0x000fe80000100800 */
[----:B------:R-:W2:Y:S04]  /*acb0*/  LDL.LU R181, [R1+0x2b4] ;  /* 0x0002b40001b57983 */ /* 0x000ea80000300800 */
[----:B------:R-:W-:Y:S04]  /*acc0*/  STL [R1+0x240], R180 ;  /* 0x000240b401007387 */ /* 0x000fe80000100800 */
[----:B------:R-:W2:Y:S04]  /*acd0*/  LDL.LU R184, [R1+0x280] ;  /* 0x0002800001b87983 */ /* 0x000ea80000300800 */
[----:B------:R-:W2:Y:S04]  /*ace0*/  LDL.LU R187, [R1+0x2bc] ;  /* 0x0002bc0001bb7983 */ /* 0x000ea80000300800 */
[----:B------:R-:W-:Y:S01]  /*acf0*/  STL [R1+0x27c], R179 ;  /* 0x00027cb301007387 */ /* 0x000fe20000100800 */
[----:B---3--:R-:W-:-:S05]  /*ad00*/  IADD3.X R2, R2, UR17, RZ, P3, !PT ;  /* 0x0000001102027c10 */ /* 0x008fca0009ffe4ff */
[----:B------:R0:W-:Y:S04]  /*ad10*/  STL [R1+0x248], R2 ;  /* 0x0002480201007387 */ /* 0x0001e80000100800 */
[----:B0-----:R-:W3:Y:S01]  /*ad20*/  LDL.LU R2, [R1+0x348] ;  /* 0x0003480001027983 */ /* 0x001ee20000300800 */
[----:B------:R-:W-:-:S03]  /*ad30*/  IADD3 R177, P3, R177, UR16, RZ ;  /* 0x00000010b1b17c10 */ /* 0x000fc6000ff7e0ff */
[----:B------:R-:W3:Y:S04]  /*ad40*/  LDL.LU R6, [R1+0x2c4] ;  /* 0x0002c40001067983 */ /* 0x000ee80000300800 */
[----:B------:R-:W3:Y:S04]  /*ad50*/  LDL.LU R7, [R1+0x290] ;  /* 0x0002900001077983 */ /* 0x000ee80000300800 */
[----:B------:R-:W3:Y:S01]  /*ad60*/  LDL.LU R186, [R1+0x2cc] ;  /* 0x0002cc0001ba7983 */ /* 0x000ee20000300800 */
[----:B------:R-:W-:-:S03]  /*ad70*/  IADD3.X R176, R176, UR17, RZ, P4, !PT ;  /* 0x00000011b0b07c10 */ /* 0x000fc6000a7fe4ff */
[----:B------:R-:W3:Y:S04]  /*ad80*/  LDL.LU R185, [R1+0x2d4] ;  /* 0x0002d40001b97983 */ /* 0x000ee80000300800 */
[----:B------:R-:W3:Y:S04]  /*ad90*/  LDL.LU R183, [R1+0x2a0] ;  /* 0x0002a00001b77983 */ /* 0x000ee80000300800 */
[----:B------:R-:W3:Y:S04]  /*ada0*/  LDL.LU R182, [R1+0x2dc] ;  /* 0x0002dc0001b67983 */ /* 0x000ee80000300800 */
[----:B------:R0:W-:Y:S04]  /*adb0*/  STL [R1+0x284], R177 ;  /* 0x000284b101007387 */ /* 0x0001e80000100800 */
[----:B------:R-:W3:Y:S01]  /*adc0*/  LDL.LU R180, [R1+0x2e4] ;  /* 0x0002e40001b47983 */ /* 0x000ee20000300800 */
[----:B------:R-:W-:-:S03]  /*add0*/  IADD3.X R14, R14, UR17, RZ, P5, !PT ;  /* 0x000000110e0e7c10 */ /* 0x000fc6000affe4ff */
[----:B------:R-:W3:Y:S04]  /*ade0*/  LDL.LU R179, [R1+0x2b0] ;  /* 0x0002b00001b37983 */ /* 0x000ee80000300800 */
[----:B0-----:R-:W3:Y:S01]  /*adf0*/  LDL.LU R177, [R1+0x2ec] ;  /* 0x0002ec0001b17983 */ /* 0x001ee20000300800 */
[----:B------:R-:W-:-:S03]  /*ae00*/  IADD3 R173, P4, R173, UR16, RZ ;  /* 0x00000010adad7c10 */ /* 0x000fc6000ff9e0ff */
[----:B------:R0:W-:Y:S04]  /*ae10*/  STL [R1+0x250], R176 ;  /* 0x000250b001007387 */ /* 0x0001e80000100800 */
[----:B0-----:R-:W3:Y:S04]  /*ae20*/  LDL.LU R176, [R1+0x2f4] ;  /* 0x0002f40001b07983 */ /* 0x001ee80000300800 */
[----:B------:R0:W-:Y:S01]  /*ae30*/  STL [R1+0x28c], R173 ;  /* 0x00028cad01007387 */ /* 0x0001e20000100800 */
[----:B------:R-:W-:-:S03]  /*ae40*/  IADD3.X R3, R3, UR17, RZ, P0, !PT ;  /* 0x0000001103037c10 */ /* 0x000fc600087fe4ff */
[----:B0-----:R-:W3:Y:S04]  /*ae50*/  LDL.LU R173, [R1+0x2c0] ;  /* 0x0002c00001ad7983 */ /* 0x001ee80000300800 */
[----:B------:R0:W-:Y:S01]  /*ae60*/  STL [R1+0x258], R14 ;  /* 0x0002580e01007387 */ /* 0x0001e20000100800 */
[----:B------:R-:W-:-:S03]  /*ae70*/  IADD3 R174, P5, R174, UR16, RZ ;  /* 0x00000010aeae7c10 */ /* 0x000fc6000ffbe0ff */
[----:B0-----:R-:W3:Y:S04]  /*ae80*/  LDL.LU R14, [R1+0x344] ;  /* 0x00034400010e7983 */ /* 0x001ee80000300800 */
[----:B------:R0:W-:Y:S01]  /*ae90*/  STL [R1+0x294], R174 ;  /* 0x000294ae01007387 */ /* 0x0001e20000100800 */
[----:B------:R-:W-:-:S03]  /*aea0*/  IADD3.X R171, R171, UR17, RZ, P6, !PT ;  /* 0x00000011abab7c10 */ /* 0x000fc6000b7fe4ff */
[----:B0-----:R-:W3:Y:S04]  /*aeb0*/  LDL.LU R174, [R1+0x304] ;  /* 0x0003040001ae7983 */ /* 0x001ee80000300800 */
[----:B------:R0:W-:Y:S04]  /*aec0*/  STL [R1+0x260], R171 ;  /* 0x000260ab01007387 */ /* 0x0001e80000100800 */
[----:B0-----:R-:W3:Y:S04]  /*aed0*/  LDL.LU R171, [R1+0x2d0] ;  /* 0x0002d00001ab7983 */ /* 0x001ee80000300800 */
[----:B------:R0:W-:Y:S04]  /*aee0*/  STL [R1+0x268], R3 ;  /* 0x0002680301007387 */ /* 0x0001e80000100800 */
[----:B0-----:R-:W3:Y:S01]  /*aef0*/  LDL.LU R3, [R1+0x340] ;  /* 0x0003400001037983 */ /* 0x001ee20000300800 */
[----:B----4-:R-:W-:-:S02]  /*af00*/  IADD3 R175, P6, R175, UR16, RZ ;  /* 0x00000010afaf7c10 */ /* 0x010fc4000ffde0ff */
[----:B--2---:R-:W-:Y:S02]  /*af10*/  IADD3 R170, P0, R170, UR16, RZ ;  /* 0x00000010aaaa7c10 */ /* 0x004fe4000ff1e0ff */
[----:B------:R-:W-:Y:S01]  /*af20*/  IADD3.X R168, R168, UR17, RZ, P1, !PT ;  /* 0x00000011a8a87c10 */ /* 0x000fe20008ffe4ff */
[----:B------:R-:W-:Y:S01]  /*af30*/  STL [R1+0x29c], R175 ;  /* 0x00029caf01007387 */ /* 0x000fe20000100800 */
[----:B------:R-:W-:Y:S02]  /*af40*/  IADD3.X R4, R4, UR17, RZ, P2, !PT ;  /* 0x0000001104047c10 */ /* 0x000fe400097fe4ff */
[----:B------:R-:W-:Y:S01]  /*af50*/  IADD3 R178, P1, R178, UR16, RZ ;  /* 0x00000010b2b27c10 */ /* 0x000fe2000ff3e0ff */
[----:B------:R0:W-:Y:S01]  /*af60*/  STL [R1+0x2a4], R170 ;  /* 0x0002a4aa01007387 */ /* 0x0001e20000100800 */
[----:B------:R-:W-:Y:S02]  /*af70*/  IADD3 R181, P2, R181, UR16, RZ ;  /* 0x00000010b5b57c10 */ /* 0x000fe4000ff5e0ff */
[----:B------:R-:W-:Y:S01]  /*af80*/  IADD3.X R184, R184, UR17, RZ, P3, !PT ;  /* 0x00000011b8b87c10 */ /* 0x000fe20009ffe4ff */
[----:B0-----:R-:W2:Y:S04]  /*af90*/  LDL.LU R170, [R1+0x2e8] ;  /* 0x0002e80001aa7983 */ /* 0x001ea80000300800 */
[----:B------:R0:W-:Y:S01]  /*afa0*/  STL [R1+0x270], R168 ;  /* 0x000270a801007387 */ /* 0x0001e20000100800 */
[----:B------:R-:W-:-:S03]  /*afb0*/  IADD3 R187, P3, R187, UR16, RZ ;  /* 0x00000010bbbb7c10 */ /* 0x000fc6000ff7e0ff */
[----:B0-----:R-:W4:Y:S04]  /*afc0*/  LDL.LU R168, [R1+0x2f0] ;  /* 0x0002f00001a87983 */ /* 0x001f280000300800 */
[----:B------:R0:W-:Y:S04]  /*afd0*/  STL [R1+0x278], R4 ;  /* 0x0002780401007387 */ /* 0x0001e80000100800 */
[----:B0-----:R-:W2:Y:S04]  /*afe0*/  LDL.LU R4, [R1+0x33c] ;  /* 0x00033c0001047983 */ /* 0x001ea80000300800 */
[----:B------:R-:W-:Y:S04]  /*aff0*/  STL [R1+0x2ac], R178 ;  /* 0x0002acb201007387 */ /* 0x000fe80000100800 */
[----:B------:R-:W-:Y:S01]  /*b000*/  STL [R1+0x2b4], R181 ;  /* 0x0002b4b501007387 */ /* 0x000fe20000100800 */
[----:B---3--:R-:W-:-:S02]  /*b010*/  IADD3.X R2, R2, UR17, RZ, P4, !PT ;  /* 0x0000001102027c10 */ /* 0x008fc4000a7fe4ff */
[----:B------:R-:W-:-:S03]  /*b020*/  IADD3 R6, P4, R6, UR16, RZ ;  /* 0x0000001006067c10 */ /* 0x000fc6000ff9e0ff */
[----:B------:R0:W-:Y:S01]  /*b030*/  STL [R1+0x288], R2 ;  /* 0x0002880201007387 */ /* 0x0001e20000100800 */
[----:B------:R-:W-:-:S03]  /*b040*/  IADD3.X R7, R7, UR17, RZ, P5, !PT ;  /* 0x0000001107077c10 */ /* 0x000fc6000affe4ff */
[----:B------:R-:W-:Y:S01]  /*b050*/  STL [R1+0x280], R184 ;  /* 0x000280b801007387 */ /* 0x000fe20000100800 */
[----:B------:R-:W-:-:S03]  /*b060*/  IADD3 R186, P5, R186, UR16, RZ ;  /* 0x00000010baba7c10 */ /* 0x000fc6000ffbe0ff */
[----:B0-----:R-:W3:Y:S04]  /*b070*/  LDL.LU R2, [R1+0x338] ;  /* 0x0003380001027983 */ /* 0x001ee80000300800 */
[----:B------:R-:W-:Y:S01]  /*b080*/  STL [R1+0x2bc], R187 ;  /* 0x0002bcbb01007387 */ /* 0x000fe20000100800 */
[----:B------:R-:W-:-:S03]  /*b090*/  IADD3.X R183, R183, UR17, RZ, P0, !PT ;  /* 0x00000011b7b77c10 */ /* 0x000fc600087fe4ff */
[----:B------:R-:W-:Y:S01]  /*b0a0*/  STL [R1+0x2c4], R6 ;  /* 0x0002c40601007387 */ /* 0x000fe20000100800 */
[----:B------:R-:W-:Y:S02]  /*b0b0*/  IADD3.X R14, R14, UR17, RZ, P6, !PT ;  /* 0x000000110e0e7c10 */ /* 0x000fe4000b7fe4ff */
[----:B------:R-:W-:-:S03]  /*b0c0*/  IADD3 R185, P6, R185, UR16, RZ ;  /* 0x00000010b9b97c10 */ /* 0x000fc6000ffde0ff */
[----:B------:R0:W-:Y:S04]  /*b0d0*/  STL [R1+0x298], R14 ;  /* 0x0002980e01007387 */ /* 0x0001e80000100800 */
[----:B------:R-:W-:Y:S04]  /*b0e0*/  STL [R1+0x290], R7 ;  /* 0x0002900701007387 */ /* 0x000fe80000100800 */
[----:B0-----:R-:W4:Y:S04]  /*b0f0*/  LDL.LU R14, [R1+0x334] ;  /* 0x00033400010e7983 */ /* 0x001f280000300800 */
[----:B------:R-:W-:Y:S04]  /*b100*/  STL [R1+0x2cc], R186 ;  /* 0x0002ccba01007387 */ /* 0x000fe80000100800 */
[----:B------:R-:W-:Y:S01]  /*b110*/  STL [R1+0x2d4], R185 ;  /* 0x0002d4b901007387 */ /* 0x000fe20000100800 */
[----:B------:R-:W-:-:S05]  /*b120*/  IADD3.X R3, R3, UR17, RZ, P1, !PT ;  /* 0x0000001103037c10 */ /* 0x000fca0008ffe4ff */
[----:B------:R0:W-:Y:S04]  /*b130*/  STL [R1+0x2a8], R3 ;  /* 0x0002a80301007387 */ /* 0x0001e80000100800 */
[----:B------:R-:W-:Y:S04]  /*b140*/  STL [R1+0x2a0], R183 ;  /* 0x0002a0b701007387 */ /* 0x000fe80000100800 */
[----:B0-----:R-:W4:Y:S01]  /*b150*/  LDL.LU R3, [R1+0x330] ;  /* 0x0003300001037983 */ /* 0x001f220000300800 */
[----:B------:R-:W-:Y:S02]  /*b160*/  IADD3 R182, P0, R182, UR16, RZ ;  /* 0x00000010b6b67c10 */ /* 0x000fe4000ff1e0ff */
[----:B------:R-:W-:-:S02]  /*b170*/  IADD3 R180, P1, R180, UR16, RZ ;  /* 0x00000010b4b47c10 */ /* 0x000fc4000ff3e0ff */
[----:B------:R-:W-:Y:S01]  /*b180*/  IADD3.X R179, R179, UR17, RZ, P2, !PT ;  /* 0x00000011b3b37c10 */ /* 0x000fe200097fe4ff */
[----:B------:R-:W-:Y:S01]  /*b190*/  STL [R1+0x2dc], R182 ;  /* 0x0002dcb601007387 */ /* 0x000fe20000100800 */
[----:B------:R-:W-:Y:S02]  /*b1a0*/  IADD3 R177, P2, R177, UR16, RZ ;  /* 0x00000010b1b17c10 */ /* 0x000fe4000ff5e0ff */
[----:B------:R-:W-:Y:S01]  /*b1b0*/  IADD3.X R173, R173, UR17, RZ, P4, !PT ;  /* 0x00000011adad7c10 */ /* 0x000fe2000a7fe4ff */
[----:B------:R-:W-:Y:S01]  /*b1c0*/  STL [R1+0x2e4], R180 ;  /* 0x0002e4b401007387 */ /* 0x000fe20000100800 */
[----:B--2---:R-:W-:Y:S02]  /*b1d0*/  IADD3.X R4, R4, UR17, RZ, P3, !PT ;  /* 0x0000001104047c10 */ /* 0x004fe40009ffe4ff */
[----:B------:R-:W-:-:S03]  /*b1e0*/  IADD3 R176, P3, R176, UR16, RZ ;  /* 0x00000010b0b07c10 */ /* 0x000fc6000ff7e0ff */
[----:B------:R0:W-:Y:S04]  /*b1f0*/  STL [R1+0x2b8], R4 ;  /* 0x0002b80401007387 */ /* 0x0001e80000100800 */
[----:B------:R-:W-:Y:S04]  /*b200*/  STL [R1+0x2b0], R179 ;  /* 0x0002b0b301007387 */ /* 0x000fe80000100800 */
[----:B0-----:R-:W2:Y:S04]  /*b210*/  LDL.LU R4, [R1+0x32c] ;  /* 0x00032c0001047983 */ /* 0x001ea80000300800 */
[----:B------:R-:W-:Y:S04]  /*b220*/  STL [R1+0x2ec], R177 ;  /* 0x0002ecb101007387 */ /* 0x000fe80000100800 */
[----:B------:R0:W-:Y:S04]  /*b230*/  STL [R1+0x2c0], R173 ;  /* 0x0002c0ad01007387 */ /* 0x0001e80000100800 */
[----:B------:R-:W-:Y:S01]  /*b240*/  STL [R1+0x2f4], R176 ;  /* 0x0002f4b001007387 */ /* 0x000fe20000100800 */
[----:B---3--:R-:W-:Y:S01]  /*b250*/  IADD3.X R2, R2, UR17, RZ, P5, !PT ;  /* 0x0000001102027c10 */ /* 0x008fe2000affe4ff */
[----:B------:R-:W-:Y:S01]  /*b260*/  WARPGROUP.ARRIVE ;  /* 0x00000000000079c5 */ /* 0x000fe20000000000 */
[----:B----4-:R-:W-:Y:S01]  /*b270*/  IADD3 R3, P4, R3, UR16, RZ ;  /* 0x0000001003037c10 */ /* 0x010fe2000ff9e0ff */
[----:B------:R-:W-:Y:S01]  /*b280*/  UMOV UR6, UR10 ;  /* 0x0000000a00067c82 */ /* 0x000fe20008000000 */
[----:B------:R-:W-:Y:S01]  /*b290*/  IADD3.X R14, R14, UR17, RZ, P0, !PT ;  /* 0x000000110e0e7c10 */ /* 0x000fe200087fe4ff */
[----:B------:R-:W-:Y:S01]  /*b2a0*/  UMOV UR7, UR11 ;  /* 0x0000000b00077c82 */ /* 0x000fe20008000000 */
[----:B------:R-:W-:Y:S01]  /*b2b0*/  IADD3.X R171, R171, UR17, RZ, P6, !PT ;  /* 0x00000011abab7c10 */ /* 0x000fe2000b7fe4ff */
[----:B------:R1:W-:Y:S01]  /*b2c0*/  STL [R1+0x2fc], R3 ;  /* 0x0002fc0301007387 */ /* 0x0003e20000100800 */
[----:B------:R-:W-:Y:S01]  /*b2d0*/  IADD3 R174, P5, R174, UR16, RZ ;  /* 0x00000010aeae7c10 */ /* 0x000fe2000ffbe0ff */
[----:B------:R-:W-:Y:S01]  /*b2e0*/  QGMMA.64x256x32.F32.E5M2.E5M2 R24, gdesc[UR4], R24, gsb0 ;  /* 0x03e00000041879f3 */ /* 0x000fe20008003818 */
[----:B------:R-:W-:Y:S01]  /*b2f0*/  IADD3.X R170, R170, UR17, RZ, P2, !PT ;  /* 0x00000011aaaa7c10 */ /* 0x000fe200097fe4ff */
[----:B0-----:R-:W0:Y:S01]  /*b300*/  LDC R173, c[0x0][0x238] ;  /* 0x00008e00ffad7b82 */ /* 0x001e220000000800 */
[----:B-1----:R-:W3:Y:S04]  /*b310*/  LDL.LU R3, [R1+0x328] ;  /* 0x0003280001037983 */ /* 0x002ee80000300800 */
[----:B------:R1:W-:Y:S04]  /*b320*/  STL [R1+0x2c8], R2 ;  /* 0x0002c80201007387 */ /* 0x0003e80000100800 */
[----:B-1----:R-:W4:Y:S04]  /*b330*/  LDL.LU R2, [R1+0x324] ;  /* 0x0003240001027983 */ /* 0x002f280000300800 */
[----:B------:R-:W-:Y:S04]  /*b340*/  STL [R1+0x304], R174 ;  /* 0x000304ae01007387 */ /* 0x000fe80000100800 */
[----:B------:R1:W-:Y:S04]  /*b350*/  STL [R1+0x2d8], R14 ;  /* 0x0002d80e01007387 */ /* 0x0003e80000100800 */
[----:B------:R-:W-:Y:S04]  /*b360*/  STL [R1+0x2d0], R171 ;  /* 0x0002d0ab01007387 */ /* 0x000fe80000100800 */
[----:B-1----:R-:W3:Y:S01]  /*b370*/  LDL.LU R14, [R1+0x320] ;  /* 0x00032000010e7983 */ /* 0x002ee20000300800 */
[----:B--2---:R-:W-:-:S02]  /*b380*/  IADD3.X R4, R4, UR17, RZ, P4, !PT ;  /* 0x0000001104047c10 */ /* 0x004fc4000a7fe4ff */
[----:B------:R-:W-:Y:S02]  /*b390*/  IADD3.X R168, R168, UR17, RZ, P3, !PT ;  /* 0x00000011a8a87c10 */ /* 0x000fe40009ffe4ff */
[----:B----4-:R-:W-:-:S05]  /*b3a0*/  IADD3.X R2, R2, UR17, RZ, P1, !PT ;  /* 0x0000001102027c10 */ /* 0x010fca0008ffe4ff */
[----:B------:R1:W-:Y:S04]  /*b3b0*/  STL [R1+0x2e0], R2 ;  /* 0x0002e00201007387 */ /* 0x0003e80000100800 */
[----:B-1----:R-:W2:Y:S01]  /*b3c0*/  LDL.LU R2, [R1+0x31c] ;  /* 0x00031c0001027983 */ /* 0x002ea20000300800 */
[----:B---3--:R-:W-:-:S03]  /*b3d0*/  IADD3.X R14, R14, UR17, RZ, P5, !PT ;  /* 0x000000110e0e7c10 */ /* 0x008fc6000affe4ff */
[----:B------:R1:W-:Y:S04]  /*b3e0*/  STL [R1+0x2f8], R4 ;  /* 0x0002f80401007387 */ /* 0x0003e80000100800 */
[----:B------:R-:W-:Y:S04]  /*b3f0*/  STL [R1+0x2e8], R170 ;  /* 0x0002e8aa01007387 */ /* 0x000fe80000100800 */
[----:B-1----:R1:W5:Y:S04]  /*b400*/  LDL.LU R4, [R1+0x318] ;  /* 0x0003180001047983 */ /* 0x0023680000300800 */
[----:B------:R-:W-:Y:S04]  /*b410*/  STL [R1+0x2f0], R168 ;  /* 0x0002f0a801007387 */ /* 0x000fe80000100800 */
[----:B------:R3:W-:Y:S02]  /*b420*/  STL [R1+0x300], R14 ;  /* 0x0003000e01007387 */ /* 0x0007e40000100800 */
[----:B---3--:R-:W3:Y:S01]  /*b430*/  S2R R14, SR_TID.X ;  /* 0x00000000000e7919 */ /* 0x008ee20000002100 */
[----:B------:R-:W-:-:S05]  /*b440*/  VIADD R190, R190, 0xffffffff ;  /* 0xffffffffbebe7836 */ /* 0x000fca0000000000 */
[----:B------:R-:W-:Y:S01]  /*b450*/  ISETP.NE.U32.AND P6, PT, R190, RZ, PT ;  /* 0x000000ffbe00720c */ /* 0x000fe20003fc5070 */
[----:B0-----:R-:W-:Y:S01]  /*b460*/  IMAD.SHL.U32 R6, R173, 0x20, RZ ;  /* 0x00000020ad067824 */ /* 0x001fe200078e00ff */
[----:B------:R-:W-:-:S04]  /*b470*/  WARPGROUP.DEPBAR.LE gsb0, 0x0 ;  /* 0x00008000000079c5 */ /* 0x000fc80000010000 */
[----:B------:R-:W-:Y:S01]  /*b480*/  IADD3 R3, P0, R6, R3, RZ ;  /* 0x0000000306037210 */ /* 0x000fe20007f1e0ff */
[----:B------:R-:W-:Y:S01]  /*b490*/  VIADD R0, R0, 0xffffffe0 ;  /* 0xffffffe000007836 */ /* 0x000fe20000000000 */
[----:B---3--:R-:W-:Y:S02]  /*b4a0*/  LOP3.LUT R14, R14, 0x1f, RZ, 0xc0, !PT ;  /* 0x0000001f0e0e7812 */ /* 0x008fe400078ec0ff */
[----:B--2---:R-:W-:-:S03]  /*b4b0*/  LEA.HI.X.SX32 R2, R6, R2, 0x1, P0 ;  /* 0x0000000206027211 */ /* 0x004fc600000f0eff */
[----:B-1----:R-:W-:Y:S06]  /*b4c0*/  @P6 BRA `(.L_x_1) ;  /* 0xffffffb000cc6947 */ /* 0x002fec000383ffff */
.L_x_0:
[----:B------:R0:W-:Y:S01]  /*b4d0*/  STL [R1+0x328], R149 ;  /* 0x0003289501007387 */ /* 0x0001e20000100800 */
[----:B------:R-:W-:Y:S01]  /*b4e0*/  F2FP.SATFINITE.E5M2.F32.PACK_AB_MERGE_C R29, R29, R28, RZ ;  /* 0x0000001c1d1d723e */ /* 0x000fe200048060ff */
[----:B------:R-:W-:Y:S01]  /*b4f0*/  ULDC.64 UR4, c[0x0][0x228] ;  /* 0x00008a0000047ab9 */ /* 0x000fe20000000a00 */
[----:B------:R-:W-:Y:S01]  /*b500*/  F2FP.SATFINITE.E5M2.F32.PACK_AB_MERGE_C R27, R27, R26, RZ ;  /* 0x0000001a1b1b723e */ /* 0x000fe200048060ff */
[----:B------:R-:W3:Y:S01]  /*b510*/  LDL.LU R193, [R1+0x4] ;  /* 0x0000040001c17983 */ /* 0x000ee20000300800 */
[----:B------:R-:W-:Y:S01]  /*b520*/  F2FP.SATFINITE.E5M2.F32.PACK_AB_MERGE_C R37, R37, R36, RZ ;  /* 0x000000242525723e */ /* 0x000fe200048060ff */
[----:B------:R-:W-:Y:S02]  /*b530*/  ULDC UR6, c[0x0][0x22c] ;  /* 0x00008b0000067ab9 */ /* 0x000fe40000000800 */
[----:B0-----:R-:W3:Y:S04]  /*b540*/  LDL.LU R149, [R1] ;  /* 0x0000000001957983 */ /* 0x001ee80000300800 */
[----:B------:R0:W-:Y:S04]  /*b550*/  STL [R1+0x324], R148 ;  /* 0x0003249401007387 */ /* 0x0001e80000100800 */
[----:B0-----:R-:W4:Y:S04]  /*b560*/  LDL.LU R148, [R1+0x8] ;  /* 0x0000080001947983 */ /* 0x001f280000300800 */
[----:B------:R-:W4:Y:S04]  /*b570*/  LDL.LU R192, [R1+0xc] ;  /* 0x00000c0001c07983 */ /* 0x000f280000300800 */
[----:B------:R0:W-:Y:S04]  /*b580*/  STL [R1+0x320], R151 ;  /* 0x0003209701007387 */ /* 0x0001e80000100800 */
[----:B0-----:R-:W4:Y:S04]  /*b590*/  LDL.LU R151, [R1+0x10] ;  /* 0x0000100001977983 */ /* 0x001f280000300800 */
[----:B------:R-:W4:Y:S04]  /*b5a0*/  LDL.LU R191, [R1+0x14] ;  /* 0x0000140001bf7983 */ /* 0x000f280000300800 */
[----:B------:R0:W-:Y:S04]  /*b5b0*/  STL [R1+0x31c], R150 ;  /* 0x00031c9601007387 */ /* 0x0001e80000100800 */
[----:B0-----:R-:W4:Y:S04]  /*b5c0*/  LDL.LU R150, [R1+0x18] ;  /* 0x0000180001967983 */ /* 0x001f280000300800 */
[----:B------:R-:W4:Y:S04]  /*b5d0*/  LDL.LU R0, [R1+0x1c] ;  /* 0x00001c0001007983 */ /* 0x000f280000300800 */
[----:B-----5:R0:W-:Y:S04]  /*b5e0*/  STL [R1+0x318], R4 ;  /* 0x0003180401007387 */ /* 0x0201e80000100800 */
[----:B0-----:R-:W4:Y:S04]  /*b5f0*/  LDL.LU R4, [R1+0x20] ;  /* 0x0000200001047983 */ /* 0x001f280000300800 */
[----:B------:R-:W4:Y:S04]  /*b600*/  LDL.LU R190, [R1+0x24] ;  /* 0x0000240001be7983 */ /* 0x000f280000300800 */
        /* <DEDUP_REMOVED lines=35> */
[----:B--2---:R-:W2:Y:S04]  /*b840*/  LDL.LU R19, [R1+0xb4] ;  /* 0x0000b40001137983 */ /* 0x004ea80000300800 */
[----:B------:R-:W2:Y:S04]  /*b850*/  LDL.LU R205, [R1+0xb8] ;  /* 0x0000b80001cd7983 */ /* 0x000ea80000300800 */
        /* <DEDUP_REMOVED lines=80> */
[----:B------:R-:W2:Y:S01]  /*bd60*/  LDL.LU R188, [R1+0x1fc] ;  /* 0x0001fc0001bc7983 */ /* 0x000ea20000300800 */
[----:B---3--:R-:W-:-:S02]  /*bd70*/  F2FP.SATFINITE.E5M2.F32.PACK_AB_MERGE_C R193, R193, R149, RZ ;  /* 0x00000095c1c1723e */ /* 0x008fc400048060ff */
[----:B----4-:R-:W-:Y:S01]  /*bd80*/  F2FP.SATFINITE.E5M2.F32.PACK_AB_MERGE_C R192, R192, R148, RZ ;  /* 0x00000094c0c0723e */ /* 0x010fe200048060ff */
[----:B------:R-:W3:Y:S01]  /*bd90*/  LDL.LU R149, [R1+0x328] ;  /* 0x0003280001957983 */ /* 0x000ee20000300800 */
[----:B------:R-:W-:Y:S02]  /*bda0*/  F2FP.SATFINITE.E5M2.F32.PACK_AB_MERGE_C R191, R191, R151, RZ ;  /* 0x00000097bfbf723e */ /* 0x000fe400048060ff */
[----:B------:R-:W-:Y:S01]  /*bdb0*/  F2FP.SATFINITE.E5M2.F32.PACK_AB_MERGE_C R0, R0, R150, RZ ;  /* 0x000000960000723e */ /* 0x000fe200048060ff */
[----:B------:R-:W3:Y:S01]  /*bdc0*/  LDL.LU R148, [R1+0x324] ;  /* 0x0003240001947983 */ /* 0x000ee20000300800 */
[----:B------:R-:W-:-:S03]  /*bdd0*/  F2FP.SATFINITE.E5M2.F32.PACK_AB_MERGE_C R190, R190, R4, RZ ;  /* 0x00000004bebe723e */ /* 0x000fc600048060ff */
[----:B------:R-:W4:Y:S01]  /*bde0*/  LDL.LU R151, [R1+0x320] ;  /* 0x0003200001977983 */ /* 0x000f220000300800 */
[----:B------:R-:W-:-:S03]  /*bdf0*/  F2FP.SATFINITE.E5M2.F32.PACK_AB_MERGE_C R10, R10, R195, RZ ;  /* 0x000000c30a0a723e */ /* 0x000fc600048060ff */
[----:B------:R-:W4:Y:S04]  /*be00*/  LDL.LU R150, [R1+0x31c] ;  /* 0x00031c0001967983 */ /* 0x000f280000300800 */
[----:B------:R-:W3:Y:S01]  /*be10*/  LDL.LU R4, [R1+0x318] ;  /* 0x0003180001047983 */ /* 0x000ee20000300800 */
[----:B------:R-:W-:Y:S02]  /*be20*/  F2FP.SATFINITE.E5M2.F32.PACK_AB_MERGE_C R3, R3, R196, RZ ;  /* 0x000000c40303723e */ /* 0x000fe400048060ff */
[----:B------:R-:W-:Y:S01]  /*be30*/  F2FP.SATFINITE.E5M2.F32.PACK_AB_MERGE_C R2, R2, R194, RZ ;  /* 0x000000c20202723e */ /* 0x000fe200048060ff */
[----:B------:R-:W4:Y:S01]  /*be40*/  LDL.LU R195, [R1+0x310] ;  /* 0x0003100001c37983 */ /* 0x000f220000300800 */
[----:B------:R-:W-:Y:S02]  /*be50*/  F2FP.SATFINITE.E5M2.F32.PACK_AB_MERGE_C R28, R31, R30, RZ ;  /* 0x0000001e1f1c723e */ /* 0x000fe400048060ff */
[----:B------:R-:W-:Y:S01]  /*be60*/  F2FP.SATFINITE.E5M2.F32.PACK_AB_MERGE_C R5, R5, R198, RZ ;  /* 0x000000c60505723e */ /* 0x000fe200048060ff */
[----:B------:R-:W0:Y:S01]  /*be70*/  S2R R196, SR_TID.X ;  /* 0x0000000000c47919 */ /* 0x000e220000002100 */
[----:B------:R-:W-:-:S02]  /*be80*/  F2FP.SATFINITE.E5M2.F32.PACK_AB_MERGE_C R194, R25, R24, RZ ;  /* 0x0000001819c2723e */ /* 0x000fc400048060ff */
[----:B------:R-:W-:Y:S02]  /*be90*/  F2FP.SATFINITE.E5M2.F32.PACK_AB_MERGE_C R30, R33, R32, RZ ;  /* 0x00000020211e723e */ /* 0x000fe400048060ff */
[----:B------:R-:W-:Y:S02]  /*bea0*/  PRMT R26, R194, 0x5410, R29 ;  /* 0x00005410c21a7816 */ /* 0x000fe4000000001d */
[----:B------:R-:W-:Y:S02]  /*beb0*/  PRMT R27, R27, 0x5410, R28 ;  /* 0x000054101b1b7816 */ /* 0x000fe4000000001c */
[----:B------:R-:W-:Y:S02]  /*bec0*/  F2FP.SATFINITE.E5M2.F32.PACK_AB_MERGE_C R38, R39, R38, RZ ;  /* 0x000000262726723e */ /* 0x000fe400048060ff */
[----:B------:R-:W-:Y:S02]  /*bed0*/  F2FP.SATFINITE.E5M2.F32.PACK_AB_MERGE_C R189, R189, R200, RZ ;  /* 0x000000c8bdbd723e */ /* 0x000fe400048060ff */
[----:B------:R-:W-:-:S02]  /*bee0*/  F2FP.SATFINITE.E5M2.F32.PACK_AB_MERGE_C R6, R6, R202, RZ ;  /* 0x000000ca0606723e */ /* 0x000fc400048060ff */
[----:B------:R-:W-:Y:S02]  /*bef0*/  F2FP.SATFINITE.E5M2.F32.PACK_AB_MERGE_C R7, R7, R204, RZ ;  /* 0x000000cc0707723e */ /* 0x000fe400048060ff */
[----:B------:R-:W-:Y:S02]  /*bf00*/  F2FP.SATFINITE.E5M2.F32.PACK_AB_MERGE_C R8, R8, R206, RZ ;  /* 0x000000ce0808723e */ /* 0x000fe400048060ff */
[----:B------:R-:W-:Y:S02]  /*bf10*/  F2FP.SATFINITE.E5M2.F32.PACK_AB_MERGE_C R45, R45, R44, RZ ;  /* 0x0000002c2d2d723e */ /* 0x000fe400048060ff */
[----:B------:R-:W-:Y:S02]  /*bf20*/  F2FP.SATFINITE.E5M2.F32.PACK_AB_MERGE_C R46, R47, R46, RZ ;  /* 0x0000002e2f2e723e */ /* 0x000fe400048060ff */
[----:B------:R-:W-:Y:S02]  /*bf30*/  F2FP.SATFINITE.E5M2.F32.PACK_AB_MERGE_C R9, R9, R208, RZ ;  /* 0x000000d00909723e */ /* 0x000fe400048060ff */
[----:B------:R-:W-:-:S02]  /*bf40*/  F2FP.SATFINITE.E5M2.F32.PACK_AB_MERGE_C R11, R11, R210, RZ ;  /* 0x000000d20b0b723e */ /* 0x000fc400048060ff */
[----:B------:R-:W-:Y:S02]  /*bf50*/  F2FP.SATFINITE.E5M2.F32.PACK_AB_MERGE_C R12, R12, R197, RZ ;  /* 0x000000c50c0c723e */ /* 0x000fe400048060ff */
[----:B------:R-:W-:Y:S02]  /*bf60*/  F2FP.SATFINITE.E5M2.F32.PACK_AB_MERGE_C R48, R49, R48, RZ ;  /* 0x000000303130723e */ /* 0x000fe400048060ff */
[----:B------:R-:W-:Y:S01]  /*bf70*/  F2FP.SATFINITE.E5M2.F32.PACK_AB_MERGE_C R50, R51, R50, RZ ;  /* 0x000000323332723e */ /* 0x000fe200048060ff */
[C---:B0-----:R-:W-:Y:S01]  /*bf80*/  IMAD.SHL.U32 R25, R196.reuse, 0x40, RZ ;  /* 0x00000040c4197824 */ /* 0x041fe200078e00ff */
[----:B------:R-:W-:Y:S01]  /*bf90*/  F2FP.SATFINITE.E5M2.F32.PACK_AB_MERGE_C R53, R53, R52, RZ ;  /* 0x000000343535723e */ /* 0x000fe200048060ff */
[C---:B------:R-:W-:Y:S01]  /*bfa0*/  IMAD.SHL.U32 R24, R196.reuse, 0x10, RZ ;  /* 0x00000010c4187824 */ /* 0x040fe200078e00ff */
[----:B------:R-:W-:Y:S02]  /*bfb0*/  F2FP.SATFINITE.E5M2.F32.PACK_AB_MERGE_C R55, R55, R54, RZ ;  /* 0x000000363737723e */ /* 0x000fe400048060ff */
[----:B------:R-:W-:Y:S01]  /*bfc0*/  LOP3.LUT R33, R25, 0x400, RZ, 0xc0, !PT ;  /* 0x0000040019217812 */ /* 0x000fe200078ec0ff */
[----:B------:R-:W-:Y:S01]  /*bfd0*/  IMAD.SHL.U32 R25, R196, 0x8, RZ ;  /* 0x00000008c4197824 */ /* 0x000fe200078e00ff */
[----:B------:R-:W-:-:S02]  /*bfe0*/  LOP3.LUT R24, R24, 0xf0, RZ, 0xc0, !PT ;  /* 0x000000f018187812 */ /* 0x000fc400078ec0ff */
[----:B------:R-:W-:Y:S02]  /*bff0*/  F2FP.SATFINITE.E5M2.F32.PACK_AB_MERGE_C R13, R13, R212, RZ ;  /* 0x000000d40d0d723e */ /* 0x000fe400048060ff */
[----:B------:R-:W-:Y:S02]  /*c000*/  IADD3 R24, R33, UR12, R24 ;  /* 0x0000000c21187c10 */ /* 0x000fe4000fffe018 */
[----:B------:R-:W-:Y:S02]  /*c010*/  LOP3.LUT R25, R25, 0x300, RZ, 0xc0, !PT ;  /* 0x0000030019197812 */ /* 0x000fe400078ec0ff */
[----:B------:R-:W-:Y:S02]  /*c020*/  F2FP.SATFINITE.E5M2.F32.PACK_AB_MERGE_C R15, R15, R214, RZ ;  /* 0x000000d60f0f723e */ /* 0x000fe400048060ff */
[----:B------:R-:W-:Y:S01]  /*c030*/  F2FP.SATFINITE.E5M2.F32.PACK_AB_MERGE_C R14, R14, R199, RZ ;  /* 0x000000c70e0e723e */ /* 0x000fe200048060ff */
[----:B------:R-:W-:Y:S01]  /*c040*/  IMAD.IADD R36, R25, 0x1, R24 ;  /* 0x0000000119247824 */ /* 0x000fe200078e0218 */
[----:B------:R-:W-:-:S02]  /*c050*/  PRMT R24, R193, 0x5410, R191 ;  /* 0x00005410c1187816 */ /* 0x000fc400000000bf */
[----:B------:R-:W-:Y:S01]  /*c060*/  PRMT R25, R192, 0x5410, R0 ;  /* 0x00005410c0197816 */ /* 0x000fe20000000000 */
[----:B------:R-:W-:Y:S01]  /*c070*/  BAR.SYNC.DEFER_BLOCKING 0x0 ;  /* 0x0000000000007b1d */ /* 0x000fe20000010000 */
[----:B------:R-:W-:Y:S02]  /*c080*/  F2FP.SATFINITE.E5M2.F32.PACK_AB_MERGE_C R17, R17, R201, RZ ;  /* 0x000000c91111723e */ /* 0x000fe400048060ff */
[----:B------:R-:W-:Y:S02]  /*c090*/  F2FP.SATFINITE.E5M2.F32.PACK_AB_MERGE_C R56, R57, R56, RZ ;  /* 0x000000383938723e */ /* 0x000fe400048060ff */
[----:B------:R-:W-:Y:S02]  /*c0a0*/  F2FP.SATFINITE.E5M2.F32.PACK_AB_MERGE_C R58, R59, R58, RZ ;  /* 0x0000003a3b3a723e */ /* 0x000fe400048060ff */
[----:B------:R-:W-:Y:S02]  /*c0b0*/  F2FP.SATFINITE.E5M2.F32.PACK_AB_MERGE_C R61, R61, R60, RZ ;  /* 0x0000003c3d3d723e */ /* 0x000fe400048060ff */
[----:B------:R-:W-:-:S02]  /*c0c0*/  F2FP.SATFINITE.E5M2.F32.PACK_AB_MERGE_C R63, R63, R62, RZ ;  /* 0x0000003e3f3f723e */ /* 0x000fc400048060ff */
[----:B------:R-:W-:Y:S02]  /*c0d0*/  F2FP.SATFINITE.E5M2.F32.PACK_AB_MERGE_C R16, R16, R216, RZ ;  /* 0x000000d81010723e */ /* 0x000fe400048060ff */
[----:B------:R-:W-:Y:S02]  /*c0e0*/  F2FP.SATFINITE.E5M2.F32.PACK_AB_MERGE_C R18, R18, R203, RZ ;  /* 0x000000cb1212723e */ /* 0x000fe400048060ff */
[----:B--2---:R-:W-:Y:S02]  /*c0f0*/  F2FP.SATFINITE.E5M2.F32.PACK_AB_MERGE_C R19, R19, R218, RZ ;  /* 0x000000da1313723e */ /* 0x004fe400048060ff */
[----:B------:R-:W-:Y:S02]  /*c100*/  F2FP.SATFINITE.E5M2.F32.PACK_AB_MERGE_C R21, R21, R205, RZ ;  /* 0x000000cd1515723e */ /* 0x000fe400048060ff */
[----:B------:R-:W-:Y:S02]  /*c110*/  F2FP.SATFINITE.E5M2.F32.PACK_AB_MERGE_C R64, R65, R64, RZ ;  /* 0x000000404140723e */ /* 0x000fe400048060ff */
[----:B------:R-:W-:-:S02]  /*c120*/  F2FP.SATFINITE.E5M2.F32.PACK_AB_MERGE_C R66, R67, R66, RZ ;  /* 0x000000424342723e */ /* 0x000fc400048060ff */
[----:B------:R-:W-:Y:S01]  /*c130*/  F2FP.SATFINITE.E5M2.F32.PACK_AB_MERGE_C R69, R69, R68, RZ ;  /* 0x000000444545723e */ /* 0x000fe200048060ff */
[----:B------:R-:W-:Y:S01]  /*c140*/  STSM.16.M88.4 [R36], R24 ;  /* 0x0000001824007844 */ /* 0x000fe20000000200 */
[----:B------:R-:W-:Y:S02]  /*c150*/  F2FP.SATFINITE.E5M2.F32.PACK_AB_MERGE_C R71, R71, R70, RZ ;  /* 0x000000464747723e */ /* 0x000fe400048060ff */
[----:B------:R-:W-:Y:S02]  /*c160*/  F2FP.SATFINITE.E5M2.F32.PACK_AB_MERGE_C R20, R20, R220, RZ ;  /* 0x000000dc1414723e */ /* 0x000fe400048060ff */
[----:B------:R-:W-:Y:S02]  /*c170*/  F2FP.SATFINITE.E5M2.F32.PACK_AB_MERGE_C R22, R22, R207, RZ ;  /* 0x000000cf1616723e */ /* 0x000fe400048060ff */
[----:B------:R-:W-:Y:S02]  /*c180*/  F2FP.SATFINITE.E5M2.F32.PACK_AB_MERGE_C R23, R23, R222, RZ ;  /* 0x000000de1717723e */ /* 0x000fe400048060ff */
[----:B------:R-:W-:-:S02]  /*c190*/  F2FP.SATFINITE.E5M2.F32.PACK_AB_MERGE_C R153, R153, R209, RZ ;  /* 0x000000d19999723e */ /* 0x000fc400048060ff */
[----:B------:R-:W-:Y:S02]  /*c1a0*/  F2FP.SATFINITE.E5M2.F32.PACK_AB_MERGE_C R164, R164, R236, RZ ;  /* 0x000000eca4a4723e */ /* 0x000fe400048060ff */
[----:B------:R-:W-:Y:S02]  /*c1b0*/  F2FP.SATFINITE.E5M2.F32.PACK_AB_MERGE_C R31, R35, R34, RZ ;  /* 0x00000022231f723e */ /* 0x000fe400048060ff */
[----:B------:R-:W-:Y:S02]  /*c1c0*/  PRMT R29, R2, 0x5410, R5 ;  /* 0x00005410021d7816 */ /* 0x000fe40000000005 */
[----:B------:R-:W-:Y:S02]  /*c1d0*/  PRMT R30, R30, 0x5410, R37 ;  /* 0x000054101e1e7816 */ /* 0x000fe40000000025 */
[----:B------:R-:W-:Y:S02]  /*c1e0*/  PRMT R31, R31, 0x5410, R38 ;  /* 0x000054101f1f7816 */ /* 0x000fe40000000026 */
[----:B------:R-:W-:-:S02]  /*c1f0*/  F2FP.SATFINITE.E5M2.F32.PACK_AB_MERGE_C R34, R41, R40, RZ ;  /* 0x000000282922723e */ /* 0x000fc400048060ff */
[----:B------:R-:W-:Y:S02]  /*c200*/  F2FP.SATFINITE.E5M2.F32.PACK_AB_MERGE_C R35, R43, R42, RZ ;  /* 0x0000002a2b23723e */ /* 0x000fe400048060ff */
[----:B------:R-:W-:Y:S02]  /*c210*/  PRMT R32, R189, 0x5410, R7 ;  /* 0x00005410bd207816 */ /* 0x000fe40000000007 */
[----:B------:R-:W-:Y:S02]  /*c220*/  PRMT R33, R6, 0x5410, R8 ;  /* 0x0000541006217816 */ /* 0x000fe40000000008 */
[----:B------:R-:W-:Y:S02]  /*c230*/  PRMT R34, R34, 0x5410, R45 ;  /* 0x0000541022227816 */ /* 0x000fe4000000002d */
[----:B------:R-:W-:Y:S01]  /*c240*/  PRMT R35, R35, 0x5410, R46 ;  /* 0x0000541023237816 */ /* 0x000fe2000000002e */
[----:B------:R-:W-:Y:S01]  /*c250*/  BAR.SYNC.DEFER_BLOCKING 0x0 ;  /* 0x0000000000007b1d */ /* 0x000fe20000010000 */
        /* <DEDUP_REMOVED lines=71> */
[----:B------:R-:W0:Y:S01]  /*c6d0*/  S2R R247, SR_CgaCtaId ;  /* 0x0000000000f77919 */ /* 0x000e220000008800 */
[----:B------:R-:W-:Y:S02]  /*c6e0*/  F2FP.SATFINITE.E5M2.F32.PACK_AB_MERGE_C R186, R186, R249, RZ ;  /* 0x000000f9baba723e */ /* 0x000fe400048060ff */
[----:B------:R-:W-:-:S02]  /*c6f0*/  F2FP.SATFINITE.E5M2.F32.PACK_AB_MERGE_C R188, R188, R251, RZ ;  /* 0x000000fbbcbc723e */ /* 0x000fc400048060ff */
[----:B------:R-:W-:-:S04]  /*c700*/  LOP3.LUT R251, R196, 0x7f, RZ, 0xc0, !PT ;  /* 0x0000007fc4fb7812 */ /* 0x000fc800078ec0ff */
[----:B------:R-:W-:-:S05]  /*c710*/  LEA R236, R251, UR12, 0x4 ;  /* 0x0000000cfbec7c11 */ /* 0x000fca000f8e20ff */
[----:B------:R-:W1:Y:S01]  /*c720*/  LDS.128 R24, [R236] ;  /* 0x00000000ec187984 */ /* 0x000e620000000c00 */
[----:B0-----:R-:W-:-:S05]  /*c730*/  IMAD.SHL.U32 R247, R247, 0x100, RZ ;  /* 0x00000100f7f77824 */ /* 0x001fca00078e00ff */
[----:B------:R-:W-:Y:S02]  /*c740*/  LOP3.LUT R247, R247, 0x100, RZ, 0xc0, !PT ;  /* 0x00000100f7f77812 */ /* 0x000fe400078ec0ff */
[----:B----4-:R-:W-:Y:S01]  /*c750*/  ISETP.GE.AND P0, PT, R195, UR4, PT ;  /* 0x00000004c3007c0c */ /* 0x010fe2000bf06270 */
[----:B------:R-:W-:Y:S01]  /*c760*/  ULDC UR4, c[0x0][0x22c] ;  /* 0x00008b0000047ab9 */ /* 0x000fe20000000800 */
[----:B---3--:R-:W-:-:S04]  /*c770*/  LOP3.LUT R28, R4, 0x1, R247, 0xfe, !PT ;  /* 0x00000001041c7812 */ /* 0x008fc800078efef7 */
[----:B------:R-:W-:Y:S01]  /*c780*/  ISETP.LT.AND P4, PT, R28, UR4, !P0 ;  /* 0x000000041c007c0c */ /* 0x000fe2000c781270 */
[----:B------:R-:W-:Y:S01]  /*c790*/  ULDC UR4, c[0x0][0x22c] ;  /* 0x00008b0000047ab9 */ /* 0x000fe20000000800 */
[----:B------:R-:W-:-:S04]  /*c7a0*/  LOP3.LUT R28, R4, 0x3, R247, 0xfe, !PT ;  /* 0x00000003041c7812 */ /* 0x000fc800078efef7 */
[----:B------:R-:W-:Y:S01]  /*c7b0*/  ISETP.LT.AND P1, PT, R28, UR4, !P0 ;  /* 0x000000041c007c0c */ /* 0x000fe2000c721270 */
[----:B------:R-:W-:Y:S01]  /*c7c0*/  ULDC UR4, c[0x0][0x244] ;  /* 0x0000910000047ab9 */ /* 0x000fe20000000800 */
[----:B------:R-:W-:Y:S01]  /*c7d0*/  PRMT R28, R190, 0x5410, R3 ;  /* 0x00005410be1c7816 */ /* 0x000fe20000000003 */
[----:B------:R-:W-:Y:S06]  /*c7e0*/  BAR.SYNC.DEFER_BLOCKING 0x0 ;  /* 0x0000000000007b1d */ /* 0x000fec0000010000 */
[----:B------:R-:W-:Y:S02]  /*c7f0*/  STSM.16.M88.4 [R36], R28 ;  /* 0x0000001c24007844 */ /* 0x000fe40000000200 */
[----:B------:R-:W-:Y:S06]  /*c800*/  BAR.SYNC.DEFER_BLOCKING 0x0 ;  /* 0x0000000000007b1d */ /* 0x000fec0000010000 */
[----:B------:R-:W0:Y:S02]  /*c810*/  LDS.128 R28, [R236] ;  /* 0x00000000ec1c7984 */ /* 0x000e240000000c00 */
[----:B------:R-:W-:Y:S06]  /*c820*/  BAR.SYNC.DEFER_BLOCKING 0x0 ;  /* 0x0000000000007b1d */ /* 0x000fec0000010000 */
[----:B------:R2:W-:Y:S02]  /*c830*/  STSM.16.M88.4 [R36], R32 ;  /* 0x0000002024007844 */ /* 0x0005e40000000200 */
[----:B--2---:R-:W-:-:S02]  /*c840*/  PRMT R32, R9, 0x5410, R11 ;  /* 0x0000541009207816 */ /* 0x004fc4000000000b */
[----:B------:R-:W-:Y:S01]  /*c850*/  PRMT R33, R10, 0x5410, R12 ;  /* 0x000054100a217816 */ /* 0x000fe2000000000c */
[----:B------:R-:W-:Y:S01]  /*c860*/  BAR.SYNC.DEFER_BLOCKING 0x0 ;  /* 0x0000000000007b1d */ /* 0x000fe20000010000 */
[----:B------:R-:W-:Y:S02]  /*c870*/  PRMT R34, R48, 0x5410, R53 ;  /* 0x0000541030227816 */ /* 0x000fe40000000035 */
[----:B------:R-:W-:-:S03]  /*c880*/  PRMT R35, R50, 0x5410, R55 ;  /* 0x0000541032237816 */ /* 0x000fc60000000037 */
[----:B------:R-:W2:Y:S02]  /*c890*/  LDS.128 R8, [R236] ;  /* 0x00000000ec087984 */ /* 0x000ea40000000c00 */
[----:B------:R-:W-:Y:S06]  /*c8a0*/  BAR.SYNC.DEFER_BLOCKING 0x0 ;  /* 0x0000000000007b1d */ /* 0x000fec0000010000 */
[----:B------:R-:W-:Y:S02]  /*c8b0*/  STSM.16.M88.4 [R36], R32 ;  /* 0x0000002024007844 */ /* 0x000fe40000000200 */
[----:B------:R-:W-:Y:S01]  /*c8c0*/  BAR.SYNC.DEFER_BLOCKING 0x0 ;  /* 0x0000000000007b1d */ /* 0x000fe20000010000 */
[----:B------:R-:W-:-:S02]  /*c8d0*/  PRMT R12, R13, 0x5410, R15 ;  /* 0x000054100d0c7816 */ /* 0x000fc4000000000f */
[----:B------:R-:W-:-:S03]  /*c8e0*/  PRMT R13, R14, 0x5410, R17 ;  /* 0x000054100e0d7816 */ /* 0x000fc60000000011 */
[----:B------:R-:W3:Y:S01]  /*c8f0*/  LDS.128 R48, [R236] ;  /* 0x00000000ec307984 */ /* 0x000ee20000000c00 */
[----:B------:R-:W-:Y:S02]  /*c900*/  PRMT R14, R56, 0x5410, R61 ;  /* 0x00005410380e7816 */ /* 0x000fe4000000003d */
[----:B------:R-:W-:Y:S01]  /*c910*/  PRMT R15, R58, 0x5410, R63 ;  /* 0x000054103a0f7816 */ /* 0x000fe2000000003f */
[----:B------:R-:W-:Y:S06]  /*c920*/  BAR.SYNC.DEFER_BLOCKING 0x0 ;  /* 0x0000000000007b1d */ /* 0x000fec0000010000 */
[----:B------:R4:W-:Y:S02]  /*c930*/  STSM.16.M88.4 [R36], R12 ;  /* 0x0000000c24007844 */ /* 0x0009e40000000200 */
[----:B------:R-:W-:Y:S01]  /*c940*/  BAR.SYNC.DEFER_BLOCKING 0x0 ;  /* 0x0000000000007b1d */ /* 0x000fe20000010000 */
[----:B------:R-:W-:-:S02]  /*c950*/  PRMT R16, R16, 0x5410, R19 ;  /* 0x0000541010107816 */ /* 0x000fc40000000013 */
[----:B------:R-:W-:-:S03]  /*c960*/  PRMT R17, R18, 0x5410, R21 ;  /* 0x0000541012117816 */ /* 0x000fc60000000015 */
[----:B------:R-:W3:Y:S01]  /*c970*/  LDS.128 R56, [R236] ;  /* 0x00000000ec387984 */ /* 0x000ee20000000c00 */
[----:B------:R-:W-:Y:S02]  /*c980*/  PRMT R18, R64, 0x5410, R69 ;  /* 0x0000541040127816 */ /* 0x000fe40000000045 */
[----:B------:R-:W-:Y:S01]  /*c990*/  PRMT R19, R66, 0x5410, R71 ;  /* 0x0000541042137816 */ /* 0x000fe20000000047 */
        /* <DEDUP_REMOVED lines=16> */
[----:B------:R-:W-:Y:S01]  /*caa0*/  BAR.SYNC.DEFER_BLOCKING 0x0 ;  /* 0x0000000000007b1d */ /* 0x000fe20000010000 */
[----:B------:R-:W-:-:S05]  /*cab0*/  PRMT R156, R156, 0x5410, R159 ;  /* 0x000054109c9c7816 */ /* 0x000fca000000009f */
[----:B------:R-:W-:Y:S01]  /*cac0*/  STSM.16.M88.4 [R36], R152 ;  /* 0x0000009824007844 */ /* 0x000fe20000000200 */
[----:B------:R-:W-:Y:S02]  /*cad0*/  PRMT R157, R158, 0x5410, R161 ;  /* 0x000054109e9d7816 */ /* 0x000fe400000000a1 */
[----:B------:R-:W-:Y:S02]  /*cae0*/  PRMT R158, R88, 0x5410, R93 ;  /* 0x00005410589e7816 */ /* 0x000fe4000000005d */
[----:B------:R-:W-:Y:S01]  /*caf0*/  PRMT R159, R90, 0x5410, R95 ;  /* 0x000054105a9f7816 */ /* 0x000fe2000000005f */
[----:B------:R-:W-:Y:S06]  /*cb00*/  BAR.SYNC.DEFER_BLOCKING 0x0 ;  /* 0x0000000000007b1d */ /* 0x000fec0000010000 */
[----:B------:R-:W3:Y:S02]  /*cb10*/  LDS.128 R92, [R236] ;  /* 0x00000000ec5c7984 */ /* 0x000ee40000000c00 */
        /* <DEDUP_REMOVED lines=43> */
[----:B----4-:R-:W-:-:S02]  /*cdd0*/  PRMT R12, R180, 0x5410, R184 ;  /* 0x00005410b40c7816 */ /* 0x010fc400000000b8 */
[----:B------:R-:W-:-:S03]  /*cde0*/  PRMT R13, R182, 0x5410, R187 ;  /* 0x00005410b60d7816 */ /* 0x000fc600000000bb */
[----:B------:R-:W4:Y:S01]  /*cdf0*/  LDS.128 R60, [R236] ;  /* 0x00000000ec3c7984 */ /* 0x000f220000000c00 */
[----:B------:R-:W-:Y:S02]  /*ce00*/  PRMT R14, R136, 0x5410, R141 ;  /* 0x00005410880e7816 */ /* 0x000fe4000000008d */
[----:B------:R-:W-:Y:S01]  /*ce10*/  PRMT R15, R138, 0x5410, R143 ;  /* 0x000054108a0f7816 */ /* 0x000fe2000000008f */
[----:B------:R-:W-:Y:S06]  /*ce20*/  BAR.SYNC.DEFER_BLOCKING 0x0 ;  /* 0x0000000000007b1d */ /* 0x000fec0000010000 */
[----:B------:R1:W-:Y:S02]  /*ce30*/  STSM.16.M88.4 [R36], R12 ;  /* 0x0000000c24007844 */ /* 0x0003e40000000200 */
[----:B------:R-:W-:Y:S01]  /*ce40*/  BAR.SYNC.DEFER_BLOCKING 0x0 ;  /* 0x0000000000007b1d */ /* 0x000fe20000010000 */
[----:B------:R-:W-:-:S02]  /*ce50*/  F2FP.SATFINITE.E5M2.F32.PACK_AB_MERGE_C R149, R149, R148, RZ ;  /* 0x000000949595723e */ /* 0x000fc400048060ff */
[----:B------:R-:W-:Y:S02]  /*ce60*/  F2FP.SATFINITE.E5M2.F32.PACK_AB_MERGE_C R151, R151, R150, RZ ;  /* 0x000000969797723e */ /* 0x000fe400048060ff */
[----:B------:R-:W-:Y:S01]  /*ce70*/  LOP3.LUT R0, R4, 0x2, R247, 0xfe, !PT ;  /* 0x0000000204007812 */ /* 0x000fe200078efef7 */
[----:B------:R-:W4:Y:S01]  /*ce80*/  LDS.128 R52, [R236] ;  /* 0x00000000ec347984 */ /* 0x000f220000000c00 */
[----:B------:R-:W-:Y:S02]  /*ce90*/  PRMT R184, R183, 0x5410, R186 ;  /* 0x00005410b7b87816 */ /* 0x000fe400000000ba */
[----:B------:R-:W-:Y:S02]  /*cea0*/  PRMT R185, R185, 0x5410, R188 ;  /* 0x00005410b9b97816 */ /* 0x000fe400000000bc */
[----:B------:R-:W-:Y:S02]  /*ceb0*/  PRMT R186, R144, 0x5410, R149 ;  /* 0x0000541090ba7816 */ /* 0x000fe40000000095 */
[----:B------:R-:W-:Y:S01]  /*cec0*/  PRMT R187, R146, 0x5410, R151 ;  /* 0x0000541092bb7816 */ /* 0x000fe20000000097 */
[----:B------:R-:W-:Y:S01]  /*ced0*/  BAR.SYNC.DEFER_BLOCKING 0x0 ;  /* 0x0000000000007b1d */ /* 0x000fe20000010000 */
[----:B------:R-:W-:-:S02]  /*cee0*/  ISETP.LT.AND P2, PT, R0, UR6, !P0 ;  /* 0x0000000600007c0c */ /* 0x000fc4000c741270 */
[C---:B------:R-:W-:Y:S01]  /*cef0*/  LOP3.LUT R0, R4.reuse, 0x4, R247, 0xfe, !PT ;  /* 0x0000000404007812 */ /* 0x040fe200078efef7 */
[----:B------:R-:W-:Y:S01]  /*cf00*/  IMAD R3, R195, UR4, RZ ;  /* 0x00000004c3037c24 */ /* 0x000fe2000f8e02ff */
[----:B------:R-:W-:Y:S01]  /*cf10*/  LOP3.LUT R2, R4, R247, RZ, 0xfc, !PT ;  /* 0x000000f704027212 */ /* 0x000fe200078efcff */
[----:B------:R-:W-:Y:S01]  /*cf20*/  ULDC UR6, c[0x0][0x22c] ;  /* 0x00008b0000067ab9 */ /* 0x000fe20000000800 */
[----:B------:R-:W-:Y:S01]  /*cf30*/  ULDC UR4, c[0x0][0x248] ;  /* 0x0000920000047ab9 */ /* 0x000fe20000000800 */
[----:B------:R-:W-:Y:S01]  /*cf40*/  ISETP.LT.AND P3, PT, R0, UR6, !P0 ;  /* 0x0000000600007c0c */ /* 0x000fe2000c761270 */
[----:B------:R-:W-:Y:S01]  /*cf50*/  ULDC.64 UR6, c[0x0][0x220] ;  /* 0x0000880000067ab9 */ /* 0x000fe20000000a00 */
[C---:B------:R-:W-:Y:S01]  /*cf60*/  IMAD R5, R2.reuse, UR4, RZ ;  /* 0x0000000402057c24 */ /* 0x040fe2000f8e02ff */
[C---:B------:R-:W-:Y:S01]  /*cf70*/  IADD3 R0, P6, R3.reuse, UR6, RZ ;  /* 0x0000000603007c10 */ /* 0x040fe2000ffde0ff */
[----:B------:R-:W-:Y:S01]  /*cf80*/  ULDC UR4, c[0x0][0x248] ;  /* 0x0000920000047ab9 */ /* 0x000fe20000000800 */
[----:B------:R-:W-:Y:S01]  /*cf90*/  ISETP.LT.AND P5, PT, R2, UR5, !P0 ;  /* 0x0000000502007c0c */ /* 0x000fe2000c7a1270 */
[----:B------:R-:W-:Y:S01]  /*cfa0*/  STSM.16.M88.4 [R36], R184 ;  /* 0x000000b824007844 */ /* 0x000fe20000000200 */
[----:B------:R-:W-:Y:S01]  /*cfb0*/  LEA.HI.X.SX32 R2, R3, UR7, 0x1, P6 ;  /* 0x0000000703027c11 */ /* 0x000fe2000b0f0eff */
[C---:B-1----:R-:W-:Y:S01]  /*cfc0*/  VIADD R15, R5.reuse, UR4 ;  /* 0x00000004050f7c36 */ /* 0x042fe20008000000 */
[C---:B------:R-:W-:Y:S01]  /*cfd0*/  IADD3 R6, P6, R5.reuse, R0, RZ ;  /* 0x0000000005067210 */ /* 0x040fe20007fde0ff */
[----:B------:R-:W-:Y:S01]  /*cfe0*/  ULDC UR4, c[0x0][0x248] ;  /* 0x0000920000047ab9 */ /* 0x000fe20000000800 */
[----:B------:R-:W-:Y:S01]  /*cff0*/  ULDC UR5, c[0x0][0x22c] ;  /* 0x00008b0000057ab9 */ /* 0x000fe20000000800 */
[----:B------:R-:W-:Y:S01]  /*d000*/  PRMT R17, R24, 0x7771, RZ ;  /* 0x0000777118117816 */ /* 0x000fe200000000ff */
[----:B------:R-:W-:Y:S01]  /*d010*/  ULDC UR6, c[0x0][0x22c] ;  /* 0x00008b0000067ab9 */ /* 0x000fe20000000800 */
[----:B------:R-:W-:-:S02]  /*d020*/  LEA.HI.X.SX32 R7, R5, R2, 0x1, P6 ;  /* 0x0000000205077211 */ /* 0x000fc400030f0eff */
[C---:B------:R-:W-:Y:S02]  /*d030*/  IADD3 R12, P6, R15.reuse, R0, RZ ;  /* 0x000000000f0c7210 */ /* 0x040fe40007fde0ff */
[----:B------:R-:W-:Y:S01]  /*d040*/  PRMT R5, R24, 0x7770, RZ ;  /* 0x0000777018057816 */ /* 0x000fe200000000ff */
[----:B------:R-:W-:Y:S01]  /*d050*/  BAR.SYNC.DEFER_BLOCKING 0x0 ;  /* 0x0000000000007b1d */ /* 0x000fe20000010000 */
[C---:B------:R-:W-:Y:S01]  /*d060*/  LEA.HI.X.SX32 R13, R15.reuse, R2, 0x1, P6 ;  /* 0x000000020f0d7211 */ /* 0x040fe200030f0eff */
[----:B------:R-:W-:Y:S01]  /*d070*/  VIADD R15, R15, UR4 ;  /* 0x000000040f0f7c36 */ /* 0x000fe20008000000 */
[----:B------:R-:W-:-:S03]  /*d080*/  LOP3.LUT R3, R4, 0x5, R247, 0xfe, !PT ;  /* 0x0000000504037812 */ /* 0x000fc600078efef7 */
[----:B------:R-:W-:Y:S01]  /*d090*/  ULDC UR4, c[0x0][0x248] ;  /* 0x0000920000047ab9 */ /* 0x000fe20000000800 */
[----:B------:R-:W-:Y:S01]  /*d0a0*/  ISETP.LT.AND P6, PT, R3, UR5, !P0 ;  /* 0x0000000503007c0c */ /* 0x000fe2000c7c1270 */
[----:B------:R-:W-:Y:S01]  /*d0b0*/  ULDC UR5, c[0x0][0x22c] ;  /* 0x00008b0000057ab9 */ /* 0x000fe20000000800 */
[C-C-:B------:R-:W-:Y:S02]  /*d0c0*/  LOP3.LUT R3, R4.reuse, 0x6, R247.reuse, 0xfe, !PT ;  /* 0x0000000604037812 */ /* 0x140fe400078efef7 */
[----:B------:R-:W-:Y:S01]  /*d0d0*/  PRMT R19, R25, 0x7770, RZ ;  /* 0x0000777019137816 */ /* 0x000fe200000000ff */
[----:B------:R1:W-:Y:S04]  /*d0e0*/  @P5 STG.E.U8 desc[UR14][R6.64], R5 ;  /* 0x0000000506005986 */ /* 0x0003e8000c10110e */
[----:B------:R0:W-:Y:S01]  /*d0f0*/  @P4 STG.E.U8 desc[UR14][R12.64], R17 ;  /* 0x000000110c004986 */ /* 0x0001e2000c10110e */
[----:B------:R-:W-:Y:S01]  /*d100*/  ISETP.LT.AND P4, PT, R3, UR5, !P0 ;  /* 0x0000000503007c0c */ /* 0x000fe2000c781270 */
[----:B------:R-:W-:Y:S01]  /*d110*/  ULDC UR5, c[0x0][0x22c] ;  /* 0x00008b0000057ab9 */ /* 0x000fe20000000800 */
[C---:B-1----:R-:W-:Y:S01]  /*d120*/  IADD3 R6, P5, R15.reuse, R0, RZ ;  /* 0x000000000f067210 */ /* 0x042fe20007fbe0ff */
[C---:B------:R-:W-:Y:S01]  /*d130*/  VIADD R5, R15.reuse, UR4 ;  /* 0x000000040f057c36 */ /* 0x040fe20008000000 */
[----:B------:R-:W-:Y:S01]  /*d140*/  LOP3.LUT R3, R4, 0x7, R247, 0xfe, !PT ;  /* 0x0000000704037812 */ /* 0x000fe200078efef7 */
[----:B------:R-:W-:Y:S01]  /*d150*/  ULDC UR4, c[0x0][0x22c] ;  /* 0x00008b0000047ab9 */ /* 0x000fe20000000800 */
[----:B------:R-:W-:-:S02]  /*d160*/  LEA.HI.X.SX32 R7, R15, R2, 0x1, P5 ;  /* 0x000000020f077211 */ /* 0x000fc400028f0eff */
[----:B0-----:R-:W-:-:S03]  /*d170*/  IADD3 R12, P5, R5, R0, RZ ;  /* 0x00000000050c7210 */ /* 0x001fc60007fbe0ff */
[----:B------:R0:W-:Y:S01]  /*d180*/  @P2 STG.E.U8 desc[UR14][R6.64], R19 ;  /* 0x0000001306002986 */ /* 0x0001e2000c10110e */
[----:B------:R-:W-:Y:S01]  /*d190*/  ISETP.LT.AND P2, PT, R3, UR4, !P0 ;  /* 0x0000000403007c0c */ /* 0x000fe2000c741270 */
[----:B------:R-:W-:Y:S01]  /*d1a0*/  ULDC UR4, c[0x0][0x248] ;  /* 0x0000920000047ab9 */ /* 0x000fe20000000800 */
[C---:B------:R-:W-:Y:S01]  /*d1b0*/  LEA.HI.X.SX32 R13, R5.reuse, R2, 0x1, P5 ;  /* 0x00000002050d7211 */ /* 0x040fe200028f0eff */
[----:B------:R-:W-:Y:S01]  /*d1c0*/  VIADD R5, R5, UR4 ;  /* 0x0000000405057c36 */ /* 0x000fe20008000000 */
[----:B------:R-:W-:Y:S01]  /*d1d0*/  PRMT R17, R25, 0x7771, RZ ;  /* 0x0000777119117816 */ /* 0x000fe200000000ff */
[----:B------:R-:W-:Y:S01]  /*d1e0*/  ULDC UR4, c[0x0][0x22c] ;  /* 0x00008b0000047ab9 */ /* 0x000fe20000000800 */
[----:B------:R-:W-:Y:S02]  /*d1f0*/  LOP3.LUT R3, R4, 0x8, R247, 0xfe, !PT ;  /* 0x0000000804037812 */ /* 0x000fe400078efef7 */
[----:B------:R-:W-:Y:S01]  /*d200*/  IADD3 R14, P5, R5, R0, RZ ;  /* 0x00000000050e7210 */ /* 0x000fe20007fbe0ff */
[----:B------:R1:W-:Y:S01]  /*d210*/  @P1 STG.E.U8 desc[UR14][R12.64], R17 ;  /* 0x000000110c001986 */ /* 0x0003e2000c10110e */
[----:B------:R-:W-:Y:S01]  /*d220*/  ISETP.LT.AND P1, PT, R3, UR4, !P0 ;  /* 0x0000000403007c0c */ /* 0x000fe2000c721270 */
[----:B------:R-:W-:Y:S01]  /*d230*/  ULDC UR4, c[0x0][0x248] ;  /* 0x0000920000047ab9 */ /* 0x000fe20000000800 */
[C---:B------:R-:W-:Y:S01]  /*d240*/  LEA.HI.X.SX32 R15, R5.reuse, R2, 0x1, P5 ;  /* 0x00000002050f7211 */ /* 0x040fe200028f0eff */
[----:B------:R-:W-:Y:S01]  /*d250*/  VIADD R5, R5, UR4 ;  /* 0x0000000405057c36 */ /* 0x000fe20008000000 */
[----:B------:R-:W-:Y:S01]  /*d260*/  PRMT R21, R26, 0x7770, RZ ;  /* 0x000077701a157816 */ /* 0x000fe200000000ff */
[----:B------:R-:W-:-:S04]  /*d270*/  ULDC UR4, c[0x0][0x248] ;  /* 0x0000920000047ab9 */ /* 0x000fc80000000800 */
[----:B------:R2:W-:Y:S01]  /*d280*/  @P3 STG.E.U8 desc[UR14][R14.64], R21 ;  /* 0x000000150e003986 */ /* 0x0005e2000c10110e */
[C---:B0-----:R-:W-:Y:S01]  /*d290*/  IADD3 R6, P3, R5.reuse, R0, RZ ;  /* 0x0000000005067210 */ /* 0x041fe20007f7e0ff */
[C---:B-1----:R-:W-:Y:S01]  /*d2a0*/  VIADD R13, R5.reuse, UR4 ;  /* 0x00000004050d7c36 */ /* 0x042fe20008000000 */
[----:B------:R-:W-:Y:S01]  /*d2b0*/  ULDC UR4, c[0x0][0x248] ;  /* 0x0000920000047ab9 */ /* 0x000fe20000000800 */
[----:B------:R-:W-:Y:S02]  /*d2c0*/  PRMT R19, R26, 0x7771, RZ ;  /* 0x000077711a137816 */ /* 0x000fe400000000ff */
[----:B------:R-:W-:Y:S01]  /*d2d0*/  LEA.HI.X.SX32 R7, R5, R2, 0x1, P3 ;  /* 0x0000000205077211 */ /* 0x000fe200018f0eff */
[C---:B------:R-:W-:Y:S01]  /*d2e0*/  VIADD R5, R13.reuse, UR4 ;  /* 0x000000040d057c36 */ /* 0x040fe20008000000 */
[----:B------:R-:W-:Y:S01]  /*d2f0*/  LOP3.LUT R3, R4, 0x9, R247, 0xfe, !PT ;  /* 0x0000000904037812 */ /* 0x000fe200078efef7 */
[----:B------:R-:W-:Y:S01]  /*d300*/  ULDC UR4, c[0x0][0x248] ;  /* 0x0000920000047ab9 */ /* 0x000fe20000000800 */
[-C--:B------:R-:W-:Y:S01]  /*d310*/  IADD3 R12, P3, R13, R0.reuse, RZ ;  /* 0x000000000d0c7210 */ /* 0x080fe20007f7e0ff */
[----:B------:R0:W-:Y:S01]  /*d320*/  @P6 STG.E.U8 desc[UR14][R6.64], R19 ;  /* 0x0000001306006986 */ /* 0x0001e2000c10110e */
[----:B------:R-:W-:Y:S01]  /*d330*/  ISETP.LT.AND P5, PT, R3, UR5, !P0 ;  /* 0x0000000503007c0c */ /* 0x000fe2000c7a1270 */
[----:B------:R-:W-:Y:S01]  /*d340*/  ULDC UR5, c[0x0][0x22c] ;  /* 0x00008b0000057ab9 */ /* 0x000fe20000000800 */
[----:B--2---:R-:W-:-:S02]  /*d350*/  IADD3 R14, P6, R5, R0, RZ ;  /* 0x00000000050e7210 */ /* 0x004fc40007fde0ff */
[C-C-:B------:R-:W-:Y:S02]  /*d360*/  LOP3.LUT R3, R4.reuse, 0xa, R247.reuse, 0xfe, !PT ;  /* 0x0000000a04037812 */ /* 0x140fe400078efef7 */
[----:B------:R-:W-:Y:S02]  /*d370*/  PRMT R17, R27, 0x7770, RZ ;  /* 0x000077701b117816 */ /* 0x000fe400000000ff */
[-C--:B------:R-:W-:Y:S02]  /*d380*/  LEA.HI.X.SX32 R13, R13, R2.reuse, 0x1, P3 ;  /* 0x000000020d0d7211 */ /* 0x080fe400018f0eff */
[C---:B------:R-:W-:Y:S01]  /*d390*/  LEA.HI.X.SX32 R15, R5.reuse, R2, 0x1, P6 ;  /* 0x00000002050f7211 */ /* 0x040fe200030f0eff */
[----:B------:R-:W-:Y:S01]  /*d3a0*/  VIADD R5, R5, UR4 ;  /* 0x0000000405057c36 */ /* 0x000fe20008000000 */
[----:B------:R-:W-:Y:S01]  /*d3b0*/  ISETP.LT.AND P3, PT, R3, UR5, !P0 ;  /* 0x0000000503007c0c */ /* 0x000fe2000c761270 */
[----:B------:R-:W-:Y:S01]  /*d3c0*/  ULDC UR5, c[0x0][0x22c] ;  /* 0x00008b0000057ab9 */ /* 0x000fe20000000800 */
[----:B------:R-:W-:Y:S01]  /*d3d0*/  LOP3.LUT R3, R4, 0xb, R247, 0xfe, !PT ;  /* 0x0000000b04037812 */ /* 0x000fe200078efef7 */
[----:B------:R1:W-:Y:S01]  /*d3e0*/  @P4 STG.E.U8 desc[UR14][R12.64], R17 ;  /* 0x000000110c004986 */ /* 0x0003e2000c10110e */
[----:B------:R-:W-:Y:S01]  /*d3f0*/  PRMT R21, R27, 0x7771, RZ ;  /* 0x000077711b157816 */ /* 0x000fe200000000ff */
[----:B------:R-:W-:Y:S01]  /*d400*/  ULDC UR4, c[0x0][0x248] ;  /* 0x0000920000047ab9 */ /* 0x000fe20000000800 */
[----:B------:R-:W-:Y:S01]  /*d410*/  ISETP.LT.AND P4, PT, R3, UR5, !P0 ;  /* 0x0000000503007c0c */ /* 0x000fe2000c781270 */
[----:B------:R-:W-:Y:S01]  /*d420*/  ULDC UR5, c[0x0][0x22c] ;  /* 0x00008b0000057ab9 */ /* 0x000fe20000000800 */
[----:B0-----:R-:W-:-:S02]  /*d430*/  IADD3 R6, P6, R5, R0, RZ ;  /* 0x0000000005067210 */ /* 0x001fc40007fde0ff */
[--C-:B------:R-:W-:Y:S01]  /*d440*/  LOP3.LUT R3, R4, 0xc, R247.reuse, 0xfe, !PT ;  /* 0x0000000c04037812 */ /* 0x100fe200078efef7 */
[----:B------:R0:W-:Y:S01]  /*d450*/  @P2 STG.E.U8 desc[UR14][R14.64], R21 ;  /* 0x000000150e002986 */ /* 0x0001e2000c10110e */
[C---:B------:R-:W-:Y:S02]  /*d460*/  LEA.HI.X.SX32 R7, R5.reuse, R2, 0x1, P6 ;  /* 0x0000000205077211 */ /* 0x040fe400030f0eff */
[----:B------:R-:W-:Y:S01]  /*d470*/  PRMT R19, R24, 0x7772, RZ ;  /* 0x0000777218137816 */ /* 0x000fe200000000ff */
[----:B-1----:R-:W-:Y:S01]  /*d480*/  VIADD R17, R5, UR4 ;  /* 0x0000000405117c36 */ /* 0x002fe20008000000 */
[----:B------:R-:W-:Y:S01]  /*d490*/  ISETP.LT.AND P2, PT, R3, UR5, !P0 ;  /* 0x0000000503007c0c */ /* 0x000fe2000c741270 */
[----:B------:R-:W-:Y:S01]  /*d4a0*/  ULDC UR4, c[0x0][0x22c] ;  /* 0x00008b0000047ab9 */ /* 0x000fe20000000800 */
[--C-:B------:R-:W-:Y:S01]  /*d4b0*/  LOP3.LUT R3, R4, 0xd, R247.reuse, 0xfe, !PT ;  /* 0x0000000d04037812 */ /* 0x100fe200078efef7 */
[----:B------:R1:W-:Y:S01]  /*d4c0*/  @P1 STG.E.U8 desc[UR14][R6.64], R19 ;  /* 0x0000001306001986 */ /* 0x0003e2000c10110e */
[----:B------:R-:W-:Y:S01]  /*d4d0*/  IADD3 R12, P6, R17, R0, RZ ;  /* 0x00000000110c7210 */ /* 0x000fe20007fde0ff */
[----:B------:R-:W-:Y:S01]  /*d4e0*/  ULDC UR5, c[0x0][0x22c] ;  /* 0x00008b0000057ab9 */ /* 0x000fe20000000800 */
[----:B------:R-:W-:Y:S01]  /*d4f0*/  ISETP.LT.AND P1, PT, R3, UR4, !P0 ;  /* 0x0000000403007c0c */ /* 0x000fe2000c721270 */
[----:B------:R-:W-:Y:S01]  /*d500*/  ULDC UR4, c[0x0][0x248] ;  /* 0x0000920000047ab9 */ /* 0x000fe20000000800 */
[C---:B------:R-:W-:Y:S01]  /*d510*/  LEA.HI.X.SX32 R13, R17.reuse, R2, 0x1, P6 ;  /* 0x00000002110d7211 */ /* 0x040fe200030f0eff */
[----:B------:R-:W-:Y:S01]  /*d520*/  VIADD R17, R17, UR4 ;  /* 0x0000000411117c36 */ /* 0x000fe20008000000 */
[----:B------:R-:W-:Y:S01]  /*d530*/  PRMT R5, R24, 0x7773, RZ ;  /* 0x0000777318057816 */ /* 0x000fe200000000ff */
[----:B------:R-:W-:Y:S01]  /*d540*/  ULDC UR4, c[0x0][0x22c] ;  /* 0x00008b0000047ab9 */ /* 0x000fe20000000800 */
[----:B------:R-:W-:-:S02]  /*d550*/  LOP3.LUT R3, R4, 0xe, R247, 0xfe, !PT ;  /* 0x0000000e04037812 */ /* 0x000fc400078efef7 */
[----:B0-----:R-:W-:Y:S01]  /*d560*/  IADD3 R14, P6, R17, R0, RZ ;  /* 0x00000000110e7210 */ /* 0x001fe20007fde0ff */
        /* <DEDUP_REMOVED lines=8> */
[C---:B-1----:R-:W-:Y:S01]  /*d5f0*/  IADD3 R6, P3, R17.reuse, R0, RZ ;  /* 0x0000000011067210 */ /* 0x042fe20007f7e0ff */
[C---:B0-----:R-:W-:Y:S01]  /*d600*/  VIADD R5, R17.reuse, UR4 ;  /* 0x0000000411057c36 */ /* 0x041fe20008000000 */
[----:B------:R-:W-:Y:S02]  /*d610*/  ULDC UR4, c[0x0][0x248] ;  /* 0x0000920000047ab9 */ /* 0x000fe40000000800 */
[----:B------:R-:W-:Y:S01]  /*d620*/  LEA.HI.X.SX32 R7, R17, R2, 0x1, P3 ;  /* 0x0000000211077211 */ /* 0x000fe200018f0eff */
[C---:B------:R-:W-:Y:S01]  /*d630*/  VIADD R17, R5.reuse, UR4 ;  /* 0x0000000405117c36 */ /* 0x040fe20008000000 */
[----:B------:R-:W-:Y:S01]  /*d640*/  IADD3 R12, P3, R5, R0, RZ ;  /* 0x00000000050c7210 */ /* 0x000fe20007f7e0ff */
[----:B------:R-:W-:Y:S01]  /*d650*/  ULDC UR4, c[0x0][0x248] ;  /* 0x0000920000047ab9 */ /* 0x000fe20000000800 */
[----:B------:R-:W-:Y:S02]  /*d660*/  LOP3.LUT R3, R4, 0xf, R247, 0xfe, !PT ;  /* 0x0000000f04037812 */ /* 0x000fe400078efef7 */
[----:B------:R-:W-:-:S02]  /*d670*/  PRMT R25, R25, 0x7773, RZ ;  /* 0x0000777319197816 */ /* 0x000fc400000000ff */
[----:B------:R-:W-:Y:S02]  /*d680*/  LEA.HI.X.SX32 R13, R5, R2, 0x1, P3 ;  /* 0x00000002050d7211 */ /* 0x000fe400018f0eff */
[----:B------:R-:W-:Y:S01]  /*d690*/  ISETP.LT.AND P6, PT, R3, UR5, !P0 ;  /* 0x0000000503007c0c */ /* 0x000fe2000c7c1270 */
[----:B------:R-:W-:Y:S01]  /*d6a0*/  ULDC UR5, c[0x0][0x22c] ;  /* 0x00008b0000057ab9 */ /* 0x000fe20000000800 */
[C---:B--2---:R-:W-:Y:S02]  /*d6b0*/  IADD3 R14, P3, R17.reuse, R0, RZ ;  /* 0x00000000110e7210 */ /* 0x044fe40007f7e0ff */
[----:B------:R-:W-:Y:S01]  /*d6c0*/  LOP3.LUT R3, R4, 0x10, R247, 0xfe, !PT ;  /* 0x0000001004037812 */ /* 0x000fe200078efef7 */
[----:B------:R0:W-:Y:S01]  /*d6d0*/  @P4 STG.E.U8 desc[UR14][R6.64], R25 ;  /* 0x0000001906004986 */ /* 0x0001e2000c10110e */
[C---:B------:R-:W-:Y:S02]  /*d6e0*/  PRMT R19, R26.reuse, 0x7772, RZ ;  /* 0x000077721a137816 */ /* 0x040fe400000000ff */
[C---:B------:R-:W-:Y:S01]  /*d6f0*/  LEA.HI.X.SX32 R15, R17.reuse, R2, 0x1, P3 ;  /* 0x00000002110f7211 */ /* 0x040fe200018f0eff */
[----:B------:R-:W-:Y:S01]  /*d700*/  VIADD R17, R17, UR4 ;  /* 0x0000000411117c36 */ /* 0x000fe20008000000 */
[----:B------:R-:W-:-:S02]  /*d710*/  PRMT R21, R26, 0x7773, RZ ;  /* 0x000077731a157816 */ /* 0x000fc400000000ff */
[----:B------:R-:W-:Y:S01]  /*d720*/  ISETP.LT.AND P4, PT, R3, UR5, !P0 ;  /* 0x0000000503007c0c */ /* 0x000fe2000c781270 */
[----:B------:R1:W-:Y:S01]  /*d730*/  @P2 STG.E.U8 desc[UR14][R12.64], R19 ;  /* 0x000000130c002986 */ /* 0x0003e2000c10110e */
[C-C-:B------:R-:W-:Y:S01]  /*d740*/  LOP3.LUT R3, R4.reuse, 0x11, R247.reuse, 0xfe, !PT ;  /* 0x0000001104037812 */ /* 0x140fe200078efef7 */
[----:B------:R-:W-:Y:S01]  /*d750*/  ULDC UR5, c[0x0][0x22c] ;  /* 0x00008b0000057ab9 */ /* 0x000fe20000000800 */
[C-C-:B------:R-:W-:Y:S01]  /*d760*/  LOP3.LUT R5, R4.reuse, 0x12, R247.reuse, 0xfe, !PT ;  /* 0x0000001204057812 */ /* 0x140fe200078efef7 */
[----:B------:R2:W-:Y:S01]  /*d770*/  @P1 STG.E.U8 desc[UR14][R14.64], R21 ;  /* 0x000000150e001986 */ /* 0x0005e2000c10110e */
[----:B------:R-:W-:Y:S01]  /*d780*/  ISETP.LT.AND P3, PT, R3, UR5, !P0 ;  /* 0x0000000503007c0c */ /* 0x000fe2000c761270 */
[----:B------:R-:W-:Y:S01]  /*d790*/  ULDC UR4, c[0x0][0x22c] ;  /* 0x00008b0000047ab9 */ /* 0x000fe20000000800 */
[----:B0-----:R-:W-:Y:S01]  /*d7a0*/  IADD3 R6, P1, R17, R0, RZ ;  /* 0x0000000011067210 */ /* 0x001fe20007f3e0ff */
[----:B------:R-:W-:Y:S01]  /*d7b0*/  ULDC UR5, c[0x0][0x22c] ;  /* 0x00008b0000057ab9 */ /* 0x000fe20000000800 */
[----:B------:R-:W-:-:S02]  /*d7c0*/  LOP3.LUT R3, R4, 0x13, R247, 0xfe, !PT ;  /* 0x0000001304037812 */ /* 0x000fc400078efef7 */
[----:B------:R-:W-:Y:S01]  /*d7d0*/  ISETP.LT.AND P2, PT, R5, UR4, !P0 ;  /* 0x0000000405007c0c */ /* 0x000fe2000c741270 */
[----:B------:R-:W-:Y:S01]  /*d7e0*/  ULDC UR4, c[0x0][0x22c] ;  /* 0x00008b0000047ab9 */ /* 0x000fe20000000800 */
[----:B------:R-:W-:Y:S02]  /*d7f0*/  LEA.HI.X.SX32 R7, R17, R2, 0x1, P1 ;  /* 0x0000000211077211 */ /* 0x000fe400008f0eff */
[----:B------:R-:W-:Y:S01]  /*d800*/  ISETP.LT.AND P1, PT, R3, UR4, !P0 ;  /* 0x0000000403007c0c */ /* 0x000fe2000c721270 */
[----:B------:R-:W-:Y:S01]  /*d810*/  ULDC UR4, c[0x0][0x248] ;  /* 0x0000920000047ab9 */ /* 0x000fe20000000800 */
[----:B-1----:R-:W-:Y:S01]  /*d820*/  PRMT R19, R27, 0x7772, RZ ;  /* 0x000077721b137816 */ /* 0x002fe200000000ff */
[----:B------:R-:W-:Y:S01]  /*d830*/  VIADD R17, R17, UR4 ;  /* 0x0000000411117c36 */ /* 0x000fe20008000000 */
[----:B------:R-:W-:-:S03]  /*d840*/  ULDC UR4, c[0x0][0x248] ;  /* 0x0000920000047ab9 */ /* 0x000fc60000000800 */
[----:B------:R0:W-:Y:S01]  /*d850*/  @P5 STG.E.U8 desc[UR14][R6.64], R19 ;  /* 0x0000001306005986 */ /* 0x0001e2000c10110e */
[C---:B------:R-:W-:Y:S01]  /*d860*/  IADD3 R12, P5, R17.reuse, R0, RZ ;  /* 0x00000000110c7210 */ /* 0x040fe20007fbe0ff */
[----:B------:R-:W-:Y:S01]  /*d870*/  VIADD R5, R17, UR4 ;  /* 0x0000000411057c36 */ /* 0x000fe20008000000 */
[----:B------:R-:W-:Y:S01]  /*d880*/  ULDC UR4, c[0x0][0x248] ;  /* 0x0000920000047ab9 */ /* 0x000fe20000000800 */
[----:B------:R-:W-:Y:S02]  /*d890*/  PRMT R27, R27, 0x7773, RZ ;  /* 0x000077731b1b7816 */ /* 0x000fe400000000ff */
[----:B------:R-:W-:Y:S01]  /*d8a0*/  LEA.HI.X.SX32 R13, R17, R2, 0x1, P5 ;  /* 0x00000002110d7211 */ /* 0x000fe200028f0eff */
[C---:B------:R-:W-:Y:S01]  /*d8b0*/  VIADD R17, R5.reuse, UR4 ;  /* 0x0000000405117c36 */ /* 0x040fe20008000000 */
[-C--:B--2---:R-:W-:Y:S01]  /*d8c0*/  IADD3 R14, P5, R5, R0.reuse, RZ ;  /* 0x00000000050e7210 */ /* 0x084fe20007fbe0ff */
[----:B------:R-:W-:Y:S02]  /*d8d0*/  ULDC UR4, c[0x0][0x248] ;  /* 0x0000920000047ab9 */ /* 0x000fe40000000800 */
[----:B------:R1:W-:Y:S01]  /*d8e0*/  @P6 STG.E.U8 desc[UR14][R12.64], R27 ;  /* 0x0000001b0c006986 */ /* 0x0003e2000c10110e */
[----:B0-----:R-:W-:-:S02]  /*d8f0*/  IADD3 R6, P6, R17, R0, RZ ;  /* 0x0000000011067210 */ /* 0x001fc40007fde0ff */
[--C-:B------:R-:W-:Y:S02]  /*d900*/  LOP3.LUT R3, R4, 0x14, R247.reuse, 0xfe, !PT ;  /* 0x0000001404037812 */ /* 0x100fe400078efef7 */
[C---:B------:R-:W-:Y:S02]  /*d910*/  PRMT R23, R28.reuse, 0x7770, RZ ;  /* 0x000077701c177816 */ /* 0x040fe400000000ff */
[-C--:B------:R-:W-:Y:S02]  /*d920*/  LEA.HI.X.SX32 R15, R5, R2.reuse, 0x1, P5 ;  /* 0x00000002050f7211 */ /* 0x080fe400028f0eff */
[C---:B------:R-:W-:Y:S01]  /*d930*/  LEA.HI.X.SX32 R7, R17.reuse, R2, 0x1, P6 ;  /* 0x0000000211077211 */ /* 0x040fe200030f0eff */
[----:B------:R-:W-:Y:S01]  /*d940*/  VIADD R17, R17, UR4 ;  /* 0x0000000411117c36 */ /* 0x000fe20008000000 */
[----:B------:R-:W-:Y:S02]  /*d950*/  PRMT R21, R28, 0x7771, RZ ;  /* 0x000077711c157816 */ /* 0x000fe400000000ff */
[----:B------:R-:W-:Y:S01]  /*d960*/  ISETP.LT.AND P5, PT, R3, UR5, !P0 ;  /* 0x0000000503007c0c */ /* 0x000fe2000c7a1270 */
[----:B------:R-:W-:Y:S01]  /*d970*/  @P4 STG.E.U8 desc[UR14][R14.64], R23 ;  /* 0x000000170e004986 */ /* 0x000fe2000c10110e */
[----:B------:R-:W-:Y:S01]  /*d980*/  LOP3.LUT R3, R4, 0x15, R247, 0xfe, !PT ;  /* 0x0000001504037812 */ /* 0x000fe200078efef7 */
[----:B------:R-:W-:Y:S01]  /*d990*/  ULDC UR5, c[0x0][0x22c] ;  /* 0x00008b0000057ab9 */ /* 0x000fe20000000800 */
[----:B------:R-:W-:Y:S01]  /*d9a0*/  ULDC UR4, c[0x0][0x248] ;  /* 0x0000920000047ab9 */ /* 0x000fe20000000800 */
[----:B------:R0:W-:Y:S01]  /*d9b0*/  @P3 STG.E.U8 desc[UR14][R6.64], R21 ;  /* 0x0000001506003986 */ /* 0x0001e2000c10110e */
[----:B------:R-:W-:Y:S01]  /*d9c0*/  ISETP.LT.AND P6, PT, R3, UR5, !P0 ;  /* 0x0000000503007c0c */ /* 0x000fe2000c7c1270 */
[----:B------:R-:W-:Y:S01]  /*d9d0*/  ULDC UR5, c[0x0][0x22c] ;  /* 0x00008b0000057ab9 */ /* 0x000fe20000000800 */
[----:B-1----:R-:W-:-:S02]  /*d9e0*/  IADD3 R12, P3, R17, R0, RZ ;  /* 0x00000000110c7210 */ /* 0x002fc40007f7e0ff */
[C-C-:B------:R-:W-:Y:S01]  /*d9f0*/  LOP3.LUT R3, R4.reuse, 0x16, R247.reuse, 0xfe, !PT ;  /* 0x0000001604037812 */ /* 0x140fe200078efef7 */
[C---:B------:R-:W-:Y:S01]  /*da00*/  VIADD R5, R17.reuse, UR4 ;  /* 0x0000000411057c36 */ /* 0x040fe20008000000 */
[----:B------:R-:W-:Y:S01]  /*da10*/  LEA.HI.X.SX32 R13, R17, R2, 0x1, P3 ;  /* 0x00000002110d7211 */ /* 0x000fe200018f0eff */
[----:B------:R-:W-:Y:S01]  /*da20*/  ULDC UR4, c[0x0][0x22c] ;  /* 0x00008b0000047ab9 */ /* 0x000fe20000000800 */
[----:B------:R-:W-:Y:S02]  /*da30*/  PRMT R19, R29, 0x7770, RZ ;  /* 0x000077701d137816 */ /* 0x000fe400000000ff */
[----:B------:R-:W-:Y:S01]  /*da40*/  ISETP.LT.AND P4, PT, R3, UR5, !P0 ;  /* 0x0000000503007c0c */ /* 0x000fe2000c781270 */
[----:B------:R-:W-:Y:S01]  /*da50*/  ULDC UR5, c[0x0][0x22c] ;  /* 0x00008b0000057ab9 */ /* 0x000fe20000000800 */
[----:B------:R-:W-:Y:S01]  /*da60*/  LOP3.LUT R3, R4, 0x17, R247, 0xfe, !PT ;  /* 0x0000001704037812 */ /* 0x000fe200078efef7 */
[----:B------:R1:W-:Y:S01]  /*da70*/  @P2 STG.E.U8 desc[UR14][R12.64], R19 ;  /* 0x000000130c002986 */ /* 0x0003e2000c10110e */
[----:B0-----:R-:W-:-:S02]  /*da80*/  IADD3 R6, P3, R5, R0, RZ ;  /* 0x0000000005067210 */ /* 0x001fc40007f7e0ff */
[----:B------:R-:W-:Y:S01]  /*da90*/  ISETP.LT.AND P2, PT, R3, UR4, !P0 ;  /* 0x0000000403007c0c */ /* 0x000fe2000c741270 */
[----:B------:R-:W-:Y:S01]  /*daa0*/  ULDC UR4, c[0x0][0x248] ;  /* 0x0000920000047ab9 */ /* 0x000fe20000000800 */
[C---:B------:R-:W-:Y:S01]  /*dab0*/  LEA.HI.X.SX32 R7, R5.reuse, R2, 0x1, P3 ;  /* 0x0000000205077211 */ /* 0x040fe200018f0eff */
[----:B------:R-:W-:Y:S01]  /*dac0*/  VIADD R5, R5, UR4 ;  /* 0x0000000405057c36 */ /* 0x000fe20008000000 */
[----:B------:R-:W-:Y:S01]  /*dad0*/  PRMT R17, R29, 0x7771, RZ ;  /* 0x000077711d117816 */ /* 0x000fe200000000ff */
[----:B------:R-:W-:Y:S01]  /*dae0*/  ULDC UR4, c[0x0][0x22c] ;  /* 0x00008b0000047ab9 */ /* 0x000fe20000000800 */
[----:B------:R-:W-:-:S03]  /*daf0*/  LOP3.LUT R3, R4, 0x18, R247, 0xfe, !PT ;  /* 0x0000001804037812 */ /* 0x000fc600078efef7 */
[----:B------:R0:W-:Y:S01]  /*db00*/  @P1 STG.E.U8 desc[UR14][R6.64], R17 ;  /* 0x0000001106001986 */ /* 0x0001e2000c10110e */
[----:B------:R-:W-:Y:S02]  /*db10*/  IADD3 R14, P1, R5, R0, RZ ;  /* 0x00000000050e7210 */ /* 0x000fe40007f3e0ff */
[----:B------:R-:W-:Y:S01]  /*db20*/  ISETP.LT.AND P3, PT, R3, UR4, !P0 ;  /* 0x0000000403007c0c */ /* 0x000fe2000c761270 */
[----:B------:R-:W-:Y:S01]  /*db30*/  ULDC UR4, c[0x0][0x248] ;  /* 0x0000920000047ab9 */ /* 0x000fe20000000800 */
[C---:B------:R-:W-:Y:S01]  /*db40*/  LEA.HI.X.SX32 R15, R5.reuse, R2, 0x1, P1 ;  /* 0x00000002050f7211 */ /* 0x040fe200008f0eff */
[----:B------:R-:W-:Y:S01]  /*db50*/  VIADD R5, R5, UR4 ;  /* 0x0000000405057c36 */ /* 0x000fe20008000000 */
[----:B------:R-:W-:Y:S01]  /*db60*/  PRMT R21, R30, 0x7770, RZ ;  /* 0x000077701e157816 */ /* 0x000fe200000000ff */
[----:B------:R-:W-:Y:S02]  /*db70*/  ULDC UR4, c[0x0][0x248] ;  /* 0x0000920000047ab9 */ /* 0x000fe40000000800 */
[C---:B-1----:R-:W-:Y:S01]  /*db80*/  VIADD R13, R5.reuse, UR4 ;  /* 0x00000004050d7c36 */ /* 0x042fe20008000000 */
[----:B------:R-:W-:Y:S01]  /*db90*/  ULDC UR4, c[0x0][0x248] ;  /* 0x0000920000047ab9 */ /* 0x000fe20000000800 */
[----:B------:R1:W-:Y:S01]  /*dba0*/  @P5 STG.E.U8 desc[UR14][R14.64], R21 ;  /* 0x000000150e005986 */ /* 0x0003e2000c10110e */
[----:B0-----:R-:W-:-:S02]  /*dbb0*/  IADD3 R6, P5, R5, R0, RZ ;  /* 0x0000000005067210 */ /* 0x001fc40007fbe0ff */
        /* <DEDUP_REMOVED lines=9> */
[----:B-1----:R-:W-:-:S02]  /*dc50*/  IADD3 R14, P6, R5, R0, RZ ;  /* 0x00000000050e7210 */ /* 0x002fc40007fde0ff */
[C-C-:B------:R-:W-:Y:S02]  /*dc60*/  LOP3.LUT R3, R4.reuse, 0x1a, R247.reuse, 0xfe, !PT ;  /* 0x0000001a04037812 */ /* 0x140fe400078efef7 */
[----:B------:R-:W-:Y:S02]  /*dc70*/  PRMT R17, R31, 0x7770, RZ ;  /* 0x000077701f117816 */ /* 0x000fe400000000ff */
[-C--:B------:R-:W-:Y:S02]  /*dc80*/  LEA.HI.X.SX32 R13, R13, R2.reuse, 0x1, P5 ;  /* 0x000000020d0d7211 */ /* 0x080fe400028f0eff */
[C---:B------:R-:W-:Y:S01]  /*dc90*/  LEA.HI.X.SX32 R15, R5.reuse, R2, 0x1, P6 ;  /* 0x00000002050f7211 */ /* 0x040fe200030f0eff */
[----:B------:R-:W-:Y:S01]  /*dca0*/  VIADD R5, R5, UR4 ;  /* 0x0000000405057c36 */ /* 0x000fe20008000000 */
[----:B------:R-:W-:Y:S02]  /*dcb0*/  PRMT R21, R31, 0x7771, RZ ;  /* 0x000077711f157816 */ /* 0x000fe400000000ff */
[----:B------:R-:W-:Y:S01]  /*dcc0*/  ISETP.LT.AND P5, PT, R3, UR5, !P0 ;  /* 0x0000000503007c0c */ /* 0x000fe2000c7a1270 */
[----:B------:R1:W-:Y:S01]  /*dcd0*/  @P4 STG.E.U8 desc[UR14][R12.64], R17 ;  /* 0x000000110c004986 */ /* 0x0003e2000c10110e */
[----:B------:R-:W-:Y:S01]  /*dce0*/  LOP3.LUT R3, R4, 0x1b, R247, 0xfe, !PT ;  /* 0x0000001b04037812 */ /* 0x000fe200078efef7 */
[----:B------:R-:W-:Y:S01]  /*dcf0*/  ULDC UR5, c[0x0][0x22c] ;  /* 0x00008b0000057ab9 */ /* 0x000fe20000000800 */
[----:B------:R-:W-:Y:S01]  /*dd00*/  ULDC UR4, c[0x0][0x248] ;  /* 0x0000920000047ab9 */ /* 0x000fe20000000800 */
[----:B------:R2:W-:Y:S01]  /*dd10*/  @P2 STG.E.U8 desc[UR14][R14.64], R21 ;  /* 0x000000150e002986 */ /* 0x0005e2000c10110e */
[----:B------:R-:W-:Y:S01]  /*dd20*/  ISETP.LT.AND P6, PT, R3, UR5, !P0 ;  /* 0x0000000503007c0c */ /* 0x000fe2000c7c1270 */
[----:B------:R-:W-:Y:S01]  /*dd30*/  ULDC UR5, c[0x0][0x22c] ;  /* 0x00008b0000057ab9 */ /* 0x000fe20000000800 */
[----:B0-----:R-:W-:-:S02]  /*dd40*/  IADD3 R6, P2, R5, R0, RZ ;  /* 0x0000000005067210 */ /* 0x001fc40007f5e0ff */
[--C-:B------:R-:W-:Y:S02]  /*dd50*/  LOP3.LUT R3, R4, 0x1c, R247.reuse, 0xfe, !PT ;  /* 0x0000001c04037812 */ /* 0x100fe400078efef7 */
[C---:B------:R-:W-:Y:S01]  /*dd60*/  LEA.HI.X.SX32 R7, R5.reuse, R2, 0x1, P2 ;  /* 0x0000000205077211 */ /* 0x040fe200010f0eff */
[----:B-1----:R-:W-:Y:S01]  /*dd70*/  VIADD R17, R5, UR4 ;  /* 0x0000000405117c36 */ /* 0x002fe20008000000 */
[----:B------:R-:W-:Y:S01]  /*dd80*/  PRMT R19, R28, 0x7772, RZ ;  /* 0x000077721c137816 */ /* 0x000fe200000000ff */
[----:B------:R-:W-:Y:S01]  /*dd90*/  ULDC UR4, c[0x0][0x22c] ;  /* 0x00008b0000047ab9 */ /* 0x000fe20000000800 */
[----:B------:R-:W-:Y:S01]  /*dda0*/  ISETP.LT.AND P4, PT, R3, UR5, !P0 ;  /* 0x0000000503007c0c */ /* 0x000fe2000c781270 */
[----:B------:R-:W-:Y:S01]  /*ddb0*/  ULDC UR5, c[0x0][0x22c] ;  /* 0x00008b0000057ab9 */ /* 0x000fe20000000800 */
[----:B------:R-:W-:Y:S01]  /*ddc0*/  LOP3.LUT R3, R4, 0x1d, R247, 0xfe, !PT ;  /* 0x0000001d04037812 */ /* 0x000fe200078efef7 */
[----:B------:R0:W-:Y:S01]  /*ddd0*/  @P3 STG.E.U8 desc[UR14][R6.64], R19 ;  /* 0x0000001306003986 */ /* 0x0001e2000c10110e */
[----:B------:R-:W-:-:S02]  /*dde0*/  IADD3 R12, P2, R17, R0, RZ ;  /* 0x00000000110c7210 */ /* 0x000fc40007f5e0ff */
[----:B------:R-:W-:Y:S01]  /*ddf0*/  ISETP.LT.AND P3, PT, R3, UR4, !P0 ;  /* 0x0000000403007c0c */ /* 0x000fe2000c761270 */
[----:B------:R-:W-:Y:S01]  /*de00*/  ULDC UR4, c[0x0][0x248] ;  /* 0x0000920000047ab9 */ /* 0x000fe20000000800 */
[C---:B------:R-:W-:Y:S01]  /*de10*/  LEA.HI.X.SX32 R13, R17.reuse, R2, 0x1, P2 ;  /* 0x00000002110d7211 */ /* 0x040fe200010f0eff */
[----:B------:R-:W-:Y:S01]  /*de20*/  VIADD R17, R17, UR4 ;  /* 0x0000000411117c36 */ /* 0x000fe20008000000 */
[----:B------:R-:W-:Y:S01]  /*de30*/  PRMT R5, R28, 0x7773, RZ ;  /* 0x000077731c057816 */ /* 0x000fe200000000ff */
[----:B------:R-:W-:Y:S01]  /*de40*/  ULDC UR4, c[0x0][0x22c] ;  /* 0x00008b0000047ab9 */ /* 0x000fe20000000800 */
[----:B------:R-:W-:Y:S02]  /*de50*/  LOP3.LUT R3, R4, 0x1e, R247, 0xfe, !PT ;  /* 0x0000001e04037812 */ /* 0x000fe400078efef7 */
[----:B--2---:R-:W-:Y:S01]  /*de60*/  IADD3 R14, P2, R17, R0, RZ ;  /* 0x00000000110e7210 */ /* 0x004fe20007f5e0ff */
        /* <DEDUP_REMOVED lines=9> */
[----:B-1----:R-:W-:Y:S01]  /*df00*/  VIADD R5, R17, UR4 ;  /* 0x0000000411057c36 */ /* 0x002fe20008000000 */
        /* <DEDUP_REMOVED lines=11> */
[--C-:B------:R-:W-:Y:S02]  /*dfc0*/  LOP3.LUT R3, R4, 0x20, R247.reuse, 0xfe, !PT ;  /* 0x0000002004037812 */ /* 0x100fe400078efef7 */
[C---:B------:R-:W-:Y:S02]  /*dfd0*/  PRMT R19, R30.reuse, 0x7772, RZ ;  /* 0x000077721e137816 */ /* 0x040fe400000000ff */
[-C--:B------:R-:W-:Y:S02]  /*dfe0*/  LEA.HI.X.SX32 R13, R5, R2.reuse, 0x1, P5 ;  /* 0x00000002050d7211 */ /* 0x080fe400028f0eff */
[C---:B------:R-:W-:Y:S01]  /*dff0*/  LEA.HI.X.SX32 R15, R17.reuse, R2, 0x1, P6 ;  /* 0x00000002110f7211 */ /* 0x040fe200030f0eff */
[----:B------:R-:W-:Y:S01]  /*e000*/  VIADD R17, R17, UR4 ;  /* 0x0000000411117c36 */ /* 0x000fe20008000000 */
[----:B------:R-:W-:Y:S02]  /*e010*/  PRMT R21, R30, 0x7773, RZ ;  /* 0x000077731e157816 */ /* 0x000fe400000000ff */
        /* <DEDUP_REMOVED lines=31> */
[----:B------:R-:W-:Y:S02]  /*e210*/  PRMT R23, R8, 0x7770, RZ ;  /* 0x0000777008177816 */ /* 0x000fe400000000ff */
[-C--:B------:R-:W-:Y:S02]  /*e220*/  LEA.HI.X.SX32 R15, R5, R2.reuse, 0x1, P1 ;  /* 0x00000002050f7211 */ /* 0x080fe400008f0eff */
[C---:B------:R-:W-:Y:S01]  /*e230*/  LEA.HI.X.SX32 R7, R17.reuse, R2, 0x1, P2 ;  /* 0x0000000211077211 */ /* 0x040fe200010f0eff */
[----:B------:R-:W-:Y:S01]  /*e240*/  VIADD R17, R17, UR4 ;  /* 0x0000000411117c36 */ /* 0x000fe20008000000 */
[----:B------:R-:W-:Y:S01]  /*e250*/  ISETP.LT.AND P1, PT, R3, UR5, !P0 ;  /* 0x0000000503007c0c */ /* 0x000fe2000c721270 */
[----:B------:R-:W-:Y:S01]  /*e260*/  ULDC UR5, c[0x0][0x22c] ;  /* 0x00008b0000057ab9 */ /* 0x000fe20000000800 */
[----:B------:R-:W-:Y:S01]  /*e270*/  LOP3.LUT R3, R4, 0x25, R247, 0xfe, !PT ;  /* 0x0000002504037812 */ /* 0x000fe200078efef7 */
[----:B------:R-:W-:Y:S01]  /*e280*/  @P5 STG.E.U8 desc[UR14][R14.64], R23 ;  /* 0x000000170e005986 */ /* 0x000fe2000c10110e */
[----:B------:R-:W-:Y:S01]  /*e290*/  PRMT R21, R8, 0x7771, RZ ;  /* 0x0000777108157816 */ /* 0x000fe200000000ff */
[----:B------:R-:W-:Y:S01]  /*e2a0*/  ULDC UR4, c[0x0][0x248] ;  /* 0x0000920000047ab9 */ /* 0x000fe20000000800 */
[----:B------:R-:W-:Y:S01]  /*e2b0*/  ISETP.LT.AND P2, PT, R3, UR5, !P0 ;  /* 0x0000000503007c0c */ /* 0x000fe2000c741270 */
[----:B------:R-:W-:Y:S01]  /*e2c0*/  ULDC UR5, c[0x0][0x22c] ;  /* 0x00008b0000057ab9 */ /* 0x000fe20000000800 */
[----:B-1----:R-:W-:-:S02]  /*e2d0*/  IADD3 R12, P5, R17, R0, RZ ;  /* 0x00000000110c7210 */ /* 0x002fc40007fbe0ff */
[C-C-:B------:R-:W-:Y:S01]  /*e2e0*/  LOP3.LUT R3, R4.reuse, 0x26, R247.reuse, 0xfe, !PT ;  /* 0x0000002604037812 */ /* 0x140fe200078efef7 */
[C---:B------:R-:W-:Y:S01]  /*e2f0*/  VIADD R5, R17.reuse, UR4 ;  /* 0x0000000411057c36 */ /* 0x040fe20008000000 */
[----:B------:R0:W-:Y:S01]  /*e300*/  @P4 STG.E.U8 desc[UR14][R6.64], R21 ;  /* 0x0000001506004986 */ /* 0x0001e2000c10110e */
        /* <DEDUP_REMOVED lines=22> */
[----:B------:R-:W-:-:S02]  /*e470*/  ULDC UR4, c[0x0][0x248] ;  /* 0x0000920000047ab9 */ /* 0x000fc40000000800 */
[C---:B-1----:R-:W-:Y:S01]  /*e480*/  VIADD R13, R5.reuse, UR4 ;  /* 0x00000004050d7c36 */ /* 0x042fe20008000000 */
[----:B------:R-:W-:Y:S01]  /*e490*/  ULDC UR4, c[0x0][0x248] ;  /* 0x0000920000047ab9 */ /* 0x000fe20000000800 */
[----:B------:R1:W-:Y:S01]  /*e4a0*/  @P1 STG.E.U8 desc[UR14][R14.64], R21 ;  /* 0x000000150e001986 */ /* 0x0003e2000c10110e */
[C---:B0-----:R-:W-:Y:S02]  /*e4b0*/  IADD3 R6, P1, R5.reuse, R0, RZ ;  /* 0x0000000005067210 */ /* 0x041fe40007f3e0ff */
        /* <DEDUP_REMOVED lines=43> */
[----:B--2---:R-:W-:Y:S02]  /*e770*/  IADD3 R14, P5, R17, R0, RZ ;  /* 0x00000000110e7210 */ /* 0x004fe40007fbe0ff */
        /* <DEDUP_REMOVED lines=11> */
[----:B------:R-:W-:Y:S02]  /*e830*/  LEA.HI.X.SX32 R7, R17, R2, 0x1, P1 ;  /* 0x0000000211077211 */ /* 0x000fe400008f0eff */
[----:B------:R-:W-:Y:S01]  /*e840*/  LOP3.LUT R3, R4, 0x2f, R247, 0xfe, !PT ;  /* 0x0000002f04037812 */ /* 0x000fe200078efef7 */
[C---:B--2---:R-:W-:Y:S02]  /*e850*/  VIADD R15, R5.reuse, UR4 ;  /* 0x00000004050f7c36 */ /* 0x044fe40008000000 */
[----:B------:R0:W-:Y:S01]  /*e860*/  @P2 STG.E.U8 desc[UR14][R6.64], R21 ;  /* 0x0000001506002986 */ /* 0x0001e2000c10110e */
[-C--:B------:R-:W-:Y:S01]  /*e870*/  IADD3 R8, P1, R5, R0.reuse, RZ ;  /* 0x0000000005087210 */ /* 0x080fe20007f3e0ff */
[----:B------:R-:W-:Y:S01]  /*e880*/  ULDC UR4, c[0x0][0x248] ;  /* 0x0000920000047ab9 */ /* 0x000fe20000000800 */
[----:B------:R-:W-:Y:S01]  /*e890*/  ISETP.LT.AND P5, PT, R3, UR5, !P0 ;  /* 0x0000000503007c0c */ /* 0x000fe2000c7a1270 */
[----:B------:R-:W-:Y:S01]  /*e8a0*/  ULDC UR5, c[0x0][0x22c] ;  /* 0x00008b0000057ab9 */ /* 0x000fe20000000800 */
[----:B------:R-:W-:-:S02]  /*e8b0*/  IADD3 R12, P2, R15, R0, RZ ;  /* 0x000000000f0c7210 */ /* 0x000fc40007f5e0ff */
[--C-:B------:R-:W-:Y:S02]  /*e8c0*/  LOP3.LUT R3, R4, 0x30, R247.reuse, 0xfe, !PT ;  /* 0x0000003004037812 */ /* 0x100fe400078efef7 */
[----:B------:R-:W-:Y:S02]  /*e8d0*/  PRMT R19, R10, 0x7772, RZ ;  /* 0x000077720a137816 */ /* 0x000fe400000000ff */
[-C--:B------:R-:W-:Y:S02]  /*e8e0*/  LEA.HI.X.SX32 R9, R5, R2.reuse, 0x1, P1 ;  /* 0x0000000205097211 */ /* 0x080fe400008f0eff */
[C---:B------:R-:W-:Y:S01]  /*e8f0*/  LEA.HI.X.SX32 R13, R15.reuse, R2, 0x1, P2 ;  /* 0x000000020f0d7211 */ /* 0x040fe200010f0eff */
[----:B------:R-:W-:Y:S01]  /*e900*/  VIADD R15, R15, UR4 ;  /* 0x000000040f0f7c36 */ /* 0x000fe20008000000 */
[----:B------:R-:W-:Y:S01]  /*e910*/  ISETP.LT.AND P1, PT, R3, UR5, !P0 ;  /* 0x0000000503007c0c */ /* 0x000fe2000c721270 */
[----:B------:R1:W-:Y:S01]  /*e920*/  @P4 STG.E.U8 desc[UR14][R8.64], R19 ;  /* 0x0000001308004986 */ /* 0x0003e2000c10110e */
[----:B------:R-:W-:Y:S01]  /*e930*/  LOP3.LUT R3, R4, 0x31, R247, 0xfe, !PT ;  /* 0x0000003104037812 */ /* 0x000fe200078efef7 */
[----:B------:R-:W-:Y:S01]  /*e940*/  ULDC UR5, c[0x0][0x22c] ;  /* 0x00008b0000057ab9 */ /* 0x000fe20000000800 */
[----:B------:R-:W-:Y:S01]  /*e950*/  PRMT R17, R10, 0x7773, RZ ;  /* 0x000077730a117816 */ /* 0x000fe200000000ff */
[----:B------:R-:W-:Y:S01]  /*e960*/  ULDC UR4, c[0x0][0x248] ;  /* 0x0000920000047ab9 */ /* 0x000fe20000000800 */
[----:B0-----:R-:W-:-:S02]  /*e970*/  IADD3 R6, P4, R15, R0, RZ ;  /* 0x000000000f067210 */ /* 0x001fc40007f9e0ff */
[----:B------:R-:W-:Y:S01]  /*e980*/  ISETP.LT.AND P2, PT, R3, UR5, !P0 ;  /* 0x0000000503007c0c */ /* 0x000fe2000c741270 */
[----:B------:R-:W-:Y:S01]  /*e990*/  ULDC UR5, c[0x0][0x22c] ;  /* 0x00008b0000057ab9 */ /* 0x000fe20000000800 */
[C-C-:B------:R-:W-:Y:S01]  /*e9a0*/  LOP3.LUT R3, R4.reuse, 0x32, R247.reuse, 0xfe, !PT ;  /* 0x0000003204037812 */ /* 0x140fe200078efef7 */
[C---:B------:R-:W-:Y:S01]  /*e9b0*/  VIADD R5, R15.reuse, UR4 ;  /* 0x000000040f057c36 */ /* 0x040fe20008000000 */
[----:B------:R-:W-:Y:S01]  /*e9c0*/  LEA.HI.X.SX32 R7, R15, R2, 0x1, P4 ;  /* 0x000000020f077211 */ /* 0x000fe200020f0eff */
[----:B------:R0:W-:Y:S01]  /*e9d0*/  @P3 STG.E.U8 desc[UR14][R12.64], R17 ;  /* 0x000000110c003986 */ /* 0x0001e2000c10110e */
[----:B------:R-:W-:Y:S01]  /*e9e0*/  PRMT R15, R11, 0x7772, RZ ;  /* 0x000077720b0f7816 */ /* 0x000fe200000000ff */
[----:B------:R-:W-:Y:S01]  /*e9f0*/  ULDC UR4, c[0x0][0x22c] ;  /* 0x00008b0000047ab9 */ /* 0x000fe20000000800 */
[----:B------:R-:W-:Y:S01]  /*ea00*/  ISETP.LT.AND P3, PT, R3, UR5, !P0 ;  /* 0x0000000503007c0c */ /* 0x000fe2000c761270 */
[----:B------:R-:W-:Y:S01]  /*ea10*/  ULDC UR5, c[0x0][0x22c] ;  /* 0x00008b0000057ab9 */ /* 0x000fe20000000800 */
[----:B------:R-:W-:Y:S01]  /*ea20*/  LOP3.LUT R3, R4, 0x33, R247, 0xfe, !PT ;  /* 0x0000003304037812 */ /* 0x000fe200078efef7 */
[----:B------:R2:W-:Y:S01]  /*ea30*/  @P6 STG.E.U8 desc[UR14][R6.64], R15 ;  /* 0x0000000f06006986 */ /* 0x0005e2000c10110e */
[----:B-1----:R-:W-:-:S02]  /*ea40*/  IADD3 R8, P4, R5, R0, RZ ;  /* 0x0000000005087210 */ /* 0x002fc40007f9e0ff */
[----:B------:R-:W-:Y:S01]  /*ea50*/  ISETP.LT.AND P6, PT, R3, UR4, !P0 ;  /* 0x0000000403007c0c */ /* 0x000fe2000c7c1270 */
[----:B------:R-:W-:Y:S01]  /*ea60*/  ULDC UR4, c[0x0][0x248] ;  /* 0x0000920000047ab9 */ /* 0x000fe20000000800 */
[C---:B------:R-:W-:Y:S01]  /*ea70*/  LEA.HI.X.SX32 R9, R5.reuse, R2, 0x1, P4 ;  /* 0x0000000205097211 */ /* 0x040fe200020f0eff */
[----:B------:R-:W-:Y:S01]  /*ea80*/  VIADD R5, R5, UR4 ;  /* 0x0000000405057c36 */ /* 0x000fe20008000000 */
[----:B0-----:R-:W-:Y:S01]  /*ea90*/  PRMT R13, R11, 0x7773, RZ ;  /* 0x000077730b0d7816 */ /* 0x001fe200000000ff */
        /* <DEDUP_REMOVED lines=8> */
[----:B---3--:R-:W-:Y:S01]  /*eb20*/  PRMT R17, R48, 0x7770, RZ ;  /* 0x0000777030117816 */ /* 0x008fe200000000ff */
[----:B------:R-:W-:-:S04]  /*eb30*/  ULDC UR4, c[0x0][0x248] ;  /* 0x0000920000047ab9 */ /* 0x000fc80000000800 */
[----:B------:R1:W-:Y:S01]  /*eb40*/  @P1 STG.E.U8 desc[UR14][R10.64], R17 ;  /* 0x000000110a001986 */ /* 0x0003e2000c10110e */
[C---:B--2---:R-:W-:Y:S01]  /*eb50*/  IADD3 R6, P1, R5.reuse, R0, RZ ;  /* 0x0000000005067210 */ /* 0x044fe20007f3e0ff */
[C---:B0-----:R-:W-:Y:S01]  /*eb60*/  VIADD R9, R5.reuse, UR4 ;  /* 0x0000000405097c36 */ /* 0x041fe20008000000 */
        /* <DEDUP_REMOVED lines=42> */
[C-C-:B------:R-:W-:Y:S02]  /*ee10*/  LOP3.LUT R3, R4.reuse, 0x3a, R247.reuse, 0xfe, !PT ;  /* 0x0000003a04037812 */ /* 0x140fe400078efef7 */
[----:B--2---:R-:W-:Y:S01]  /*ee20*/  IADD3 R10, P6, R13, R0, RZ ;  /* 0x000000000d0a7210 */ /* 0x004fe20007fde0ff */
[----:B------:R1:W-:Y:S01]  /*ee30*/  @P5 STG.E.U8 desc[UR14][R8.64], R5 ;  /* 0x0000000508005986 */ /* 0x0003e2000c10110e */
        /* <DEDUP_REMOVED lines=8> */
[----:B------:R-:W-:Y:S01]  /*eec0*/  ISETP.LT.AND P6, PT, R3, UR5, !P0 ;  /* 0x0000000503007c0c */ /* 0x000fe2000c7c1270 */
[C---:B------:R-:W-:Y:S01]  /*eed0*/  VIADD R3, R13.reuse, UR4 ;  /* 0x000000040d037c36 */ /* 0x040fe20008000000 */
[----:B------:R-:W-:Y:S01]  /*eee0*/  IADD3 R6, P1, R13, R0, RZ ;  /* 0x000000000d067210 */ /* 0x000fe20007f3e0ff */
[----:B------:R-:W-:Y:S01]  /*eef0*/  ULDC UR4, c[0x0][0x248] ;  /* 0x0000920000047ab9 */ /* 0x000fe20000000800 */
[----:B------:R-:W-:Y:S01]  /*ef00*/  ULDC UR5, c[0x0][0x248] ;  /* 0x0000920000057ab9 */ /* 0x000fe20000000800 */
[----:B-1----:R-:W-:Y:S01]  /*ef10*/  VIADD R5, R3, UR4 ;  /* 0x0000000403057c36 */ /* 0x002fe20008000000 */
[----:B------:R-:W-:Y:S01]  /*ef20*/  LEA.HI.X.SX32 R7, R13, R2, 0x1, P1 ;  /* 0x000000020d077211 */ /* 0x000fe200008f0eff */
[----:B------:R-:W-:Y:S01]  /*ef30*/  ULDC UR4, c[0x0][0x248] ;  /* 0x0000920000047ab9 */ /* 0x000fe20000000800 */
[----:B------:R-:W-:-:S04]  /*ef40*/  IADD3 R8, P1, R3, R0, RZ ;  /* 0x0000000003087210 */ /* 0x000fc80007f3e0ff */
[----:B------:R-:W-:Y:S01]  /*ef50*/  LEA.HI.X.SX32 R9, R3, R2, 0x1, P1 ;  /* 0x0000000203097211 */ /* 0x000fe200008f0eff */
[C---:B------:R-:W-:Y:S01]  /*ef60*/  VIADD R3, R5.reuse, UR5 ;  /* 0x0000000505037c36 */ /* 0x040fe20008000000 */
[----:B0-----:R-:W-:Y:S01]  /*ef70*/  IADD3 R10, P1, R5, R0, RZ ;  /* 0x00000000050a7210 */ /* 0x001fe20007f3e0ff */
[----:B------:R-:W-:Y:S01]  /*ef80*/  ULDC UR5, c[0x0][0x22c] ;  /* 0x00008b0000057ab9 */ /* 0x000fe20000000800 */
[----:B------:R-:W-:Y:S01]  /*ef90*/  PRMT R19, R51, 0x7771, RZ ;  /* 0x0000777133137816 */ /* 0x000fe200000000ff */
[----:B------:R-:W-:Y:S01]  /*efa0*/  VIADD R149, R3, UR4 ;  /* 0x0000000403957c36 */ /* 0x000fe20008000000 */
[----:B------:R-:W-:Y:S01]  /*efb0*/  LEA.HI.X.SX32 R11, R5, R2, 0x1, P1 ;  /* 0x00000002050b7211 */ /* 0x000fe200008f0eff */
[----:B------:R-:W-:Y:S01]  /*efc0*/  ULDC UR4, c[0x0][0x22c] ;  /* 0x00008b0000047ab9 */ /* 0x000fe20000000800 */
[----:B------:R-:W-:Y:S01]  /*efd0*/  IADD3 R12, P1, R3, R0, RZ ;  /* 0x00000000030c7210 */ /* 0x000fe20007f3e0ff */
[----:B------:R0:W-:Y:S01]  /*efe0*/  @P2 STG.E.U8 desc[UR14][R6.64], R19 ;  /* 0x0000001306002986 */ /* 0x0001e2000c10110e */
[----:B------:R-:W-:-:S02]  /*eff0*/  PRMT R17, R48, 0x7772, RZ ;  /* 0x0000777230117816 */ /* 0x000fc400000000ff */
[----:B------:R-:W-:Y:S02]  /*f000*/  LEA.HI.X.SX32 R13, R3, R2, 0x1, P1 ;  /* 0x00000002030d7211 */ /* 0x000fe400008f0eff */
[----:B------:R-:W-:Y:S02]  /*f010*/  PRMT R15, R48, 0x7773, RZ ;  /* 0x00007773300f7816 */ /* 0x000fe400000000ff */
[----:B------:R-:W-:Y:S02]  /*f020*/  LOP3.LUT R148, R4, 0xff, R247, 0xfe, !PT ;  /* 0x000000ff04947812 */ /* 0x000fe400078efef7 */
[----:B------:R-:W-:Y:S02]  /*f030*/  PRMT R5, R49, 0x7772, RZ ;  /* 0x0000777231057816 */ /* 0x000fe400000000ff */
[----:B0-----:R-:W-:Y:S02]  /*f040*/  IADD3 R6, P1, R149, R0, RZ ;  /* 0x0000000095067210 */ /* 0x001fe40007f3e0ff */
[----:B------:R-:W-:-:S02]  /*f050*/  PRMT R49, R49, 0x7773, RZ ;  /* 0x0000777331317816 */ /* 0x000fc400000000ff */
[----:B------:R-:W-:Y:S01]  /*f060*/  LEA.HI.X.SX32 R7, R149, R2, 0x1, P1 ;  /* 0x0000000295077211 */ /* 0x000fe200008f0eff */
[----:B------:R-:W-:Y:S01]  /*f070*/  @P3 STG.E.U8 desc[UR14][R8.64], R17 ;  /* 0x0000001108003986 */ /* 0x000fe2000c10110e */
[--C-:B------:R-:W-:Y:S02]  /*f080*/  LOP3.LUT R246, R4, 0x3c, R247.reuse, 0xfe, !PT ;  /* 0x0000003c04f67812 */ /* 0x100fe400078efef7 */
[----:B------:R-:W-:Y:S01]  /*f090*/  ISETP.LT.AND P1, PT, R148, UR4, !P0 ;  /* 0x0000000494007c0c */ /* 0x000fe2000c721270 */
[----:B------:R-:W-:Y:S01]  /*f0a0*/  @P4 STG.E.U8 desc[UR14][R10.64], R15 ;  /* 0x0000000f0a004986 */ /* 0x000fe2000c10110e */
[----:B------:R-:W-:Y:S01]  /*f0b0*/  ULDC UR4, c[0x0][0x22c] ;  /* 0x00008b0000047ab9 */ /* 0x000fe20000000800 */
[--C-:B------:R-:W-:Y:S02]  /*f0c0*/  LOP3.LUT R245, R4, 0x3d, R247.reuse, 0xfe, !PT ;  /* 0x0000003d04f57812 */ /* 0x100fe400078efef7 */
[----:B------:R-:W-:Y:S01]  /*f0d0*/  @P5 STG.E.U8 desc[UR14][R12.64], R5 ;  /* 0x000000050c005986 */ /* 0x000fe2000c10110e */
[----:B------:R-:W-:Y:S01]  /*f0e0*/  ISETP.LT.AND P5, PT, R246, UR4, !P0 ;  /* 0x00000004f6007c0c */ /* 0x000fe2000c7a1270 */
[----:B------:R-:W-:Y:S01]  /*f0f0*/  ULDC UR4, c[0x0][0x248] ;  /* 0x0000920000047ab9 */ /* 0x000fe20000000800 */
[C-C-:B------:R-:W-:Y:S01]  /*f100*/  LOP3.LUT R244, R4.reuse, 0x3e, R247.reuse, 0xfe, !PT ;  /* 0x0000003e04f47812 */ /* 0x140fe200078efef7 */
[----:B------:R0:W-:Y:S01]  /*f110*/  @P6 STG.E.U8 desc[UR14][R6.64], R49 ;  /* 0x0000003106006986 */ /* 0x0001e2000c10110e */
[----:B------:R-:W-:-:S02]  /*f120*/  LOP3.LUT R243, R4, 0x3f, R247, 0xfe, !PT ;  /* 0x0000003f04f37812 */ /* 0x000fc400078efef7 */
[C-C-:B------:R-:W-:Y:S02]  /*f130*/  LOP3.LUT R150, R4.reuse, 0x40, R247.reuse, 0xfe, !PT ;  /* 0x0000004004967812 */ /* 0x140fe400078efef7 */
[C-C-:B------:R-:W-:Y:S02]  /*f140*/  LOP3.LUT R151, R4.reuse, 0x41, R247.reuse, 0xfe, !PT ;  /* 0x0000004104977812 */ /* 0x140fe400078efef7 */
[C-C-:B------:R-:W-:Y:S02]  /*f150*/  LOP3.LUT R242, R4.reuse, 0x42, R247.reuse, 0xfe, !PT ;  /* 0x0000004204f27812 */ /* 0x140fe400078efef7 */
[C-C-:B------:R-:W-:Y:S02]  /*f160*/  LOP3.LUT R241, R4.reuse, 0x43, R247.reuse, 0xfe, !PT ;  /* 0x0000004304f17812 */ /* 0x140fe400078efef7 */
[C-C-:B------:R-:W-:Y:S02]  /*f170*/  LOP3.LUT R240, R4.reuse, 0x44, R247.reuse, 0xfe, !PT ;  /* 0x0000004404f07812 */ /* 0x140fe400078efef7 */
        /* <DEDUP_REMOVED lines=102> */
[----:B0-----:R-:W-:-:S02]  /*f7e0*/  LOP3.LUT R49, R4, 0xab, R247, 0xfe, !PT ;  /* 0x000000ab04317812 */ /* 0x001fc400078efef7 */
        /* <DEDUP_REMOVED lines=82> */
[----:B------:R-:W-:Y:S01]  /*fd10*/  LOP3.LUT R4, R4, 0xfe, R247, 0xfe, !PT ;  /* 0x000000fe04047812 */ /* 0x000fe200078efef7 */
[----:B------:R-:W-:Y:S01]  /*fd20*/  VIADD R247, R149, UR4 ;  /* 0x0000000495f77c36 */ /* 0x000fe20008000000 */
[----:B------:R-:W-:-:S02]  /*fd30*/  ULDC UR4, c[0x0][0x22c] ;  /* 0x00008b0000047ab9 */ /* 0x000fc40000000800 */
[----:B------:R-:W-:Y:S01]  /*fd40*/  ISETP.LT.AND P2, PT, R244, UR4, !P0 ;  /* 0x00000004f4007c0c */ /* 0x000fe2000c741270 */
[----:B------:R-:W-:Y:S01]  /*fd50*/  ULDC UR4, c[0x0][0x248] ;  /* 0x0000920000047ab9 */ /* 0x000fe20000000800 */
[C---:B------:R-:W-:Y:S02]  /*fd60*/  IADD3 R148, P3, R247.reuse, R0, RZ ;  /* 0x00000000f7947210 */ /* 0x040fe40007f7e0ff */
[C---:B------:R-:W-:Y:S02]  /*fd70*/  PRMT R249, R50.reuse, 0x7772, RZ ;  /* 0x0000777232f97816 */ /* 0x040fe400000000ff */
[C---:B------:R-:W-:Y:S01]  /*fd80*/  LEA.HI.X.SX32 R149, R247.reuse, R2, 0x1, P3 ;  /* 0x00000002f7957211 */ /* 0x040fe200018f0eff */
[----:B------:R-:W-:Y:S01]  /*fd90*/  VIADD R247, R247, UR4 ;  /* 0x00000004f7f77c36 */ /* 0x000fe20008000000 */
[----:B------:R-:W-:Y:S01]  /*fda0*/  ISETP.LT.AND P4, PT, R245, UR5, !P0 ;  /* 0x00000005f5007c0c */ /* 0x000fe2000c781270 */
[----:B------:R-:W-:Y:S01]  /*fdb0*/  ULDC UR5, c[0x0][0x22c] ;  /* 0x00008b0000057ab9 */ /* 0x000fe20000000800 */
[----:B------:R-:W-:Y:S01]  /*fdc0*/  ULDC UR4, c[0x0][0x248] ;  /* 0x0000920000047ab9 */ /* 0x000fe20000000800 */
[----:B------:R0:W-:Y:S01]  /*fdd0*/  @P5 STG.E.U8 desc[UR14][R148.64], R249 ;  /* 0x000000f994005986 */ /* 0x0001e2000c10110e */
[----:B------:R-:W-:Y:S01]  /*fde0*/  ISETP.LT.AND P6, PT, R243, UR5, !P0 ;  /* 0x00000005f3007c0c */ /* 0x000fe2000c7c1270 */
[C---:B------:R-:W-:Y:S01]  /*fdf0*/  VIADD R243, R247.reuse, UR4 ;  /* 0x00000004f7f37c36 */ /* 0x040fe20008000000 */
[----:B------:R-:W-:Y:S01]  /*fe00*/  PRMT R245, R50, 0x7773, RZ ;  /* 0x0000777332f57816 */ /* 0x000fe200000000ff */
[----:B------:R-:W-:Y:S01]  /*fe10*/  ULDC UR5, c[0x0][0x22c] ;  /* 0x00008b0000057ab9 */ /* 0x000fe20000000800 */
[----:B------:R-:W-:Y:S01]  /*fe20*/  ULDC UR4, c[0x0][0x22c] ;  /* 0x00008b0000047ab9 */ /* 0x000fe20000000800 */
[----:B0-----:R-:W-:-:S04]  /*fe30*/  IADD3 R148, P3, R247, R0, RZ ;  /* 0x00000000f7947210 */ /* 0x001fc80007f7e0ff */
[----:B------:R-:W-:Y:S02]  /*fe40*/  LEA.HI.X.SX32 R149, R247, R2, 0x1, P3 ;  /* 0x00000002f7957211 */ /* 0x000fe400018f0eff */
[----:B------:R-:W-:Y:S01]  /*fe50*/  ISETP.LT.AND P5, PT, R150, UR5, !P0 ;  /* 0x0000000596007c0c */ /* 0x000fe2000c7a1270 */
[----:B------:R-:W-:Y:S01]  /*fe60*/  ULDC UR5, c[0x0][0x22c] ;  /* 0x00008b0000057ab9 */ /* 0x000fe20000000800 */
        /* <DEDUP_REMOVED lines=9> */
[C---:B------:R-:W-:Y:S01]  /*ff00*/  IADD3 R50, P2, R243.reuse, R0, RZ ;  /* 0x00000000f3327210 */ /* 0x040fe20007f5e0ff */
[----:B0-----:R-:W-:Y:S01]  /*ff10*/  VIADD R149, R243, UR4 ;  /* 0x00000004f3957c36 */ /* 0x001fe20008000000 */
[----:B------:R-:W-:Y:S01]  /*ff20*/  PRMT R245, R51, 0x7773, RZ ;  /* 0x0000777333f57816 */ /* 0x000fe200000000ff */
[----:B------:R-:W-:Y:S01]  /*ff30*/  ULDC UR4, c[0x0][0x248] ;  /* 0x0000920000047ab9 */ /* 0x000fe20000000800 */
[----:B------:R-:W-:Y:S01]  /*ff40*/  LEA.HI.X.SX32 R51, R243, R2, 0x1, P2 ;  /* 0x00000002f3337211 */ /* 0x000fe200010f0eff */
[C---:B------:R-:W-:Y:S01]  /*ff50*/  VIADD R243, R149.reuse, UR4 ;  /* 0x0000000495f37c36 */ /* 0x040fe20008000000 */
[----:B------:R-:W-:Y:S01]  /*ff60*/  IADD3 R148, P2, R149, R0, RZ ;  /* 0x0000000095947210 */ /* 0x000fe20007f5e0ff */
[----:B------:R-:W-:Y:S02]  /*ff70*/  ULDC UR4, c[0x0][0x248] ;  /* 0x0000920000047ab9 */ /* 0x000fe40000000800 */
[----:B------:R0:W-:Y:S01]  /*ff80*/  @P6 STG.E.U8 desc[UR14][R50.64], R245 ;  /* 0x000000f532006986 */ /* 0x0001e2000c10110e */
[----:B------:R-:W-:-:S02]  /*ff90*/  PRMT R249, R56, 0x7770, RZ ;  /* 0x0000777038f97816 */ /* 0x000fc400000000ff */
[----:B------:R-:W-:Y:S02]  /*ffa0*/  LEA.HI.X.SX32 R149, R149, R2, 0x1, P2 ;  /* 0x0000000295957211 */ /* 0x000fe400010f0eff */
[----:B-1----:R-:W-:Y:S02]  /*ffb0*/  PRMT R247, R56, 0x7771, RZ ;  /* 0x0000777138f77816 */ /* 0x002fe400000000ff */
[C---:B0-----:R-:W-:Y:S02]  /*ffc0*/  IADD3 R50, P6, R243.reuse, R0, RZ ;  /* 0x00000000f3327210 */ /* 0x041fe40007fde0ff */
[----:B------:R-:W-:Y:S01]  /*ffd0*/  ISETP.LT.AND P3, PT, R242, UR5, !P0 ;  /* 0x00000005f2007c0c */ /* 0x000fe2000c761270 */
[----:B------:R-:W-:Y:S01]  /*ffe0*/  @P5 STG.E.U8 desc[UR14][R148.64], R249 ;  /* 0x000000f994005986 */ /* 0x000fe2000c10110e */
[C---:B------:R-:W-:Y:S01]  /*fff0*/  LEA.HI.X.SX32 R51, R243.reuse, R2, 0x1, P6 ;  /* 0x00000002f3337211 */ /* 0x040fe200030f0eff */
[----:B------:R-:W-:Y:S01]  /*10000*/  VIADD R243, R243, UR4 ;  /* 0x00000004f3f37c36 */ /* 0x000fe20008000000 */
[----:B------:R-:W-:Y:S01]  /*10010*/  ULDC UR5, c[0x0][0x22c] ;  /* 0x00008b0000057ab9 */ /* 0x000fe20000000800 */
[----:B------:R-:W-:-:S02]  /*10020*/  ULDC UR4, c[0x0][0x248] ;  /* 0x0000920000047ab9 */ /* 0x000fc40000000800 */
[----:B------:R0:W-:Y:S01]  /*10030*/  @P4 STG.E.U8 desc[UR14][R50.64], R247 ;  /* 0x000000f732004986 */ /* 0x0001e2000c10110e */
[----:B------:R-:W-:Y:S01]  /*10040*/  ISETP.LT.AND P2, PT, R241, UR5, !P0 ;  /* 0x00000005f1007c0c */ /* 0x000fe2000c741270 */
[----:B------:R-:W-:Y:S01]  /*10050*/  VIADD R151, R243, UR4 ;  /* 0x00000004f3977c36 */ /* 0x000fe20008000000 */
        /* <DEDUP_REMOVED lines=11> */
[----:B------:R-:W-:Y:S01]  /*10110*/  ISETP.LT.AND P5, PT, R239, UR5, !P0 ;  /* 0x00000005ef007c0c */ /* 0x000fe2000c7a1270 */
[----:B------:R-:W-:Y:S01]  /*10120*/  ULDC UR5, c[0x0][0x22c] ;  /* 0x00008b0000057ab9 */ /* 0x000fe20000000800 */
[C---:B------:R-:W-:Y:S01]  /*10130*/  LEA.HI.X.SX32 R149, R151.reuse, R2, 0x1, P4 ;  /* 0x0000000297957211 */ /* 0x040fe200020f0eff */
[----:B------:R-:W-:Y:S01]  /*10140*/  VIADD R151, R151, UR4 ;  /* 0x0000000497977c36 */ /* 0x000fe20008000000 */
[----:B------:R-:W-:Y:S01]  /*10150*/  PRMT R239, R57, 0x7771, RZ ;  /* 0x0000777139ef7816 */ /* 0x000fe200000000ff */
[----:B------:R-:W-:-:S04]  /*10160*/  ULDC UR4, c[0x0][0x248] ;  /* 0x0000920000047ab9 */ /* 0x000fc80000000800 */
[----:B------:R1:W-:Y:S01]  /*10170*/  @P2 STG.E.U8 desc[UR14][R148.64], R239 ;  /* 0x000000ef94002986 */ /* 0x0003e2000c10110e */
[C---:B0-----:R-:W-:Y:S01]  /*10180*/  VIADD R51, R151.reuse, UR4 ;  /* 0x0000000497337c36 */ /* 0x041fe20008000000 */
[----:B------:R-:W-:Y:S01]  /*10190*/  ULDC UR4, c[0x0][0x248] ;  /* 0x0000920000047ab9 */ /* 0x000fe20000000800 */
[----:B------:R-:W-:Y:S02]  /*101a0*/  PRMT R241, R58, 0x7770, RZ ;  /* 0x000077703af17816 */ /* 0x000fe400000000ff */
[----:B-1----:R-:W-:-:S04]  /*101b0*/  IADD3 R148, P2, R151, R0, RZ ;  /* 0x0000000097947210 */ /* 0x002fc80007f5e0ff */
[----:B------:R-:W-:Y:S01]  /*101c0*/  LEA.HI.X.SX32 R149, R151, R2, 0x1, P2 ;  /* 0x0000000297957211 */ /* 0x000fe200010f0eff */
[C---:B------:R-:W-:Y:S01]  /*101d0*/  VIADD R151, R51.reuse, UR4 ;  /* 0x0000000433977c36 */ /* 0x040fe20008000000 */
[C---:B------:R-:W-:Y:S01]  /*101e0*/  IADD3 R50, P2, R51.reuse, R0, RZ ;  /* 0x0000000033327210 */ /* 0x040fe20007f5e0ff */
[----:B------:R-:W-:Y:S02]  /*101f0*/  ULDC UR4, c[0x0][0x248] ;  /* 0x0000920000047ab9 */ /* 0x000fe40000000800 */
[----:B------:R0:W-:Y:S01]  /*10200*/  @P6 STG.E.U8 desc[UR14][R148.64], R241 ;  /* 0x000000f194006986 */ /* 0x0001e2000c10110e */
[----:B------:R-:W-:Y:S02]  /*10210*/  PRMT R237, R58, 0x7771, RZ ;  /* 0x000077713aed7816 */ /* 0x000fe400000000ff */
[----:B------:R-:W-:Y:S02]  /*10220*/  LEA.HI.X.SX32 R51, R51, R2, 0x1, P2 ;  /* 0x0000000233337211 */ /* 0x000fe400010f0eff */
[----:B------:R-:W-:-:S02]  /*10230*/  PRMT R239, R59, 0x7770, RZ ;  /* 0x000077703bef7816 */ /* 0x000fc400000000ff */
[----:B0-----:R-:W-:-:S04]  /*10240*/  IADD3 R148, P6, R151, R0, RZ ;  /* 0x0000000097947210 */ /* 0x001fc80007fde0ff */
[C---:B------:R-:W-:Y:S01]  /*10250*/  LEA.HI.X.SX32 R149, R151.reuse, R2, 0x1, P6 ;  /* 0x0000000297957211 */ /* 0x040fe200030f0eff */
[----:B------:R-:W-:Y:S01]  /*10260*/  VIADD R151, R151, UR4 ;  /* 0x0000000497977c36 */ /* 0x000fe20008000000 */
[----:B------:R-:W-:Y:S01]  /*10270*/  ISETP.LT.AND P4, PT, R238, UR5, !P0 ;  /* 0x00000005ee007c0c */ /* 0x000fe2000c781270 */
[----:B------:R0:W-:Y:S01]  /*10280*/  @P5 STG.E.U8 desc[UR14][R50.64], R237 ;  /* 0x000000ed32005986 */ /* 0x0001e2000c10110e */
[----:B------:R-:W-:Y:S01]  /*10290*/  ULDC UR4, c[0x0][0x248] ;  /* 0x0000920000047ab9 */ /* 0x000fe20000000800 */
[----:B------:R-:W-:Y:S02]  /*102a0*/  ULDC UR5, c[0x0][0x22c] ;  /* 0x00008b0000057ab9 */ /* 0x000fe40000000800 */
[----:B------:R1:W-:Y:S01]  /*102b0*/  @P3 STG.E.U8 desc[UR14][R148.64], R239 ;  /* 0x000000ef94003986 */ /* 0x0003e2000c10110e */
[----:B------:R-:W-:Y:S01]  /*102c0*/  ISETP.LT.AND P2, PT, R234, UR5, !P0 ;  /* 0x00000005ea007c0c */ /* 0x000fe2000c741270 */
[----:B------:R-:W-:Y:S01]  /*102d0*/  ULDC UR5, c[0x0][0x22c] ;  /* 0x00008b0000057ab9 */ /* 0x000fe20000000800 */
[C---:B0-----:R-:W-:Y:S01]  /*102e0*/  IADD3 R50, P3, R151.reuse, R0, RZ ;  /* 0x0000000097327210 */ /* 0x041fe20007f7e0ff */
[----:B------:R-:W-:Y:S01]  /*102f0*/  VIADD R237, R151, UR4 ;  /* 0x0000000497ed7c36 */ /* 0x000fe20008000000 */
[----:B------:R-:W-:-:S02]  /*10300*/  ULDC UR4, c[0x0][0x22c] ;  /* 0x00008b0000047ab9 */ /* 0x000fc40000000800 */
[----:B------:R-:W-:Y:S02]  /*10310*/  LEA.HI.X.SX32 R51, R151, R2, 0x1, P3 ;  /* 0x0000000297337211 */ /* 0x000fe400018f0eff */
[----:B------:R-:W-:Y:S02]  /*10320*/  PRMT R151, R59, 0x7771, RZ ;  /* 0x000077713b977816 */ /* 0x000fe400000000ff */
[----:B-1----:R-:W-:-:S03]  /*10330*/  IADD3 R148, P3, R237, R0, RZ ;  /* 0x00000000ed947210 */ /* 0x002fc60007f7e0ff */
[----:B------:R0:W-:Y:S01]  /*10340*/  @P4 STG.E.U8 desc[UR14][R50.64], R151 ;  /* 0x0000009732004986 */ /* 0x0001e2000c10110e */
[----:B------:R-:W-:Y:S01]  /*10350*/  ISETP.LT.AND P4, PT, R228, UR4, !P0 ;  /* 0x00000004e4007c0c */ /* 0x000fe2000c781270 */
[----:B------:R-:W-:Y:S01]  /*10360*/  ULDC UR4, c[0x0][0x248] ;  /* 0x0000920000047ab9 */ /* 0x000fe20000000800 */
[C---:B------:R-:W-:Y:S01]  /*10370*/  LEA.HI.X.SX32 R149, R237.reuse, R2, 0x1, P3 ;  /* 0x00000002ed957211 */ /* 0x040fe200018f0eff */
[----:B------:R-:W-:Y:S01]  /*10380*/  VIADD R237, R237, UR4 ;  /* 0x00000004eded7c36 */ /* 0x000fe20008000000 */
[----:B------:R-:W-:Y:S01]  /*10390*/  PRMT R241, R56, 0x7772, RZ ;  /* 0x0000777238f17816 */ /* 0x000fe200000000ff */
[----:B------:R-:W-:Y:S01]  /*103a0*/  ULDC UR4, c[0x0][0x248] ;  /* 0x0000920000047ab9 */ /* 0x000fe20000000800 */
[----:B------:R-:W-:Y:S01]  /*103b0*/  ISETP.LT.AND P6, PT, R232, UR5, !P0 ;  /* 0x00000005e8007c0c */ /* 0x000fe2000c7c1270 */
[----:B------:R-:W-:Y:S02]  /*103c0*/  ULDC UR5, c[0x0][0x22c] ;  /* 0x00008b0000057ab9 */ /* 0x000fe40000000800 */
[----:B------:R1:W-:Y:S01]  /*103d0*/  @P2 STG.E.U8 desc[UR14][R148.64], R241 ;  /* 0x000000f194002986 */ /* 0x0003e2000c10110e */
[----:B0-----:R-:W-:Y:S01]  /*103e0*/  VIADD R51, R237, UR4 ;  /* 0x00000004ed337c36 */ /* 0x001fe20008000000 */
[----:B------:R-:W-:Y:S01]  /*103f0*/  ULDC UR4, c[0x0][0x248] ;  /* 0x0000920000047ab9 */ /* 0x000fe20000000800 */
[----:B------:R-:W-:-:S02]  /*10400*/  PRMT R239, R56, 0x7773, RZ ;  /* 0x0000777338ef7816 */ /* 0x000fc400000000ff */
[----:B------:R-:W-:Y:S01]  /*10410*/  ISETP.LT.AND P5, PT, R230, UR5, !P0 ;  /* 0x00000005e6007c0c */ /* 0x000fe2000c7a1270 */
[----:B------:R-:W-:Y:S01]  /*10420*/  VIADD R151, R51, UR4 ;  /* 0x0000000433977c36 */ /* 0x000fe20008000000 */
[----:B------:R-:W-:Y:S01]  /*10430*/  ULDC UR5, c[0x0][0x22c] ;  /* 0x00008b0000057ab9 */ /* 0x000fe20000000800 */
[----:B------:R-:W-:Y:S01]  /*10440*/  ULDC UR4, c[0x0][0x248] ;  /* 0x0000920000047ab9 */ /* 0x000fe20000000800 */
[----:B-1----:R-:W-:-:S04]  /*10450*/  IADD3 R148, P2, R237, R0, RZ ;  /* 0x00000000ed947210 */ /* 0x002fc80007f5e0ff */
[----:B------:R-:W-:Y:S02]  /*10460*/  LEA.HI.X.SX32 R149, R237, R2, 0x1, P2 ;  /* 0x00000002ed957211 */ /* 0x000fe400010f0eff */
[----:B------:R-:W-:-:S03]  /*10470*/  IADD3 R50, P2, R51, R0, RZ ;  /* 0x0000000033327210 */ /* 0x000fc60007f5e0ff */
[----:B------:R0:W-:Y:S01]  /*10480*/  @P6 STG.E.U8 desc[UR14][R148.64], R239 ;  /* 0x000000ef94006986 */ /* 0x0001e2000c10110e */
[----:B------:R-:W-:Y:S01]  /*10490*/  ISETP.LT.AND P3, PT, R227, UR5, !P0 ;  /* 0x00000005e3007c0c */ /* 0x000fe2000c761270 */
[----:B------:R-:W-:Y:S01]  /*104a0*/  ULDC UR5, c[0x0][0x22c] ;  /* 0x00008b0000057ab9 */ /* 0x000fe20000000800 */
[----:B------:R-:W-:Y:S02]  /*104b0*/  PRMT R227, R57, 0x7772, RZ ;  /* 0x0000777239e37816 */ /* 0x000fe400000000ff */
[----:B------:R-:W-:Y:S02]  /*104c0*/  LEA.HI.X.SX32 R51, R51, R2, 0x1, P2 ;  /* 0x0000000233337211 */ /* 0x000fe400010f0eff */
[----:B------:R-:W-:Y:S02]  /*104d0*/  PRMT R237, R57, 0x7773, RZ ;  /* 0x0000777339ed7816 */ /* 0x000fe400000000ff */
[----:B0-----:R-:W-:-:S04]  /*104e0*/  IADD3 R148, P6, R151, R0, RZ ;  /* 0x0000000097947210 */ /* 0x001fc80007fde0ff */
[C---:B------:R-:W-:Y:S01]  /*104f0*/  LEA.HI.X.SX32 R149, R151.reuse, R2, 0x1, P6 ;  /* 0x0000000297957211 */ /* 0x040fe200030f0eff */
[----:B------:R-:W-:Y:S01]  /*10500*/  VIADD R151, R151, UR4 ;  /* 0x0000000497977c36 */ /* 0x000fe20008000000 */
[----:B------:R0:W-:Y:S01]  /*10510*/  @P5 STG.E.U8 desc[UR14][R50.64], R227 ;  /* 0x000000e332005986 */ /* 0x0001e2000c10110e */
[----:B------:R-:W-:-:S03]  /*10520*/  ULDC UR4, c[0x0][0x248] ;  /* 0x0000920000047ab9 */ /* 0x000fc60000000800 */
[----:B------:R1:W-:Y:S01]  /*10530*/  @P4 STG.E.U8 desc[UR14][R148.64], R237 ;  /* 0x000000ed94004986 */ /* 0x0003e2000c10110e */
[----:B------:R-:W-:Y:S01]  /*10540*/  ISETP.LT.AND P2, PT, R224, UR5, !P0 ;  /* 0x00000005e0007c0c */ /* 0x000fe2000c741270 */
[----:B------:R-:W-:Y:S01]  /*10550*/  ULDC UR5, c[0x0][0x22c] ;  /* 0x00008b0000057ab9 */ /* 0x000fe20000000800 */
[C---:B0-----:R-:W-:Y:S01]  /*10560*/  IADD3 R50, P4, R151.reuse, R0, RZ ;  /* 0x0000000097327210 */ /* 0x041fe20007f9e0ff */
[C---:B------:R-:W-:Y:S01]  /*10570*/  VIADD R227, R151.reuse, UR4 ;  /* 0x0000000497e37c36 */ /* 0x040fe20008000000 */
[----:B------:R-:W-:Y:S02]  /*10580*/  ULDC UR4, c[0x0][0x22c] ;  /* 0x00008b0000047ab9 */ /* 0x000fe40000000800 */
[----:B------:R-:W-:Y:S02]  /*10590*/  LEA.HI.X.SX32 R51, R151, R2, 0x1, P4 ;  /* 0x0000000297337211 */ /* 0x000fe400020f0eff */
[----:B------:R-:W-:Y:S02]  /*105a0*/  PRMT R151, R58, 0x7772, RZ ;  /* 0x000077723a977816 */ /* 0x000fe400000000ff */
[----:B------:R-:W-:-:S03]  /*105b0*/  IADD3 R56, P6, R227, R0, RZ ;  /* 0x00000000e3387210 */ /* 0x000fc60007fde0ff */
[----:B------:R0:W-:Y:S01]  /*105c0*/  @P3 STG.E.U8 desc[UR14][R50.64], R151 ;  /* 0x0000009732003986 */ /* 0x0001e2000c10110e */
[----:B------:R-:W-:Y:S01]  /*105d0*/  ISETP.LT.AND P3, PT, R218, UR4, !P0 ;  /* 0x00000004da007c0c */ /* 0x000fe2000c761270 */
[----:B------:R-:W-:Y:S01]  /*105e0*/  ULDC UR4, c[0x0][0x248] ;  /* 0x0000920000047ab9 */ /* 0x000fe20000000800 */
[C---:B------:R-:W-:Y:S01]  /*105f0*/  LEA.HI.X.SX32 R57, R227.reuse, R2, 0x1, P6 ;  /* 0x00000002e3397211 */ /* 0x040fe200030f0eff */
[----:B------:R-:W-:Y:S01]  /*10600*/  VIADD R227, R227, UR4 ;  /* 0x00000004e3e37c36 */ /* 0x000fe20008000000 */
[----:B-1----:R-:W-:Y:S01]  /*10610*/  PRMT R237, R58, 0x7773, RZ ;  /* 0x000077733aed7816 */ /* 0x002fe200000000ff */
[----:B------:R-:W-:Y:S01]  /*10620*/  ULDC UR4, c[0x0][0x248] ;  /* 0x0000920000047ab9 */ /* 0x000fe20000000800 */
[----:B------:R-:W-:Y:S01]  /*10630*/  ISETP.LT.AND P5, PT, R222, UR5, !P0 ;  /* 0x00000005de007c0c */ /* 0x000fe2000c7a1270 */
[----:B------:R-:W-:Y:S01]  /*10640*/  ULDC UR5, c[0x0][0x22c] ;  /* 0x00008b0000057ab9 */ /* 0x000fe20000000800 */
[C---:B------:R-:W-:Y:S01]  /*10650*/  VIADD R149, R227.reuse, UR4 ;  /* 0x00000004e3957c36 */ /* 0x040fe20008000000 */
[----:B------:R1:W-:Y:S01]  /*10660*/  @P2 STG.E.U8 desc[UR14][R56.64], R237 ;  /* 0x000000ed38002986 */ /* 0x0003e2000c10110e */
[----:B------:R-:W-:Y:S01]  /*10670*/  ISETP.LT.AND P4, PT, R220, UR5, !P0 ;  /* 0x00000005dc007c0c */ /* 0x000fe2000c781270 */
[----:B------:R-:W-:Y:S01]  /*10680*/  ULDC UR5, c[0x0][0x22c] ;  /* 0x00008b0000057ab9 */ /* 0x000fe20000000800 */
[----:B0-----:R-:W-:Y:S01]  /*10690*/  IADD3 R50, P2, R227, R0, RZ ;  /* 0x00000000e3327210 */ /* 0x001fe20007f5e0ff */
[----:B------:R-:W-:Y:S01]  /*106a0*/  ULDC UR4, c[0x0][0x248] ;  /* 0x0000920000047ab9 */ /* 0x000fe20000000800 */
[----:B------:R-:W-:Y:S01]  /*106b0*/  ISETP.LT.AND P6, PT, R217, UR5, !P0 ;  /* 0x00000005d9007c0c */ /* 0x000fe2000c7c1270 */
[----:B------:R-:W-:Y:S01]  /*106c0*/  ULDC UR5, c[0x0][0x22c] ;  /* 0x00008b0000057ab9 */ /* 0x000fe20000000800 */
[----:B------:R-:W-:Y:S01]  /*106d0*/  LEA.HI.X.SX32 R51, R227, R2, 0x1, P2 ;  /* 0x00000002e3337211 */ /* 0x000fe200010f0eff */
[----:B------:R-:W0:Y:S01]  /*106e0*/  LDS.128 R236, [R236] ;  /* 0x00000000ecec7984 */ /* 0x000e220000000c00 */
[----:B------:R-:W-:-:S02]  /*106f0*/  PRMT R151, R59, 0x7773, RZ ;  /* 0x000077733b977816 */ /* 0x000fc400000000ff */
[----:B-1----:R-:W-:Y:S02]  /*10700*/  IADD3 R56, P2, R149, R0, RZ ;  /* 0x0000000095387210 */ /* 0x002fe40007f5e0ff */
[----:B------:R-:W-:Y:S01]  /*10710*/  PRMT R217, R59, 0x7772, RZ ;  /* 0x000077723bd97816 */ /* 0x000fe200000000ff */
[C---:B------:R-:W-:Y:S01]  /*10720*/  VIADD R59, R149.reuse, UR4 ;  /* 0x00000004953b7c36 */ /* 0x040fe20008000000 */
[----:B------:R-:W-:Y:S01]  /*10730*/  LEA.HI.X.SX32 R57, R149, R2, 0x1, P2 ;  /* 0x0000000295397211 */ /* 0x000fe200010f0eff */
[----:B------:R-:W-:Y:S02]  /*10740*/  ULDC UR4, c[0x0][0x22c] ;  /* 0x00008b0000047ab9 */ /* 0x000fe40000000800 */
[----:B------:R1:W-:Y:S01]  /*10750*/  @P5 STG.E.U8 desc[UR14][R50.64], R217 ;  /* 0x000000d932005986 */ /* 0x0003e2000c10110e */
[----:B------:R-:W-:-:S03]  /*10760*/  PRMT R227, R68, 0x7770, RZ ;  /* 0x0000777044e37816 */ /* 0x000fc600000000ff */
[----:B------:R2:W-:Y:S01]  /*10770*/  @P4 STG.E.U8 desc[UR14][R56.64], R151 ;  /* 0x0000009738004986 */ /* 0x0005e2000c10110e */
[----:B------:R-:W-:Y:S01]  /*10780*/  ISETP.LT.AND P4, PT, R212, UR4, !P0 ;  /* 0x00000004d4007c0c */ /* 0x000fe2000c781270 */
[----:B------:R-:W-:Y:S01]  /*10790*/  ULDC UR4, c[0x0][0x248] ;  /* 0x0000920000047ab9 */ /* 0x000fe20000000800 */
[----:B-1----:R-:W-:-:S04]  /*107a0*/  IADD3 R50, P2, R59, R0, RZ ;  /* 0x000000003b327210 */ /* 0x002fc80007f5e0ff */
[C---:B------:R-:W-:Y:S01]  /*107b0*/  LEA.HI.X.SX32 R51, R59.reuse, R2, 0x1, P2 ;  /* 0x000000023b337211 */ /* 0x040fe200010f0eff */
[----:B------:R-:W-:Y:S01]  /*107c0*/  VIADD R59, R59, UR4 ;  /* 0x000000043b3b7c36 */ /* 0x000fe20008000000 */
[----:B------:R-:W-:-:S03]  /*107d0*/  ULDC UR4, c[0x0][0x248] ;  /* 0x0000920000047ab9 */ /* 0x000fc60000000800 */
[----:B------:R1:W-:Y:S01]  /*107e0*/  @P3 STG.E.U8 desc[UR14][R50.64], R227 ;  /* 0x000000e332003986 */ /* 0x0003e2000c10110e */
[C---:B--2---:R-:W-:Y:S01]  /*107f0*/  IADD3 R56, P3, R59.reuse, R0, RZ ;  /* 0x000000003b387210 */ /* 0x044fe20007f7e0ff */
[C---:B------:R-:W-:Y:S01]  /*10800*/  VIADD R149, R59.reuse, UR4 ;  /* 0x000000043b957c36 */ /* 0x040fe20008000000 */
[----:B------:R-:W-:Y:S01]  /*10810*/  ULDC UR4, c[0x0][0x248] ;  /* 0x0000920000047ab9 */ /* 0x000fe20000000800 */
[----:B------:R-:W-:Y:S02]  /*10820*/  PRMT R217, R68, 0x7771, RZ ;  /* 0x0000777144d97816 */ /* 0x000fe400000000ff */
[----:B------:R-:W-:Y:S01]  /*10830*/  LEA.HI.X.SX32 R57, R59, R2, 0x1, P3 ;  /* 0x000000023b397211 */ /* 0x000fe200018f0eff */
[C---:B------:R-:W-:Y:S01]  /*10840*/  VIADD R59, R149.reuse, UR4 ;  /* 0x00000004953b7c36 */ /* 0x040fe20008000000 */
[----:B------:R-:W-:Y:S01]  /*10850*/  ISETP.LT.AND P5, PT, R214, UR5, !P0 ;  /* 0x00000005d6007c0c */ /* 0x000fe2000c7a1270 */
[----:B------:R-:W-:Y:S01]  /*10860*/  ULDC UR5, c[0x0][0x22c] ;  /* 0x00008b0000057ab9 */ /* 0x000fe20000000800 */
[----:B------:R-:W-:Y:S01]  /*10870*/  ULDC UR4, c[0x0][0x248] ;  /* 0x0000920000047ab9 */ /* 0x000fe20000000800 */
[----:B------:R2:W-:Y:S01]  /*10880*/  @P6 STG.E.U8 desc[UR14][R56.64], R217 ;  /* 0x000000d938006986 */ /* 0x0005e2000c10110e */
[----:B-1----:R-:W-:-:S02]  /*10890*/  IADD3 R50, P3, R149, R0, RZ ;  /* 0x0000000095327210 */ /* 0x002fc40007f7e0ff */
[----:B------:R-:W-:Y:S01]  /*108a0*/  ISETP.LT.AND P2, PT, R211, UR5, !P0 ;  /* 0x00000005d3007c0c */ /* 0x000fe2000c741270 */
[----:B------:R-:W-:Y:S01]  /*108b0*/  ULDC UR5, c[0x0][0x22c] ;  /* 0x00008b0000057ab9 */ /* 0x000fe20000000800 */
[----:B------:R-:W-:Y:S02]  /*108c0*/  PRMT R211, R69, 0x7770, RZ ;  /* 0x0000777045d37816 */ /* 0x000fe400000000ff */
[----:B------:R-:W-:Y:S02]  /*108d0*/  LEA.HI.X.SX32 R51, R149, R2, 0x1, P3 ;  /* 0x0000000295337211 */ /* 0x000fe400018f0eff */
[----:B--2---:R-:W-:Y:S02]  /*108e0*/  IADD3 R56, P6, R59, R0, RZ ;  /* 0x000000003b387210 */ /* 0x004fe40007fde0ff */
[----:B------:R-:W-:Y:S02]  /*108f0*/  PRMT R151, R69, 0x7771, RZ ;  /* 0x0000777145977816 */ /* 0x000fe400000000ff */
[C---:B------:R-:W-:Y:S01]  /*10900*/  LEA.HI.X.SX32 R57, R59.reuse, R2, 0x1, P6 ;  /* 0x000000023b397211 */ /* 0x040fe200030f0eff */
[----:B------:R-:W-:Y:S01]  /*10910*/  VIADD R59, R59, UR4 ;  /* 0x000000043b3b7c36 */ /* 0x000fe20008000000 */
[----:B------:R1:W-:Y:S01]  /*10920*/  @P5 STG.E.U8 desc[UR14][R50.64], R211 ;  /* 0x000000d332005986 */ /* 0x0003e2000c10110e */
[----:B------:R-:W-:-:S03]  /*10930*/  ULDC UR4, c[0x0][0x248] ;  /* 0x0000920000047ab9 */ /* 0x000fc60000000800 */
[----:B------:R2:W-:Y:S01]  /*10940*/  @P4 STG.E.U8 desc[UR14][R56.64], R151 ;  /* 0x0000009738004986 */ /* 0x0005e2000c10110e */
[C---:B------:R-:W-:Y:S01]  /*10950*/  VIADD R149, R59.reuse, UR4 ;  /* 0x000000043b957c36 */ /* 0x040fe20008000000 */
[----:B------:R-:W-:Y:S01]  /*10960*/  ISETP.LT.AND P3, PT, R208, UR5, !P0 ;  /* 0x00000005d0007c0c */ /* 0x000fe2000c761270 */
[----:B------:R-:W-:Y:S01]  /*10970*/  ULDC UR4, c[0x0][0x22c] ;  /* 0x00008b0000047ab9 */ /* 0x000fe20000000800 */
[----:B------:R-:W-:Y:S01]  /*10980*/  ULDC UR5, c[0x0][0x22c] ;  /* 0x00008b0000057ab9 */ /* 0x000fe20000000800 */
[----:B-1----:R-:W-:-:S04]  /*10990*/  IADD3 R50, P4, R59, R0, RZ ;  /* 0x000000003b327210 */ /* 0x002fc80007f9e0ff */
[----:B------:R-:W-:Y:S02]  /*109a0*/  LEA.HI.X.SX32 R51, R59, R2, 0x1, P4 ;  /* 0x000000023b337211 */ /* 0x000fe400020f0eff */
[----:B------:R-:W-:Y:S02]  /*109b0*/  PRMT R59, R70, 0x7770, RZ ;  /* 0x00007770463b7816 */ /* 0x000fe400000000ff */
[----:B--2---:R-:W-:-:S03]  /*109c0*/  IADD3 R56, P4, R149, R0, RZ ;  /* 0x0000000095387210 */ /* 0x004fc60007f9e0ff */
        /* <DEDUP_REMOVED lines=10> */
[----:B------:R-:W-:Y:S01]  /*10a70*/  ISETP.LT.AND P5, PT, R204, UR5, !P0 ;  /* 0x00000005cc007c0c */ /* 0x000fe2000c7a1270 */
[----:B------:R-:W-:Y:S01]  /*10a80*/  ULDC UR5, c[0x0][0x22c] ;  /* 0x00008b0000057ab9 */ /* 0x000fe20000000800 */
[----:B-1----:R-:W-:Y:S01]  /*10a90*/  VIADD R51, R149, UR4 ;  /* 0x0000000495337c36 */ /* 0x002fe20008000000 */
[----:B------:R-:W-:Y:S01]  /*10aa0*/  ISETP.LT.AND P4, PT, R201, UR5, !P0 ;  /* 0x00000005c9007c0c */ /* 0x000fe2000c781270 */
[----:B------:R-:W-:Y:S01]  /*10ab0*/  ULDC UR4, c[0x0][0x248] ;  /* 0x0000920000047ab9 */ /* 0x000fe20000000800 */
[----:B------:R-:W-:Y:S01]  /*10ac0*/  PRMT R201, R71, 0x7770, RZ ;  /* 0x0000777047c97816 */ /* 0x000fe200000000ff */
[----:B------:R-:W-:Y:S01]  /*10ad0*/  VIADD R59, R51, UR4 ;  /* 0x00000004333b7c36 */ /* 0x000fe20008000000 */
[----:B------:R-:W-:Y:S01]  /*10ae0*/  ULDC UR4, c[0x0][0x248] ;  /* 0x0000920000047ab9 */ /* 0x000fe20000000800 */
[----:B------:R-:W-:Y:S01]  /*10af0*/  ULDC UR5, c[0x0][0x22c] ;  /* 0x00008b0000057ab9 */ /* 0x000fe20000000800 */
[----:B--2---:R-:W-:-:S04]  /*10b00*/  IADD3 R56, P3, R149, R0, RZ ;  /* 0x0000000095387210 */ /* 0x004fc80007f7e0ff */
[----:B------:R-:W-:Y:S02]  /*10b10*/  LEA.HI.X.SX32 R57, R149, R2, 0x1, P3 ;  /* 0x0000000295397211 */ /* 0x000fe400018f0eff */
[----:B------:R-:W-:-:S03]  /*10b20*/  IADD3 R50, P3, R51, R0, RZ ;  /* 0x0000000033327210 */ /* 0x000fc60007f7e0ff */
[----:B------:R1:W-:Y:S01]  /*10b30*/  @P6 STG.E.U8 desc[UR14][R56.64], R201 ;  /* 0x000000c938006986 */ /* 0x0003e2000c10110e */
[----:B------:R-:W-:Y:S02]  /*10b40*/  PRMT R149, R71, 0x7771, RZ ;  /* 0x0000777147957816 */ /* 0x000fe400000000ff */
[----:B------:R-:W-:Y:S02]  /*10b50*/  LEA.HI.X.SX32 R51, R51, R2, 0x1, P3 ;  /* 0x0000000233337211 */ /* 0x000fe400018f0eff */
[----:B------:R-:W-:Y:S02]  /*10b60*/  PRMT R151, R68, 0x7772, RZ ;  /* 0x0000777244977816 */ /* 0x000fe400000000ff */
[----:B-1----:R-:W-:-:S04]  /*10b70*/  IADD3 R56, P6, R59, R0, RZ ;  /* 0x000000003b387210 */ /* 0x002fc80007fde0ff */
[C---:B------:R-:W-:Y:S01]  /*10b80*/  LEA.HI.X.SX32 R57, R59.reuse, R2, 0x1, P6 ;  /* 0x000000023b397211 */ /* 0x040fe200030f0eff */
[----:B------:R-:W-:Y:S01]  /*10b90*/  VIADD R59, R59, UR4 ;  /* 0x000000043b3b7c36 */ /* 0x000fe20008000000 */
[----:B------:R1:W-:Y:S01]  /*10ba0*/  @P5 STG.E.U8 desc[UR14][R50.64], R149 ;  /* 0x0000009532005986 */ /* 0x0003e2000c10110e */
[----:B------:R-:W-:-:S03]  /*10bb0*/  ULDC UR4, c[0x0][0x248] ;  /* 0x0000920000047ab9 */ /* 0x000fc60000000800 */
[----:B------:R2:W-:Y:S01]  /*10bc0*/  @P2 STG.E.U8 desc[UR14][R56.64], R151 ;  /* 0x0000009738002986 */ /* 0x0005e2000c10110e */
[----:B------:R-:W-:Y:S01]  /*10bd0*/  ISETP.LT.AND P3, PT, R198, UR5, !P0 ;  /* 0x00000005c6007c0c */ /* 0x000fe2000c761270 */
[----:B------:R-:W-:Y:S01]  /*10be0*/  ULDC UR5, c[0x0][0x22c] ;  /* 0x00008b0000057ab9 */ /* 0x000fe20000000800 */
[C---:B-1----:R-:W-:Y:S01]  /*10bf0*/  IADD3 R50, P2, R59.reuse, R0, RZ ;  /* 0x000000003b327210 */ /* 0x042fe20007f5e0ff */
[C---:B------:R-:W-:Y:S01]  /*10c00*/  VIADD R149, R59.reuse, UR4 ;  /* 0x000000043b957c36 */ /* 0x040fe20008000000 */
[----:B------:R-:W-:Y:S02]  /*10c10*/  ULDC UR4, c[0x0][0x22c] ;  /* 0x00008b0000047ab9 */ /* 0x000fe40000000800 */
        /* <DEDUP_REMOVED lines=15> */
[C---:B-1----:R-:W-:Y:S01]  /*10d10*/  IADD3 R50, P3, R149.reuse, R0, RZ ;  /* 0x0000000095327210 */ /* 0x042fe20007f7e0ff */
[----:B------:R-:W-:Y:S01]  /*10d20*/  VIADD R59, R149, UR4 ;  /* 0x00000004953b7c36 */ /* 0x000fe20008000000 */
[----:B------:R-:W-:Y:S01]  /*10d30*/  ISETP.LT.AND P2, PT, R191, UR5, !P0 ;  /* 0x00000005bf007c0c */ /* 0x000fe2000c741270 */
[----:B------:R-:W-:Y:S01]  /*10d40*/  ULDC UR4, c[0x0][0x248] ;  /* 0x0000920000047ab9 */ /* 0x000fe20000000800 */
[----:B------:R-:W-:Y:S01]  /*10d50*/  LEA.HI.X.SX32 R51, R149, R2, 0x1, P3 ;  /* 0x0000000295337211 */ /* 0x000fe200018f0eff */
[----:B------:R-:W-:Y:S01]  /*10d60*/  ULDC UR5, c[0x0][0x22c] ;  /* 0x00008b0000057ab9 */ /* 0x000fe20000000800 */
[----:B------:R-:W-:Y:S01]  /*10d70*/  PRMT R191, R69, 0x7773, RZ ;  /* 0x0000777345bf7816 */ /* 0x000fe200000000ff */
[C---:B------:R-:W-:Y:S01]  /*10d80*/  VIADD R69, R59.reuse, UR4 ;  /* 0x000000043b457c36 */ /* 0x040fe20008000000 */
[C---:B------:R-:W-:Y:S01]  /*10d90*/  PRMT R151, R70.reuse, 0x7772, RZ ;  /* 0x0000777246977816 */ /* 0x040fe200000000ff */
[----:B------:R-:W-:Y:S01]  /*10da0*/  ULDC UR4, c[0x0][0x248] ;  /* 0x0000920000047ab9 */ /* 0x000fe20000000800 */
[----:B--2---:R-:W-:Y:S01]  /*10db0*/  IADD3 R56, P3, R59, R0, RZ ;  /* 0x000000003b387210 */ /* 0x004fe20007f7e0ff */
[----:B------:R1:W-:Y:S01]  /*10dc0*/  @P6 STG.E.U8 desc[UR14][R50.64], R191 ;  /* 0x000000bf32006986 */ /* 0x0003e2000c10110e */
[----:B------:R-:W-:-:S02]  /*10dd0*/  PRMT R149, R70, 0x7773, RZ ;  /* 0x0000777346957816 */ /* 0x000fc400000000ff */
[----:B------:R-:W-:Y:S02]  /*10de0*/  LEA.HI.X.SX32 R57, R59, R2, 0x1, P3 ;  /* 0x000000023b397211 */ /* 0x000fe400018f0eff */
[----:B-1----:R-:W-:-:S04]  /*10df0*/  IADD3 R50, P6, R69, R0, RZ ;  /* 0x0000000045327210 */ /* 0x002fc80007fde0ff */
[C---:B------:R-:W-:Y:S01]  /*10e00*/  LEA.HI.X.SX32 R51, R69.reuse, R2, 0x1, P6 ;  /* 0x0000000245337211 */ /* 0x040fe200030f0eff */
[----:B------:R-:W-:Y:S01]  /*10e10*/  VIADD R69, R69, UR4 ;  /* 0x0000000445457c36 */ /* 0x000fe20008000000 */
[----:B------:R-:W-:Y:S01]  /*10e20*/  @P5 STG.E.U8 desc[UR14][R56.64], R151 ;  /* 0x0000009738005986 */ /* 0x000fe2000c10110e */
        /* <DEDUP_REMOVED lines=9> */
[----:B------:R-:W-:-:S03]  /*10ec0*/  IADD3 R56, P4, R59, R0, RZ ;  /* 0x000000003b387210 */ /* 0x000fc60007f9e0ff */
[----:B------:R1:W-:Y:S01]  /*10ed0*/  @P2 STG.E.U8 desc[UR14][R50.64], R69 ;  /* 0x0000004532002986 */ /* 0x0003e2000c10110e */
[----:B------:R-:W-:Y:S01]  /*10ee0*/  ISETP.LT.AND P2, PT, R182, UR4, !P0 ;  /* 0x00000004b6007c0c */ /* 0x000fe2000c741270 */
[----:B------:R-:W-:Y:S01]  /*10ef0*/  ULDC UR4, c[0x0][0x248] ;  /* 0x0000920000047ab9 */ /* 0x000fe20000000800 */
[----:B------:R-:W-:Y:S02]  /*10f00*/  PRMT R71, R71, 0x7773, RZ ;  /* 0x0000777347477816 */ /* 0x000fe400000000ff */
[C---:B------:R-:W-:Y:S01]  /*10f10*/  LEA.HI.X.SX32 R57, R59.reuse, R2, 0x1, P4 ;  /* 0x000000023b397211 */ /* 0x040fe200020f0eff */
[----:B------:R-:W-:Y:S01]  /*10f20*/  VIADD R59, R59, UR4 ;  /* 0x000000043b3b7c36 */ /* 0x000fe20008000000 */
[----:B------:R-:W-:Y:S01]  /*10f30*/  ISETP.LT.AND P6, PT, R186, UR5, !P0 ;  /* 0x00000005ba007c0c */ /* 0x000fe2000c7c1270 */
[----:B------:R-:W-:Y:S01]  /*10f40*/  ULDC UR4, c[0x0][0x248] ;  /* 0x0000920000047ab9 */ /* 0x000fe20000000800 */
[----:B------:R-:W-:Y:S01]  /*10f50*/  ULDC UR5, c[0x0][0x22c] ;  /* 0x00008b0000057ab9 */ /* 0x000fe20000000800 */
[----:B------:R2:W-:Y:S01]  /*10f60*/  @P3 STG.E.U8 desc[UR14][R56.64], R71 ;  /* 0x0000004738003986 */ /* 0x0005e2000c10110e */
[----:B-1----:R-:W-:Y:S01]  /*10f70*/  VIADD R51, R59, UR4 ;  /* 0x000000043b337c36 */ /* 0x002fe20008000000 */
[----:B------:R-:W-:Y:S01]  /*10f80*/  ULDC UR4, c[0x0][0x248] ;  /* 0x0000920000047ab9 */ /* 0x000fe20000000800 */
[----:B------:R-:W-:-:S02]  /*10f90*/  PRMT R149, R76, 0x7770, RZ ;  /* 0x000077704c957816 */ /* 0x000fc400000000ff */
[----:B------:R-:W-:Y:S01]  /*10fa0*/  ISETP.LT.AND P5, PT, R184, UR5, !P0 ;  /* 0x00000005b8007c0c */ /* 0x000fe2000c7a1270 */
[----:B------:R-:W-:Y:S01]  /*10fb0*/  ULDC UR5, c[0x0][0x22c] ;  /* 0x00008b0000057ab9 */ /* 0x000fe20000000800 */
[----:B--2---:R-:W-:-:S04]  /*10fc0*/  IADD3 R56, P3, R59, R0, RZ ;  /* 0x000000003b387210 */ /* 0x004fc80007f7e0ff */
        /* <DEDUP_REMOVED lines=8> */
[----:B-1----:R-:W-:-:S04]  /*11050*/  IADD3 R56, P6, R59, R0, RZ ;  /* 0x000000003b387210 */ /* 0x002fc80007fde0ff */
        /* <DEDUP_REMOVED lines=9> */
[C---:B-1----:R-:W-:Y:S01]  /*110f0*/  IADD3 R50, P2, R59.reuse, R0, RZ ;  /* 0x000000003b327210 */ /* 0x042fe20007f5e0ff */
[----:B------:R-:W-:Y:S01]  /*11100*/  VIADD R69, R59, UR4 ;  /* 0x000000043b457c36 */ /* 0x000fe20008000000 */
[----:B------:R-:W-:-:S02]  /*11110*/  ULDC UR4, c[0x0][0x22c] ;  /* 0x00008b0000047ab9 */ /* 0x000fc40000000800 */
        /* <DEDUP_REMOVED lines=13> */
[----:B-1----:R-:W-:Y:S01]  /*111f0*/  VIADD R51, R69, UR4 ;  /* 0x0000000445337c36 */ /* 0x002fe20008000000 */
[----:B------:R-:W-:Y:S01]  /*11200*/  ULDC UR4, c[0x0][0x248] ;  /* 0x0000920000047ab9 */ /* 0x000fe20000000800 */
[----:B------:R-:W-:-:S02]  /*11210*/  PRMT R149, R78, 0x7771, RZ ;  /* 0x000077714e957816 */ /* 0x000fc400000000ff */
[----:B------:R-:W-:Y:S01]  /*11220*/  ISETP.LT.AND P5, PT, R174, UR5, !P0 ;  /* 0x00000005ae007c0c */ /* 0x000fe2000c7a1270 */
        /* <DEDUP_REMOVED lines=36> */
[C---:B-1----:R-:W-:Y:S01]  /*11470*/  IADD3 R50, P3, R69.reuse, R0, RZ ;  /* 0x0000000045327210 */ /* 0x042fe20007f7e0ff */
[----:B------:R-:W-:Y:S01]  /*11480*/  VIADD R59, R69, UR4 ;  /* 0x00000004453b7c36 */ /* 0x000fe20008000000 */
[----:B------:R-:W-:Y:S01]  /*11490*/  ULDC UR4, c[0x0][0x248] ;  /* 0x0000920000047ab9 */ /* 0x000fe20000000800 */
[----:B------:R-:W-:-:S02]  /*114a0*/  PRMT R149, R77, 0x7772, RZ ;  /* 0x000077724d957816 */ /* 0x000fc400000000ff */
[----:B------:R-:W-:Y:S01]  /*114b0*/  LEA.HI.X.SX32 R51, R69, R2, 0x1, P3 ;  /* 0x0000000245337211 */ /* 0x000fe200018f0eff */
[----:B------:R-:W-:Y:S01]  /*114c0*/  VIADD R69, R59, UR4 ;  /* 0x000000043b457c36 */ /* 0x000fe20008000000 */
[----:B------:R-:W-:Y:S01]  /*114d0*/  ISETP.LT.AND P5, PT, R164, UR5, !P0 ;  /* 0x00000005a4007c0c */ /* 0x000fe2000c7a1270 */
[----:B------:R-:W-:Y:S01]  /*114e0*/  ULDC UR4, c[0x0][0x248] ;  /* 0x0000920000047ab9 */ /* 0x000fe20000000800 */
[----:B------:R-:W-:Y:S01]  /*114f0*/  PRMT R77, R77, 0x7773, RZ ;  /* 0x000077734d4d7816 */ /* 0x000fe200000000ff */
[----:B------:R1:W-:Y:S01]  /*11500*/  @P6 STG.E.U8 desc[UR14][R50.64], R149 ;  /* 0x0000009532006986 */ /* 0x0003e2000c10110e */
[C---:B--2---:R-:W-:Y:S01]  /*11510*/  IADD3 R56, P3, R59.reuse, R0, RZ ;  /* 0x000000003b387210 */ /* 0x044fe20007f7e0ff */
[----:B------:R-:W-:Y:S01]  /*11520*/  ULDC UR5, c[0x0][0x22c] ;  /* 0x00008b0000057ab9 */ /* 0x000fe20000000800 */
[----:B------:R-:W-:Y:S02]  /*11530*/  PRMT R71, R78, 0x7772, RZ ;  /* 0x000077724e477816 */ /* 0x000fe400000000ff */
[----:B------:R-:W-:-:S02]  /*11540*/  LEA.HI.X.SX32 R57, R59, R2, 0x1, P3 ;  /* 0x000000023b397211 */ /* 0x000fc400018f0eff */
[----:B-1----:R-:W-:-:S04]  /*11550*/  IADD3 R50, P6, R69, R0, RZ ;  /* 0x0000000045327210 */ /* 0x002fc80007fde0ff */
[C---:B------:R-:W-:Y:S01]  /*11560*/  LEA.HI.X.SX32 R51, R69.reuse, R2, 0x1, P6 ;  /* 0x0000000245337211 */ /* 0x040fe200030f0eff */
[----:B------:R-:W-:Y:S01]  /*11570*/  VIADD R69, R69, UR4 ;  /* 0x0000000445457c36 */ /* 0x000fe20008000000 */
[----:B------:R-:W-:Y:S01]  /*11580*/  ISETP.LT.AND P4, PT, R161, UR5, !P0 ;  /* 0x00000005a1007c0c */ /* 0x000fe2000c781270 */
[----:B------:R-:W-:Y:S01]  /*11590*/  @P5 STG.E.U8 desc[UR14][R56.64], R77 ;  /* 0x0000004d38005986 */ /* 0x000fe2000c10110e */
[----:B------:R-:W-:Y:S01]  /*115a0*/  ULDC UR4, c[0x0][0x248] ;  /* 0x0000920000047ab9 */ /* 0x000fe20000000800 */
[----:B------:R-:W-:Y:S02]  /*115b0*/  ULDC UR5, c[0x0][0x22c] ;  /* 0x00008b0000057ab9 */ /* 0x000fe40000000800 */
        /* <DEDUP_REMOVED lines=27> */
[C---:B------:R-:W-:Y:S01]  /*11770*/  PRMT R77, R92.reuse, 0x7770, RZ ;  /* 0x000077705c4d7816 */ /* 0x040fe200000000ff */
        /* <DEDUP_REMOVED lines=13> */
[----:B------:R-:W-:Y:S01]  /*11850*/  VIADD R69, R59, UR4 ;  /* 0x000000043b457c36 */ /* 0x000fe20008000000 */
        /* <DEDUP_REMOVED lines=22> */
[C---:B------:R-:W-:Y:S01]  /*119c0*/  VIADD R69, R59.reuse, UR4 ;  /* 0x000000043b457c36 */ /* 0x040fe20008000000 */
[----:B------:R-:W-:Y:S01]  /*119d0*/  ISETP.LT.AND P5, PT, R144, UR5, !P0 ;  /* 0x0000000590007c0c */ /* 0x000fe2000c7a1270 */
[----:B------:R-:W-:Y:S01]  /*119e0*/  ULDC UR4, c[0x0][0x248] ;  /* 0x0000920000047ab9 */ /* 0x000fe20000000800 */
[----:B------:R-:W-:Y:S01]  /*119f0*/  PRMT R77, R94, 0x7771, RZ ;  /* 0x000077715e4d7816 */ /* 0x000fe200000000ff */
[----:B------:R1:W-:Y:S01]  /*11a00*/  @P6 STG.E.U8 desc[UR14][R50.64], R79 ;  /* 0x0000004f32006986 */ /* 0x0003e2000c10110e */
[----:B--2---:R-:W-:Y:S01]  /*11a10*/  IADD3 R56, P3, R59, R0, RZ ;  /* 0x000000003b387210 */ /* 0x004fe20007f7e0ff */
        /* <DEDUP_REMOVED lines=54> */
[----:B------:R-:W-:Y:S01]  /*11d80*/  PRMT R77, R94, 0x7773, RZ ;  /* 0x000077735e4d7816 */ /* 0x000fe200000000ff */
        /* <DEDUP_REMOVED lines=10> */
[----:B------:R-:W-:Y:S01]  /*11e30*/  ISETP.LT.AND P5, PT, R137, UR5, !P0 ;  /* 0x0000000589007c0c */ /* 0x000fe2000c7a1270 */
[----:B------:R-:W-:Y:S01]  /*11e40*/  ULDC UR4, c[0x0][0x248] ;  /* 0x0000920000047ab9 */ /* 0x000fe20000000800 */
[----:B------:R-:W-:Y:S01]  /*11e50*/  ULDC UR5, c[0x0][0x22c] ;  /* 0x00008b0000057ab9 */ /* 0x000fe20000000800 */
[----:B------:R2:W-:Y:S01]  /*11e60*/  @P3 STG.E.U8 desc[UR14][R56.64], R77 ;  /* 0x0000004d38003986 */ /* 0x0005e2000c10110e */
[----:B------:R-:W-:Y:S01]  /*11e70*/  ISETP.LT.AND P4, PT, R135, UR5, !P0 ;  /* 0x0000000587007c0c */ /* 0x000fe2000c781270 */
[----:B------:R-:W-:Y:S01]  /*11e80*/  ULDC UR5, c[0x0][0x22c] ;  /* 0x00008b0000057ab9 */ /* 0x000fe20000000800 */
[C---:B-1----:R-:W-:Y:S01]  /*11e90*/  IADD3 R50, P3, R69.reuse, R0, RZ ;  /* 0x0000000045327210 */ /* 0x042fe20007f7e0ff */
[----:B------:R-:W-:Y:S01]  /*11ea0*/  VIADD R59, R69, UR4 ;  /* 0x00000004453b7c36 */ /* 0x000fe20008000000 */
[----:B------:R-:W-:Y:S01]  /*11eb0*/  PRMT R71, R95, 0x7773, RZ ;  /* 0x000077735f477816 */ /* 0x000fe200000000ff */
[----:B------:R-:W-:Y:S01]  /*11ec0*/  ULDC UR4, c[0x0][0x248] ;  /* 0x0000920000047ab9 */ /* 0x000fe20000000800 */
[----:B------:R-:W-:Y:S01]  /*11ed0*/  LEA.HI.X.SX32 R51, R69, R2, 0x1, P3 ;  /* 0x0000000245337211 */ /* 0x000fe200018f0eff */
[----:B------:R-:W-:Y:S01]  /*11ee0*/  VIADD R69, R59, UR4 ;  /* 0x000000043b457c36 */ /* 0x000fe20008000000 */
[----:B------:R-:W-:Y:S01]  /*11ef0*/  PRMT R95, R95, 0x7772, RZ ;  /* 0x000077725f5f7816 */ /* 0x000fe200000000ff */
[----:B------:R-:W-:Y:S01]  /*11f00*/  ULDC UR4, c[0x0][0x22c] ;  /* 0x00008b0000047ab9 */ /* 0x000fe20000000800 */
[----:B--2---:R-:W-:-:S04]  /*11f10*/  IADD3 R56, P3, R59, R0, RZ ;  /* 0x000000003b387210 */ /* 0x004fc80007f7e0ff */
[----:B------:R-:W-:Y:S01]  /*11f20*/  LEA.HI.X.SX32 R57, R59, R2, 0x1, P3 ;  /* 0x000000023b397211 */ /* 0x000fe200018f0eff */
[----:B------:R1:W-:Y:S01]  /*11f30*/  @P5 STG.E.U8 desc[UR14][R50.64], R95 ;  /* 0x0000005f32005986 */ /* 0x0003e2000c10110e */
[----:B------:R-:W-:-:S03]  /*11f40*/  PRMT R79, R88, 0x7770, RZ ;  /* 0x00007770584f7816 */ /* 0x000fc600000000ff */
[----:B------:R2:W-:Y:S01]  /*11f50*/  @P4 STG.E.U8 desc[UR14][R56.64], R71 ;  /* 0x0000004738004986 */ /* 0x0005e2000c10110e */
[----:B------:R-:W-:Y:S01]  /*11f60*/  ISETP.LT.AND P4, PT, R134, UR4, !P0 ;  /* 0x0000000486007c0c */ /* 0x000fe2000c781270 */
[----:B------:R-:W-:Y:S01]  /*11f70*/  ULDC UR4, c[0x0][0x248] ;  /* 0x0000920000047ab9 */ /* 0x000fe20000000800 */
[C---:B-1----:R-:W-:Y:S02]  /*11f80*/  IADD3 R50, P3, R69.reuse, R0, RZ ;  /* 0x0000000045327210 */ /* 0x042fe40007f7e0ff */
[----:B------:R-:W-:Y:S01]  /*11f90*/  ISETP.LT.AND P6, PT, R136, UR5, !P0 ;  /* 0x0000000588007c0c */ /* 0x000fe2000c7c1270 */
[----:B------:R-:W-:Y:S01]  /*11fa0*/  ULDC UR5, c[0x0][0x22c] ;  /* 0x00008b0000057ab9 */ /* 0x000fe20000000800 */
[C---:B------:R-:W-:Y:S01]  /*11fb0*/  LEA.HI.X.SX32 R51, R69.reuse, R2, 0x1, P3 ;  /* 0x0000000245337211 */ /* 0x040fe200018f0eff */
[----:B------:R-:W-:Y:S01]  /*11fc0*/  VIADD R69, R69, UR4 ;  /* 0x0000000445457c36 */ /* 0x000fe20008000000 */
[----:B------:R-:W-:-:S03]  /*11fd0*/  ULDC UR4, c[0x0][0x248] ;  /* 0x0000920000047ab9 */ /* 0x000fc60000000800 */
[----:B------:R1:W-:Y:S01]  /*11fe0*/  @P2 STG.E.U8 desc[UR14][R50.64], R79 ;  /* 0x0000004f32002986 */ /* 0x0003e2000c10110e */
[----:B--2---:R-:W-:Y:S01]  /*11ff0*/  VIADD R57, R69, UR4 ;  /* 0x0000000445397c36 */ /* 0x004fe20008000000 */
[----:B------:R-:W-:Y:S01]  /*12000*/  ULDC UR4, c[0x0][0x248] ;  /* 0x0000920000047ab9 */ /* 0x000fe20000000800 */
[----:B------:R-:W-:Y:S02]  /*12010*/  PRMT R77, R88, 0x7771, RZ ;  /* 0x00007771584d7816 */ /* 0x000fe400000000ff */
[----:B------:R-:W-:Y:S01]  /*12020*/  ISETP.LT.AND P5, PT, R131, UR5, !P0 ;  /* 0x0000000583007c0c */ /* 0x000fe2000c7a1270 */
[----:B------:R-:W-:Y:S01]  /*12030*/  VIADD R59, R57, UR4 ;  /* 0x00000004393b7c36 */ /* 0x000fe20008000000 */
[----:B------:R-:W-:Y:S01]  /*12040*/  ULDC UR4, c[0x0][0x248] ;  /* 0x0000920000047ab9 */ /* 0x000fe20000000800 */
[----:B------:R-:W-:Y:S01]  /*12050*/  PRMT R71, R89, 0x7771, RZ ;  /* 0x0000777159477816 */ /* 0x000fe200000000ff */
[----:B------:R-:W-:Y:S01]  /*12060*/  ULDC UR5, c[0x0][0x22c] ;  /* 0x00008b0000057ab9 */ /* 0x000fe20000000800 */
[----:B-1----:R-:W-:-:S04]  /*12070*/  IADD3 R50, P2, R69, R0, RZ ;  /* 0x0000000045327210 */ /* 0x002fc80007f5e0ff */
[----:B------:R-:W-:Y:S02]  /*12080*/  LEA.HI.X.SX32 R51, R69, R2, 0x1, P2 ;  /* 0x0000000245337211 */ /* 0x000fe400010f0eff */
[----:B------:R-:W-:-:S03]  /*12090*/  IADD3 R56, P2, R57, R0, RZ ;  /* 0x0000000039387210 */ /* 0x000fc60007f5e0ff */
[----:B------:R1:W-:Y:S01]  /*120a0*/  @P6 STG.E.U8 desc[UR14][R50.64], R77 ;  /* 0x0000004d32006986 */ /* 0x0003e2000c10110e */
[----:B------:R-:W-:Y:S02]  /*120b0*/  PRMT R69, R89, 0x7770, RZ ;  /* 0x0000777059457816 */ /* 0x000fe400000000ff */
[----:B------:R-:W-:Y:S02]  /*120c0*/  LEA.HI.X.SX32 R57, R57, R2, 0x1, P2 ;  /* 0x0000000239397211 */ /* 0x000fe400010f0eff */
[----:B------:R-:W-:Y:S01]  /*120d0*/  ISETP.LT.AND P3, PT, R133, UR5, !P0 ;  /* 0x0000000585007c0c */ /* 0x000fe2000c761270 */
[----:B------:R-:W-:Y:S01]  /*120e0*/  ULDC UR5, c[0x0][0x22c] ;  /* 0x00008b0000057ab9 */ /* 0x000fe20000000800 */
        /* <DEDUP_REMOVED lines=8> */
[C---:B-1----:R-:W-:Y:S01]  /*12170*/  VIADD R69, R59.reuse, UR4 ;  /* 0x000000043b457c36 */ /* 0x042fe20008000000 */
[----:B------:R-:W-:Y:S01]  /*12180*/  ULDC UR4, c[0x0][0x22c] ;  /* 0x00008b0000047ab9 */ /* 0x000fe20000000800 */
[----:B--2---:R-:W-:-:S04]  /*12190*/  IADD3 R50, P4, R59, R0, RZ ;  /* 0x000000003b327210 */ /* 0x004fc80007f9e0ff */
        /* <DEDUP_REMOVED lines=67> */
[C---:B-1----:R-:W-:Y:S02]  /*125d0*/  IADD3 R50, P6, R59.reuse, R0, RZ ;  /* 0x000000003b327210 */ /* 0x042fe40007fde0ff */
[----:B------:R-:W-:Y:S01]  /*125e0*/  ISETP.LT.AND P3, PT, R122, UR5, !P0 ;  /* 0x000000057a007c0c */ /* 0x000fe2000c761270 */
[----:B------:R1:W-:Y:S01]  /*125f0*/  @P5 STG.E.U8 desc[UR14][R56.64], R71 ;  /* 0x0000004738005986 */ /* 0x0003e2000c10110e */
[C---:B------:R-:W-:Y:S01]  /*12600*/  LEA.HI.X.SX32 R51, R59.reuse, R2, 0x1, P6 ;  /* 0x000000023b337211 */ /* 0x040fe200030f0eff */
[----:B------:R-:W-:Y:S01]  /*12610*/  VIADD R59, R59, UR4 ;  /* 0x000000043b3b7c36 */ /* 0x000fe20008000000 */
[----:B------:R-:W-:Y:S01]  /*12620*/  ULDC UR4, c[0x0][0x248] ;  /* 0x0000920000047ab9 */ /* 0x000fe20000000800 */
[----:B------:R-:W-:Y:S02]  /*12630*/  ULDC UR5, c[0x0][0x22c] ;  /* 0x00008b0000057ab9 */ /* 0x000fe40000000800 */
[----:B------:R2:W-:Y:S01]  /*12640*/  @P4 STG.E.U8 desc[UR14][R50.64], R77 ;  /* 0x0000004d32004986 */ /* 0x0005e2000c10110e */
[----:B------:R-:W-:Y:S01]  /*12650*/  VIADD R69, R59, UR4 ;  /* 0x000000043b457c36 */ /* 0x000fe20008000000 */
[----:B------:R-:W-:Y:S01]  /*12660*/  ISETP.LT.AND P2, PT, R121, UR5, !P0 ;  /* 0x0000000579007c0c */ /* 0x000fe2000c741270 */
[----:B------:R-:W-:Y:S01]  /*12670*/  ULDC UR4, c[0x0][0x22c] ;  /* 0x00008b0000047ab9 */ /* 0x000fe20000000800 */
[----:B------:R-:W-:Y:S01]  /*12680*/  ULDC UR5, c[0x0][0x22c] ;  /* 0x00008b0000057ab9 */ /* 0x000fe20000000800 */
[----:B-1----:R-:W-:-:S02]  /*12690*/  PRMT R71, R91, 0x7772, RZ ;  /* 0x000077725b477816 */ /* 0x002fc400000000ff */
[----:B--2---:R-:W-:-:S04]  /*126a0*/  IADD3 R50, P4, R59, R0, RZ ;  /* 0x000000003b327210 */ /* 0x004fc80007f9e0ff */
[----:B------:R-:W-:Y:S02]  /*126b0*/  LEA.HI.X.SX32 R51, R59, R2, 0x1, P4 ;  /* 0x000000023b337211 */ /* 0x000fe400020f0eff */
        /* <DEDUP_REMOVED lines=11> */
[C---:B------:R-:W-:Y:S01]  /*12770*/  IADD3 R58, P2, R69.reuse, R0, RZ ;  /* 0x00000000453a7210 */ /* 0x040fe20007f5e0ff */
[----:B-1----:R-:W-:Y:S01]  /*12780*/  VIADD R51, R69, UR4 ;  /* 0x0000000445337c36 */ /* 0x002fe20008000000 */
[----:B------:R-:W-:Y:S01]  /*12790*/  ULDC UR4, c[0x0][0x248] ;  /* 0x0000920000047ab9 */ /* 0x000fe20000000800 */
[----:B------:R-:W-:-:S02]  /*127a0*/  PRMT R79, R84, 0x7770, RZ ;  /* 0x00007770544f7816 */ /* 0x000fc400000000ff */
[----:B------:R-:W-:Y:S01]  /*127b0*/  LEA.HI.X.SX32 R59, R69, R2, 0x1, P2 ;  /* 0x00000002453b7211 */ /* 0x000fe200010f0eff */
[C---:B------:R-:W-:Y:S01]  /*127c0*/  VIADD R69, R51.reuse, UR4 ;  /* 0x0000000433457c36 */ /* 0x040fe20008000000 */
[----:B------:R-:W-:Y:S01]  /*127d0*/  ISETP.LT.AND P5, PT, R116, UR5, !P0 ;  /* 0x0000000574007c0c */ /* 0x000fe2000c7a1270 */
[----:B------:R-:W-:Y:S01]  /*127e0*/  ULDC UR4, c[0x0][0x248] ;  /* 0x0000920000047ab9 */ /* 0x000fe20000000800 */
[-C--:B------:R-:W-:Y:S01]  /*127f0*/  IADD3 R50, P2, R51, R0.reuse, RZ ;  /* 0x0000000033327210 */ /* 0x080fe20007f5e0ff */
[----:B------:R1:W-:Y:S01]  /*12800*/  @P6 STG.E.U8 desc[UR14][R58.64], R79 ;  /* 0x0000004f3a006986 */ /* 0x0003e2000c10110e */
[----:B--2---:R-:W-:Y:S01]  /*12810*/  IADD3 R56, P6, R69, R0, RZ ;  /* 0x0000000045387210 */ /* 0x004fe20007fde0ff */
[----:B------:R-:W-:Y:S01]  /*12820*/  ULDC UR5, c[0x0][0x22c] ;  /* 0x00008b0000057ab9 */ /* 0x000fe20000000800 */
[----:B------:R-:W-:Y:S02]  /*12830*/  PRMT R71, R84, 0x7771, RZ ;  /* 0x0000777154477816 */ /* 0x000fe400000000ff */
[----:B------:R-:W-:-:S02]  /*12840*/  LEA.HI.X.SX32 R51, R51, R2, 0x1, P2 ;  /* 0x0000000233337211 */ /* 0x000fc400010f0eff */
[C---:B------:R-:W-:Y:S01]  /*12850*/  LEA.HI.X.SX32 R57, R69.reuse, R2, 0x1, P6 ;  /* 0x0000000245397211 */ /* 0x040fe200030f0eff */
[----:B------:R-:W-:Y:S01]  /*12860*/  VIADD R69, R69, UR4 ;  /* 0x0000000445457c36 */ /* 0x000fe20008000000 */
[----:B------:R-:W-:Y:S01]  /*12870*/  PRMT R77, R85, 0x7770, RZ ;  /* 0x00007770554d7816 */ /* 0x000fe200000000ff */
[----:B------:R2:W-:Y:S01]  /*12880*/  @P5 STG.E.U8 desc[UR14][R50.64], R71 ;  /* 0x0000004732005986 */ /* 0x0005e2000c10110e */
[----:B------:R-:W-:Y:S01]  /*12890*/  ISETP.LT.AND P4, PT, R118, UR5, !P0 ;  /* 0x0000000576007c0c */ /* 0x000fe2000c781270 */
[----:B------:R-:W-:Y:S01]  /*128a0*/  ULDC UR4, c[0x0][0x248] ;  /* 0x0000920000047ab9 */ /* 0x000fe20000000800 */
[----:B------:R-:W-:Y:S01]  /*128b0*/  ULDC UR5, c[0x0][0x22c] ;  /* 0x00008b0000057ab9 */ /* 0x000fe20000000800 */
[----:B------:R3:W-:Y:S01]  /*128c0*/  @P3 STG.E.U8 desc[UR14][R56.64], R77 ;  /* 0x0000004d38003986 */ /* 0x0007e2000c10110e */
[----:B-1----:R-:W-:Y:S02]  /*128d0*/  IADD3 R58, P3, R69, R0, RZ ;  /* 0x00000000453a7210 */ /* 0x002fe40007f7e0ff */
[----:B------:R-:W-:Y:S01]  /*128e0*/  ISETP.LT.AND P2, PT, R117, UR5, !P0 ;  /* 0x0000000575007c0c */ /* 0x000fe2000c741270 */
[----:B------:R-:W-:Y:S01]  /*128f0*/  ULDC UR5, c[0x0][0x22c] ;  /* 0x00008b0000057ab9 */ /* 0x000fe20000000800 */
[C---:B------:R-:W-:Y:S01]  /*12900*/  LEA.HI.X.SX32 R59, R69.reuse, R2, 0x1, P3 ;  /* 0x00000002453b7211 */ /* 0x040fe200018f0eff */
[----:B--2---:R-:W-:Y:S01]  /*12910*/  VIADD R71, R69, UR4 ;  /* 0x0000000445477c36 */ /* 0x004fe20008000000 */
[----:B------:R-:W-:Y:S01]  /*12920*/  PRMT R69, R85, 0x7771, RZ ;  /* 0x0000777155457816 */ /* 0x000fe200000000ff */
[----:B------:R-:W-:-:S03]  /*12930*/  ULDC UR4, c[0x0][0x22c] ;  /* 0x00008b0000047ab9 */ /* 0x000fc60000000800 */
[----:B------:R-:W-:Y:S01]  /*12940*/  IADD3 R50, P3, R71, R0, RZ ;  /* 0x0000000047327210 */ /* 0x000fe20007f7e0ff */
[----:B------:R1:W-:Y:S01]  /*12950*/  @P4 STG.E.U8 desc[UR14][R58.64], R69 ;  /* 0x000000453a004986 */ /* 0x0003e2000c10110e */
[----:B------:R-:W-:Y:S01]  /*12960*/  ISETP.LT.AND P4, PT, R115, UR4, !P0 ;  /* 0x0000000473007c0c */ /* 0x000fe2000c781270 */
[----:B------:R-:W-:Y:S01]  /*12970*/  ULDC UR4, c[0x0][0x248] ;  /* 0x0000920000047ab9 */ /* 0x000fe20000000800 */
[C---:B------:R-:W-:Y:S01]  /*12980*/  LEA.HI.X.SX32 R51, R71.reuse, R2, 0x1, P3 ;  /* 0x0000000247337211 */ /* 0x040fe200018f0eff */
[----:B------:R-:W-:Y:S01]  /*12990*/  VIADD R71, R71, UR4 ;  /* 0x0000000447477c36 */ /* 0x000fe20008000000 */
[----:B---3--:R-:W-:Y:S01]  /*129a0*/  PRMT R77, R86, 0x7770, RZ ;  /* 0x00007770564d7816 */ /* 0x008fe200000000ff */
[----:B------:R-:W-:Y:S01]  /*129b0*/  ULDC UR4, c[0x0][0x248] ;  /* 0x0000920000047ab9 */ /* 0x000fe20000000800 */
[----:B------:R-:W-:Y:S01]  /*129c0*/  ISETP.LT.AND P6, PT, R114, UR5, !P0 ;  /* 0x0000000572007c0c */ /* 0x000fe2000c7c1270 */
[----:B------:R-:W-:Y:S02]  /*129d0*/  ULDC UR5, c[0x0][0x22c] ;  /* 0x00008b0000057ab9 */ /* 0x000fe40000000800 */
[----:B------:R2:W-:Y:S01]  /*129e0*/  @P2 STG.E.U8 desc[UR14][R50.64], R77 ;  /* 0x0000004d32002986 */ /* 0x0005e2000c10110e */
[C---:B------:R-:W-:Y:S01]  /*129f0*/  IADD3 R56, P2, R71.reuse, R0, RZ ;  /* 0x0000000047387210 */ /* 0x040fe20007f5e0ff */
[----:B-1----:R-:W-:Y:S01]  /*12a00*/  VIADD R59, R71, UR4 ;  /* 0x00000004473b7c36 */ /* 0x002fe20008000000 */
[----:B------:R-:W-:Y:S01]  /*12a10*/  ULDC UR4, c[0x0][0x248] ;  /* 0x0000920000047ab9 */ /* 0x000fe20000000800 */
[----:B------:R-:W-:-:S02]  /*12a20*/  PRMT R79, R86, 0x7771, RZ ;  /* 0x00007771564f7816 */ /* 0x000fc400000000ff */
[----:B------:R-:W-:Y:S01]  /*12a30*/  LEA.HI.X.SX32 R57, R71, R2, 0x1, P2 ;  /* 0x0000000247397211 */ /* 0x000fe200010f0eff */
[----:B------:R-:W-:Y:S01]  /*12a40*/  VIADD R69, R59, UR4 ;  /* 0x000000043b457c36 */ /* 0x000fe20008000000 */
        /* <DEDUP_REMOVED lines=16> */
[C---:B-1----:R-:W-:Y:S02]  /*12b50*/  IADD3 R56, P4, R69.reuse, R0, RZ ;  /* 0x0000000045387210 */ /* 0x042fe40007f9e0ff */
[----:B------:R-:W-:Y:S01]  /*12b60*/  ISETP.LT.AND P2, PT, R112, UR5, !P0 ;  /* 0x0000000570007c0c */ /* 0x000fe2000c741270 */
[----:B------:R-:W-:Y:S01]  /*12b70*/  ULDC UR5, c[0x0][0x22c] ;  /* 0x00008b0000057ab9 */ /* 0x000fe20000000800 */
[C---:B------:R-:W-:Y:S01]  /*12b80*/  LEA.HI.X.SX32 R57, R69.reuse, R2, 0x1, P4 ;  /* 0x0000000245397211 */ /* 0x040fe200020f0eff */
[----:B--2---:R-:W-:Y:S01]  /*12b90*/  VIADD R71, R69, UR4 ;  /* 0x0000000445477c36 */ /* 0x004fe20008000000 */
[----:B------:R-:W-:Y:S01]  /*12ba0*/  PRMT R69, R84, 0x7772, RZ ;  /* 0x0000777254457816 */ /* 0x000fe200000000ff */
[----:B------:R-:W-:-:S03]  /*12bb0*/  ULDC UR4, c[0x0][0x22c] ;  /* 0x00008b0000047ab9 */ /* 0x000fc60000000800 */
[C---:B------:R-:W-:Y:S01]  /*12bc0*/  IADD3 R58, P4, R71.reuse, R0, RZ ;  /* 0x00000000473a7210 */ /* 0x040fe20007f9e0ff */
        /* <DEDUP_REMOVED lines=12> */
[----:B------:R-:W-:-:S02]  /*12c90*/  ULDC UR4, c[0x0][0x248] ;  /* 0x0000920000047ab9 */ /* 0x000fc40000000800 */
[----:B------:R-:W-:Y:S01]  /*12ca0*/  LEA.HI.X.SX32 R51, R71, R2, 0x1, P2 ;  /* 0x0000000247337211 */ /* 0x000fe200010f0eff */
[----:B------:R-:W-:Y:S01]  /*12cb0*/  VIADD R69, R57, UR4 ;  /* 0x0000000439457c36 */ /* 0x000fe20008000000 */
[----:B------:R-:W-:Y:S01]  /*12cc0*/  PRMT R71, R85, 0x7772, RZ ;  /* 0x0000777255477816 */ /* 0x000fe200000000ff */
[----:B------:R-:W-:Y:S01]  /*12cd0*/  ULDC UR4, c[0x0][0x248] ;  /* 0x0000920000047ab9 */ /* 0x000fe20000000800 */
[----:B------:R-:W-:Y:S01]  /*12ce0*/  ISETP.LT.AND P5, PT, R106, UR5, !P0 ;  /* 0x000000056a007c0c */ /* 0x000fe2000c7a1270 */
[----:B------:R-:W-:Y:S01]  /*12cf0*/  ULDC UR5, c[0x0][0x22c] ;  /* 0x00008b0000057ab9 */ /* 0x000fe20000000800 */
[-C--:B------:R-:W-:Y:S01]  /*12d00*/  IADD3 R56, P2, R57, R0.reuse, RZ ;  /* 0x0000000039387210 */ /* 0x080fe20007f5e0ff */
[----:B------:R1:W-:Y:S01]  /*12d10*/  @P6 STG.E.U8 desc[UR14][R50.64], R71 ;  /* 0x0000004732006986 */ /* 0x0003e2000c10110e */
[----:B--2---:R-:W-:Y:S02]  /*12d20*/  IADD3 R58, P6, R69, R0, RZ ;  /* 0x00000000453a7210 */ /* 0x004fe40007fde0ff */
[----:B------:R-:W-:-:S02]  /*12d30*/  PRMT R85, R85, 0x7773, RZ ;  /* 0x0000777355557816 */ /* 0x000fc400000000ff */
[-C--:B------:R-:W-:Y:S02]  /*12d40*/  LEA.HI.X.SX32 R57, R57, R2.reuse, 0x1, P2 ;  /* 0x0000000239397211 */ /* 0x080fe400010f0eff */
        /* <DEDUP_REMOVED lines=8> */
[C---:B-1----:R-:W-:Y:S01]  /*12dd0*/  IADD3 R50, P3, R69.reuse, R0, RZ ;  /* 0x0000000045327210 */ /* 0x042fe20007f7e0ff */
[----:B------:R-:W-:Y:S01]  /*12de0*/  VIADD R71, R69, UR4 ;  /* 0x0000000445477c36 */ /* 0x000fe20008000000 */
[----:B------:R-:W-:Y:S01]  /*12df0*/  ISETP.LT.AND P2, PT, R107, UR5, !P0 ;  /* 0x000000056b007c0c */ /* 0x000fe2000c741270 */
[----:B------:R-:W-:Y:S01]  /*12e00*/  ULDC UR4, c[0x0][0x22c] ;  /* 0x00008b0000047ab9 */ /* 0x000fe20000000800 */
[----:B------:R-:W-:Y:S01]  /*12e10*/  LEA.HI.X.SX32 R51, R69, R2, 0x1, P3 ;  /* 0x0000000245337211 */ /* 0x000fe200018f0eff */
[----:B------:R-:W-:Y:S01]  /*12e20*/  ULDC UR5, c[0x0][0x22c] ;  /* 0x00008b0000057ab9 */ /* 0x000fe20000000800 */
[----:B------:R-:W-:-:S02]  /*12e30*/  PRMT R69, R86, 0x7773, RZ ;  /* 0x0000777356457816 */ /* 0x000fc400000000ff */
[----:B--2---:R-:W-:-:S03]  /*12e40*/  IADD3 R56, P3, R71, R0, RZ ;  /* 0x0000000047387210 */ /* 0x004fc60007f7e0ff */
        /* <DEDUP_REMOVED lines=50> */
[C---:B---3--:R-:W-:Y:S01]  /*13170*/  IADD3 R56, P2, R71.reuse, R0, RZ ;  /* 0x0000000047387210 */ /* 0x048fe20007f5e0ff */
        /* <DEDUP_REMOVED lines=27> */
[----:B------:R-:W-:Y:S01]  /*13330*/  ULDC UR4, c[0x0][0x22c] ;  /* 0x00008b0000047ab9 */ /* 0x000fe20000000800 */
        /* <DEDUP_REMOVED lines=8> */
[C---:B------:R-:W-:Y:S01]  /*133c0*/  PRMT R77, R80.reuse, 0x7772, RZ ;  /* 0x00007772504d7816 */ /* 0x040fe200000000ff */
[----:B------:R-:W-:Y:S01]  /*133d0*/  ULDC UR4, c[0x0][0x248] ;  /* 0x0000920000047ab9 */ /* 0x000fe20000000800 */
[----:B------:R-:W-:Y:S01]  /*133e0*/  ISETP.LT.AND P5, PT, R45, UR5, !P0 ;  /* 0x000000052d007c0c */ /* 0x000fe2000c7a1270 */
[C---:B------:R-:W-:Y:S01]  /*133f0*/  VIADD R45, R59.reuse, UR4 ;  /* 0x000000043b2d7c36 */ /* 0x040fe20008000000 */
[----:B------:R-:W-:Y:S01]  /*13400*/  ULDC UR4, c[0x0][0x248] ;  /* 0x0000920000047ab9 */ /* 0x000fe20000000800 */
[----:B------:R2:W-:Y:S01]  /*13410*/  @P2 STG.E.U8 desc[UR14][R48.64], R77 ;  /* 0x0000004d30002986 */ /* 0x0005e2000c10110e */
[----:B---3--:R-:W-:Y:S01]  /*13420*/  IADD3 R50, P2, R59, R0, RZ ;  /* 0x000000003b327210 */ /* 0x008fe20007f5e0ff */
[----:B------:R-:W-:Y:S01]  /*13430*/  ULDC UR5, c[0x0][0x22c] ;  /* 0x00008b0000057ab9 */ /* 0x000fe20000000800 */
[----:B------:R-:W-:-:S02]  /*13440*/  PRMT R71, R80, 0x7773, RZ ;  /* 0x0000777350477816 */ /* 0x000fc400000000ff */
[----:B------:R-:W-:Y:S01]  /*13450*/  LEA.HI.X.SX32 R51, R59, R2, 0x1, P2 ;  /* 0x000000023b337211 */ /* 0x000fe200010f0eff */
[C---:B------:R-:W-:Y:S01]  /*13460*/  VIADD R59, R45.reuse, UR4 ;  /* 0x000000042d3b7c36 */ /* 0x040fe20008000000 */
[----:B-1----:R-:W-:Y:S01]  /*13470*/  IADD3 R56, P2, R45, R0, RZ ;  /* 0x000000002d387210 */ /* 0x002fe20007f5e0ff */
[----:B------:R-:W-:Y:S01]  /*13480*/  ULDC UR4, c[0x0][0x248] ;  /* 0x0000920000047ab9 */ /* 0x000fe20000000800 */
[----:B------:R-:W-:Y:S01]  /*13490*/  ISETP.LT.AND P3, PT, R47, UR5, !P0 ;  /* 0x000000052f007c0c */ /* 0x000fe2000c761270 */
[----:B------:R-:W-:Y:S01]  /*134a0*/  ULDC UR5, c[0x0][0x22c] ;  /* 0x00008b0000057ab9 */ /* 0x000fe20000000800 */
[----:B------:R-:W-:Y:S01]  /*134b0*/  LEA.HI.X.SX32 R57, R45, R2, 0x1, P2 ;  /* 0x000000022d397211 */ /* 0x000fe200010f0eff */
[----:B------:R1:W-:Y:S01]  /*134c0*/  @P6 STG.E.U8 desc[UR14][R50.64], R71 ;  /* 0x0000004732006986 */ /* 0x0003e2000c10110e */
[----:B------:R-:W-:Y:S01]  /*134d0*/  ISETP.LT.AND P2, PT, R46, UR5, !P0 ;  /* 0x000000052e007c0c */ /* 0x000fe2000c741270 */
[----:B------:R-:W-:Y:S01]  /*134e0*/  ULDC UR5, c[0x0][0x22c] ;  /* 0x00008b0000057ab9 */ /* 0x000fe20000000800 */
[----:B------:R-:W-:-:S02]  /*134f0*/  IADD3 R46, P6, R59, R0, RZ ;  /* 0x000000003b2e7210 */ /* 0x000fc40007fde0ff */
[----:B------:R-:W-:Y:S02]  /*13500*/  PRMT R69, R81, 0x7772, RZ ;  /* 0x0000777251457816 */ /* 0x000fe400000000ff */
[C---:B------:R-:W-:Y:S01]  /*13510*/  LEA.HI.X.SX32 R47, R59.reuse, R2, 0x1, P6 ;  /* 0x000000023b2f7211 */ /* 0x040fe200030f0eff */
[----:B------:R-:W-:Y:S01]  /*13520*/  VIADD R59, R59, UR4 ;  /* 0x000000043b3b7c36 */ /* 0x000fe20008000000 */
[----:B------:R-:W-:Y:S01]  /*13530*/  PRMT R81, R81, 0x7773, RZ ;  /* 0x0000777351517816 */ /* 0x000fe200000000ff */
[----:B------:R-:W-:Y:S01]  /*13540*/  @P5 STG.E.U8 desc[UR14][R56.64], R69 ;  /* 0x0000004538005986 */ /* 0x000fe2000c10110e */
[----:B------:R-:W-:-:S03]  /*13550*/  ULDC UR4, c[0x0][0x248] ;  /* 0x0000920000047ab9 */ /* 0x000fc60000000800 */
[----:B------:R3:W-:Y:S01]  /*13560*/  @P4 STG.E.U8 desc[UR14][R46.64], R81 ;  /* 0x000000512e004986 */ /* 0x0007e2000c10110e */
[----:B--2---:R-:W-:Y:S02]  /*13570*/  IADD3 R48, P4, R59, R0, RZ ;  /* 0x000000003b307210 */ /* 0x004fe40007f9e0ff */
[----:B------:R-:W-:Y:S01]  /*13580*/  ISETP.LT.AND P5, PT, R43, UR5, !P0 ;  /* 0x000000052b007c0c */ /* 0x000fe2000c7a1270 */
[C---:B------:R-:W-:Y:S01]  /*13590*/  VIADD R43, R59.reuse, UR4 ;  /* 0x000000043b2b7c36 */ /* 0x040fe20008000000 */
[----:B------:R-:W-:Y:S01]  /*135a0*/  LEA.HI.X.SX32 R49, R59, R2, 0x1, P4 ;  /* 0x000000023b317211 */ /* 0x000fe200020f0eff */
[----:B------:R-:W-:Y:S01]  /*135b0*/  ULDC UR4, c[0x0][0x22c] ;  /* 0x00008b0000047ab9 */ /* 0x000fe20000000800 */
[----:B------:R-:W-:Y:S01]  /*135c0*/  PRMT R45, R82, 0x7772, RZ ;  /* 0x00007772522d7816 */ /* 0x000fe200000000ff */
[----:B------:R-:W-:Y:S01]  /*135d0*/  ULDC UR5, c[0x0][0x22c] ;  /* 0x00008b0000057ab9 */ /* 0x000fe20000000800 */
[----:B-1----:R-:W-:-:S03]  /*135e0*/  IADD3 R50, P6, R43, R0, RZ ;  /* 0x000000002b327210 */ /* 0x002fc60007fde0ff */
        /* <DEDUP_REMOVED lines=8> */
[----:B------:R-:W-:Y:S01]  /*13670*/  ULDC UR5, c[0x0][0x22c] ;  /* 0x00008b0000057ab9 */ /* 0x000fe20000000800 */
[C---:B------:R-:W-:Y:S01]  /*13680*/  VIADD R41, R43.reuse, UR4 ;  /* 0x000000042b297c36 */ /* 0x040fe20008000000 */
[----:B------:R-:W-:Y:S01]  /*13690*/  ISETP.LT.AND P6, PT, R42, UR5, !P0 ;  /* 0x000000052a007c0c */ /* 0x000fe2000c7c1270 */
[----:B------:R2:W-:Y:S01]  /*136a0*/  @P2 STG.E.U8 desc[UR14][R50.64], R47 ;  /* 0x0000002f32002986 */ /* 0x0005e2000c10110e */
[----:B------:R-:W-:Y:S01]  /*136b0*/  IADD3 R42, P2, R43, R0, RZ ;  /* 0x000000002b2a7210 */ /* 0x000fe20007f5e0ff */
[----:B------:R-:W-:Y:S01]  /*136c0*/  ULDC UR4, c[0x0][0x248] ;  /* 0x0000920000047ab9 */ /* 0x000fe20000000800 */
[----:B------:R-:W-:Y:S01]  /*136d0*/  PRMT R57, R83, 0x7773, RZ ;  /* 0x0000777353397816 */ /* 0x000fe200000000ff */
[----:B------:R-:W-:Y:S01]  /*136e0*/  ULDC UR5, c[0x0][0x22c] ;  /* 0x00008b0000057ab9 */ /* 0x000fe20000000800 */
[----:B------:R-:W-:-:S02]  /*136f0*/  LEA.HI.X.SX32 R43, R43, R2, 0x1, P2 ;  /* 0x000000022b2b7211 */ /* 0x000fc400010f0eff */
[C---:B------:R-:W-:Y:S01]  /*13700*/  IADD3 R44, P2, R41.reuse, R0, RZ ;  /* 0x00000000292c7210 */ /* 0x040fe20007f5e0ff */
[----:B-1----:R-:W-:Y:S01]  /*13710*/  VIADD R49, R41, UR4 ;  /* 0x0000000429317c36 */ /* 0x002fe20008000000 */
[----:B------:R-:W-:Y:S01]  /*13720*/  PRMT R83, R83, 0x7772, RZ ;  /* 0x0000777253537816 */ /* 0x000fe200000000ff */
[----:B------:R-:W-:Y:S01]  /*13730*/  ULDC UR4, c[0x0][0x22c] ;  /* 0x00008b0000047ab9 */ /* 0x000fe20000000800 */
[----:B------:R-:W-:Y:S02]  /*13740*/  LEA.HI.X.SX32 R45, R41, R2, 0x1, P2 ;  /* 0x00000002292d7211 */ /* 0x000fe400010f0eff */
[----:B------:R-:W-:Y:S01]  /*13750*/  IADD3 R46, P2, R49, R0, RZ ;  /* 0x00000000312e7210 */ /* 0x000fe20007f5e0ff */
[----:B------:R-:W-:Y:S01]  /*13760*/  @P5 STG.E.U8 desc[UR14][R42.64], R83 ;  /* 0x000000532a005986 */ /* 0x000fe2000c10110e */
[----:B------:R-:W-:-:S03]  /*13770*/  PRMT R59, R72, 0x7770, RZ ;  /* 0x00007770483b7816 */ /* 0x000fc600000000ff */
[----:B------:R1:W-:Y:S01]  /*13780*/  @P4 STG.E.U8 desc[UR14][R44.64], R57 ;  /* 0x000000392c004986 */ /* 0x0003e2000c10110e */
[----:B------:R-:W-:Y:S01]  /*13790*/  ISETP.LT.AND P4, PT, R40, UR4, !P0 ;  /* 0x0000000428007c0c */ /* 0x000fe2000c781270 */
[----:B------:R-:W-:Y:S01]  /*137a0*/  ULDC UR4, c[0x0][0x248] ;  /* 0x0000920000047ab9 */ /* 0x000fe20000000800 */
[C---:B--2---:R-:W-:Y:S01]  /*137b0*/  LEA.HI.X.SX32 R47, R49.reuse, R2, 0x1, P2 ;  /* 0x00000002312f7211 */ /* 0x044fe200010f0eff */
[----:B------:R-:W-:Y:S01]  /*137c0*/  VIADD R49, R49, UR4 ;  /* 0x0000000431317c36 */ /* 0x000fe20008000000 */
[----:B------:R-:W-:Y:S01]  /*137d0*/  ULDC UR4, c[0x0][0x248] ;  /* 0x0000920000047ab9 */ /* 0x000fe20000000800 */
[----:B------:R-:W-:Y:S01]  /*137e0*/  ISETP.LT.AND P5, PT, R37, UR5, !P0 ;  /* 0x0000000525007c0c */ /* 0x000fe2000c7a1270 */
[----:B------:R-:W-:Y:S01]  /*137f0*/  ULDC UR5, c[0x0][0x22c] ;  /* 0x00008b0000057ab9 */ /* 0x000fe20000000800 */
[----:B------:R2:W-:Y:S01]  /*13800*/  @P3 STG.E.U8 desc[UR14][R46.64], R59 ;  /* 0x0000003b2e003986 */ /* 0x0005e2000c10110e */
[C---:B------:R-:W-:Y:S01]  /*13810*/  IADD3 R40, P3, R49.reuse, R0, RZ ;  /* 0x0000000031287210 */ /* 0x040fe20007f7e0ff */
[----:B------:R-:W-:Y:S01]  /*13820*/  VIADD R37, R49, UR4 ;  /* 0x0000000431257c36 */ /* 0x000fe20008000000 */
[----:B------:R-:W-:Y:S01]  /*13830*/  ULDC UR4, c[0x0][0x248] ;  /* 0x0000920000047ab9 */ /* 0x000fe20000000800 */
[----:B------:R-:W-:-:S02]  /*13840*/  PRMT R51, R72, 0x7771, RZ ;  /* 0x0000777148337816 */ /* 0x000fc400000000ff */
[----:B------:R-:W-:Y:S01]  /*13850*/  LEA.HI.X.SX32 R41, R49, R2, 0x1, P3 ;  /* 0x0000000231297211 */ /* 0x000fe200018f0eff */
[C---:B-1----:R-:W-:Y:S01]  /*13860*/  VIADD R45, R37.reuse, UR4 ;  /* 0x00000004252d7c36 */ /* 0x042fe20008000000 */
[----:B------:R-:W-:Y:S01]  /*13870*/  IADD3 R42, P3, R37, R0, RZ ;  /* 0x00000000252a7210 */ /* 0x000fe20007f7e0ff */
        /* <DEDUP_REMOVED lines=11> */
[----:B--2---:R-:W-:Y:S01]  /*13930*/  PRMT R47, R73, 0x7771, RZ ;  /* 0x00007771492f7816 */ /* 0x004fe200000000ff */
[----:B------:R2:W-:Y:S01]  /*13940*/  @P5 STG.E.U8 desc[UR14][R42.64], R49 ;  /* 0x000000312a005986 */ /* 0x0005e2000c10110e */
[----:B------:R-:W-:-:S03]  /*13950*/  ULDC UR4, c[0x0][0x248] ;  /* 0x0000920000047ab9 */ /* 0x000fc60000000800 */
[----:B------:R-:W-:Y:S01]  /*13960*/  @P4 STG.E.U8 desc[UR14][R38.64], R47 ;  /* 0x0000002f26004986 */ /* 0x000fe2000c10110e */
[----:B-1----:R-:W-:Y:S02]  /*13970*/  IADD3 R40, P4, R45, R0, RZ ;  /* 0x000000002d287210 */ /* 0x002fe40007f9e0ff */
[----:B------:R-:W-:Y:S01]  /*13980*/  ISETP.LT.AND P6, PT, R35, UR5, !P0 ;  /* 0x0000000523007c0c */ /* 0x000fe2000c7c1270 */
[C---:B------:R-:W-:Y:S01]  /*13990*/  VIADD R35, R45.reuse, UR4 ;  /* 0x000000042d237c36 */ /* 0x040fe20008000000 */
[----:B------:R-:W-:Y:S01]  /*139a0*/  LEA.HI.X.SX32 R41, R45, R2, 0x1, P4 ;  /* 0x000000022d297211 */ /* 0x000fe200020f0eff */
[----:B------:R-:W-:Y:S01]  /*139b0*/  ULDC UR4, c[0x0][0x22c] ;  /* 0x00008b0000047ab9 */ /* 0x000fe20000000800 */
[----:B------:R-:W-:Y:S01]  /*139c0*/  PRMT R37, R74, 0x7770, RZ ;  /* 0x000077704a257816 */ /* 0x000fe200000000ff */
[----:B------:R-:W-:Y:S01]  /*139d0*/  ULDC UR5, c[0x0][0x22c] ;  /* 0x00008b0000057ab9 */ /* 0x000fe20000000800 */
        /* <DEDUP_REMOVED lines=10> */
[----:B------:R-:W-:Y:S01]  /*13a80*/  ISETP.LT.AND P4, PT, R34, UR5, !P0 ;  /* 0x0000000522007c0c */ /* 0x000fe2000c781270 */
[----:B------:R-:W-:Y:S01]  /*13a90*/  @P3 STG.E.U8 desc[UR14][R42.64], R49 ;  /* 0x000000312a003986 */ /* 0x000fe2000c10110e */
[C---:B------:R-:W-:Y:S01]  /*13aa0*/  IADD3 R34, P3, R35.reuse, R0, RZ ;  /* 0x0000000023227210 */ /* 0x040fe20007f7e0ff */
[----:B-1----:R-:W-:Y:S01]  /*13ab0*/  VIADD R37, R35, UR4 ;  /* 0x0000000423257c36 */ /* 0x002fe20008000000 */
[----:B------:R-:W-:Y:S01]  /*13ac0*/  ULDC UR4, c[0x0][0x248] ;  /* 0x0000920000047ab9 */ /* 0x000fe20000000800 */
[----:B------:R-:W-:Y:S01]  /*13ad0*/  PRMT R47, R75, 0x7770, RZ ;  /* 0x000077704b2f7816 */ /* 0x000fe200000000ff */
[----:B------:R-:W-:Y:S01]  /*13ae0*/  ULDC UR5, c[0x0][0x22c] ;  /* 0x00008b0000057ab9 */ /* 0x000fe20000000800 */
[----:B------:R-:W-:Y:S01]  /*13af0*/  LEA.HI.X.SX32 R35, R35, R2, 0x1, P3 ;  /* 0x0000000223237211 */ /* 0x000fe200018f0eff */
[C---:B------:R-:W-:Y:S01]  /*13b00*/  VIADD R39, R37.reuse, UR4 ;  /* 0x0000000425277c36 */ /* 0x040fe20008000000 */
[----:B------:R-:W-:Y:S01]  /*13b10*/  IADD3 R36, P3, R37, R0, RZ ;  /* 0x0000000025247210 */ /* 0x000fe20007f7e0ff */
[----:B------:R-:W-:-:S02]  /*13b20*/  ULDC UR4, c[0x0][0x248] ;  /* 0x0000920000047ab9 */ /* 0x000fc40000000800 */
[----:B------:R1:W-:Y:S01]  /*13b30*/  @P6 STG.E.U8 desc[UR14][R34.64], R47 ;  /* 0x0000002f22006986 */ /* 0x0003e2000c10110e */
[----:B------:R-:W-:Y:S02]  /*13b40*/  IADD3 R32, P6, R39, R0, RZ ;  /* 0x0000000027207210 */ /* 0x000fe40007fde0ff */
[-C--:B------:R-:W-:Y:S02]  /*13b50*/  LEA.HI.X.SX32 R37, R37, R2.reuse, 0x1, P3 ;  /* 0x0000000225257211 */ /* 0x080fe400018f0eff */
[----:B------:R-:W-:Y:S02]  /*13b60*/  PRMT R45, R75, 0x7771, RZ ;  /* 0x000077714b2d7816 */ /* 0x000fe400000000ff */
[----:B------:R-:W-:Y:S01]  /*13b70*/  ISETP.LT.AND P3, PT, R33, UR5, !P0 ;  /* 0x0000000521007c0c */ /* 0x000fe2000c761270 */
[----:B------:R-:W-:Y:S01]  /*13b80*/  ULDC UR5, c[0x0][0x22c] ;  /* 0x00008b0000057ab9 */ /* 0x000fe20000000800 */
[C---:B------:R-:W-:Y:S01]  /*13b90*/  LEA.HI.X.SX32 R33, R39.reuse, R2, 0x1, P6 ;  /* 0x0000000227217211 */ /* 0x040fe200030f0eff */
[----:B------:R-:W-:Y:S01]  /*13ba0*/  VIADD R39, R39, UR4 ;  /* 0x0000000427277c36 */ /* 0x000fe20008000000 */
[----:B------:R-:W-:Y:S01]  /*13bb0*/  PRMT R41, R72, 0x7772, RZ ;  /* 0x0000777248297816 */ /* 0x000fe200000000ff */
[----:B------:R2:W-:Y:S01]  /*13bc0*/  @P5 STG.E.U8 desc[UR14][R36.64], R45 ;  /* 0x0000002d24005986 */ /* 0x0005e2000c10110e */
[----:B------:R-:W-:-:S03]  /*13bd0*/  ULDC UR4, c[0x0][0x248] ;  /* 0x0000920000047ab9 */ /* 0x000fc60000000800 */
[----:B------:R3:W-:Y:S01]  /*13be0*/  @P2 STG.E.U8 desc[UR14][R32.64], R41 ;  /* 0x0000002920002986 */ /* 0x0007e2000c10110e */
        /* <DEDUP_REMOVED lines=17> */
[----:B------:R-:W-:Y:S01]  /*13d00*/  ISETP.LT.AND P2, PT, R28, UR5, !P0 ;  /* 0x000000051c007c0c */ /* 0x000fe2000c741270 */
[----:B------:R2:W-:Y:S01]  /*13d10*/  @P3 STG.E.U8 desc[UR14][R36.64], R33 ;  /* 0x0000002124003986 */ /* 0x0005e2000c10110e */
[C---:B------:R-:W-:Y:S01]  /*13d20*/  IADD3 R28, P3, R29.reuse, R0, RZ ;  /* 0x000000001d1c7210 */ /* 0x040fe20007f7e0ff */
[----:B------:R-:W-:Y:S01]  /*13d30*/  VIADD R31, R29, UR4 ;  /* 0x000000041d1f7c36 */ /* 0x000fe20008000000 */
[----:B------:R-:W-:Y:S01]  /*13d40*/  ULDC UR4, c[0x0][0x248] ;  /* 0x0000920000047ab9 */ /* 0x000fe20000000800 */
[----:B------:R-:W-:Y:S01]  /*13d50*/  PRMT R73, R73, 0x7773, RZ ;  /* 0x0000777349497816 */ /* 0x000fe200000000ff */
[----:B------:R-:W-:Y:S01]  /*13d60*/  ULDC UR5, c[0x0][0x22c] ;  /* 0x00008b0000057ab9 */ /* 0x000fe20000000800 */
[----:B------:R-:W-:Y:S01]  /*13d70*/  LEA.HI.X.SX32 R29, R29, R2, 0x1, P3 ;  /* 0x000000021d1d7211 */ /* 0x000fe200018f0eff */
[C---:B-1----:R-:W-:Y:S01]  /*13d80*/  VIADD R35, R31.reuse, UR4 ;  /* 0x000000041f237c36 */ /* 0x042fe20008000000 */
[----:B------:R-:W-:Y:S01]  /*13d90*/  IADD3 R30, P3, R31, R0, RZ ;  /* 0x000000001f1e7210 */ /* 0x000fe20007f7e0ff */
[----:B------:R-:W-:-:S02]  /*13da0*/  ULDC UR4, c[0x0][0x248] ;  /* 0x0000920000047ab9 */ /* 0x000fc40000000800 */
[----:B------:R1:W-:Y:S01]  /*13db0*/  @P6 STG.E.U8 desc[UR14][R28.64], R73 ;  /* 0x000000491c006986 */ /* 0x0003e2000c10110e */
[----:B------:R-:W-:Y:S02]  /*13dc0*/  IADD3 R32, P6, R35, R0, RZ ;  /* 0x0000000023207210 */ /* 0x000fe40007fde0ff */
[C---:B------:R-:W-:Y:S02]  /*13dd0*/  PRMT R39, R74.reuse, 0x7772, RZ ;  /* 0x000077724a277816 */ /* 0x040fe400000000ff */
[-C--:B------:R-:W-:Y:S02]  /*13de0*/  LEA.HI.X.SX32 R31, R31, R2.reuse, 0x1, P3 ;  /* 0x000000021f1f7211 */ /* 0x080fe400018f0eff */
[C---:B--2---:R-:W-:Y:S01]  /*13df0*/  LEA.HI.X.SX32 R33, R35.reuse, R2, 0x1, P6 ;  /* 0x0000000223217211 */ /* 0x044fe200030f0eff */
[----:B------:R-:W-:Y:S01]  /*13e00*/  VIADD R35, R35, UR4 ;  /* 0x0000000423237c36 */ /* 0x000fe20008000000 */
[----:B------:R-:W-:Y:S01]  /*13e10*/  PRMT R37, R74, 0x7773, RZ ;  /* 0x000077734a257816 */ /* 0x000fe200000000ff */
[----:B------:R2:W-:Y:S01]  /*13e20*/  @P5 STG.E.U8 desc[UR14][R30.64], R39 ;  /* 0x000000271e005986 */ /* 0x0005e2000c10110e */
[----:B------:R-:W-:Y:S01]  /*13e30*/  ISETP.LT.AND P3, PT, R27, UR5, !P0 ;  /* 0x000000051b007c0c */ /* 0x000fe2000c761270 */
[----:B------:R-:W-:Y:S01]  /*13e40*/  ULDC UR5, c[0x0][0x22c] ;  /* 0x00008b0000057ab9 */ /* 0x000fe20000000800 */
[----:B------:R-:W-:Y:S01]  /*13e50*/  ULDC UR4, c[0x0][0x248] ;  /* 0x0000920000047ab9 */ /* 0x000fe20000000800 */
[----:B------:R-:W-:Y:S01]  /*13e60*/  @P4 STG.E.U8 desc[UR14][R32.64], R37 ;  /* 0x0000002520004986 */ /* 0x000fe2000c10110e */
[----:B-1----:R-:W-:-:S02]  /*13e70*/  IADD3 R28, P4, R35, R0, RZ ;  /* 0x00000000231c7210 */ /* 0x002fc40007f9e0ff */
        /* <DEDUP_REMOVED lines=16> */
[----:B------:R-:W-:Y:S01]  /*13f80*/  ISETP.LT.AND P4, PT, R24, UR5, !P0 ;  /* 0x0000000518007c0c */ /* 0x000fe2000c781270 */
[----:B------:R-:W-:Y:S01]  /*13f90*/  @P3 STG.E.U8 desc[UR14][R30.64], R75 ;  /* 0x0000004b1e003986 */ /* 0x000fe2000c10110e */
[C---:B------:R-:W-:Y:S01]  /*13fa0*/  IADD3 R24, P3, R25.reuse, R0, RZ ;  /* 0x0000000019187210 */ /* 0x040fe20007f7e0ff */
[C---:B-1----:R-:W-:Y:S01]  /*13fb0*/  VIADD R27, R25.reuse, UR4 ;  /* 0x00000004191b7c36 */ /* 0x042fe20008000000 */
        /* <DEDUP_REMOVED lines=20> */
[----:B------:R-:W-:Y:S02]  /*14100*/  PRMT R31, R65, 0x7771, RZ ;  /* 0x00007771411f7816 */ /* 0x000fe400000000ff */
[C---:B------:R-:W-:Y:S01]  /*14110*/  LEA.HI.X.SX32 R25, R29.reuse, R2, 0x1, P2 ;  /* 0x000000021d197211 */ /* 0x040fe200010f0eff */
[----:B--2---:R-:W-:Y:S01]  /*14120*/  VIADD R27, R29, UR4 ;  /* 0x000000041d1b7c36 */ /* 0x004fe20008000000 */
[----:B------:R-:W-:Y:S01]  /*14130*/  ISETP.LT.AND P6, PT, R20, UR5, !P0 ;  /* 0x0000000514007c0c */ /* 0x000fe2000c7c1270 */
[----:B------:R-:W-:Y:S02]  /*14140*/  ULDC UR4, c[0x0][0x22c] ;  /* 0x00008b0000047ab9 */ /* 0x000fe40000000800 */
[----:B------:R1:W-:Y:S01]  /*14150*/  @P4 STG.E.U8 desc[UR14][R24.64], R31 ;  /* 0x0000001f18004986 */ /* 0x0003e2000c10110e */
[----:B------:R-:W-:Y:S01]  /*14160*/  IADD3 R20, P2, R27, R0, RZ ;  /* 0x000000001b147210 */ /* 0x000fe20007f5e0ff */
[----:B------:R-:W-:Y:S01]  /*14170*/  ULDC UR5, c[0x0][0x22c] ;  /* 0x00008b0000057ab9 */ /* 0x000fe20000000800 */
        /* <DEDUP_REMOVED lines=28> */
[----:B------:R-:W-:Y:S01]  /*14340*/  @P5 STG.E.U8 desc[UR14][R24.64], R31 ;  /* 0x0000001f18005986 */ /* 0x000fe2000c10110e */
[----:B------:R-:W-:-:S03]  /*14350*/  ULDC UR4, c[0x0][0x248] ;  /* 0x0000920000047ab9 */ /* 0x000fc60000000800 */
[----:B------:R-:W-:Y:S01]  /*14360*/  @P4 STG.E.U8 desc[UR14][R18.64], R29 ;  /* 0x0000001d12004986 */ /* 0x000fe2000c10110e */
[----:B------:R-:W-:Y:S02]  /*14370*/  IADD3 R20, P4, R27, R0, RZ ;  /* 0x000000001b147210 */ /* 0x000fe40007f9e0ff */
        /* <DEDUP_REMOVED lines=69> */
[-C--:B------:R-:W-:Y:S02]  /*147d0*/  LEA.HI.X.SX32 R11, R11, R2.reuse, 0x1, P3 ;  /* 0x000000020b0b7211 */ /* 0x080fe400018f0eff */
[C---:B----4-:R-:W-:Y:S02]  /*147e0*/  PRMT R19, R60.reuse, 0x7770, RZ ;  /* 0x000077703c137816 */ /* 0x050fe400000000ff */
[----:B------:R-:W-:Y:S01]  /*147f0*/  ISETP.LT.AND P3, PT, R7, UR5, !P0 ;  /* 0x0000000507007c0c */ /* 0x000fe2000c761270 */
[----:B------:R-:W-:Y:S01]  /*14800*/  ULDC UR5, c[0x0][0x22c] ;  /* 0x00008b0000057ab9 */ /* 0x000fe20000000800 */
[C---:B--2---:R-:W-:Y:S01]  /*14810*/  LEA.HI.X.SX32 R13, R15.reuse, R2, 0x1, P6 ;  /* 0x000000020f0d7211 */ /* 0x044fe200030f0eff */
        /* <DEDUP_REMOVED lines=21> */
[C---:B------:R-:W-:Y:S01]  /*14970*/  VIADD R3, R5.reuse, UR4 ;  /* 0x0000000405037c36 */ /* 0x040fe20008000000 */
[----:B------:R-:W-:Y:S01]  /*14980*/  ULDC UR4, c[0x0][0x248] ;  /* 0x0000920000047ab9 */ /* 0x000fe20000000800 */
[----:B------:R2:W-:Y:S01]  /*14990*/  @P3 STG.E.U8 desc[UR14][R10.64], R13 ;  /* 0x0000000d0a003986 */ /* 0x0005e2000c10110e */
[----:B------:R-:W-:Y:S01]  /*149a0*/  IADD3 R6, P3, R5, R0, RZ ;  /* 0x0000000005067210 */ /* 0x000fe20007f7e0ff */
[----:B------:R-:W-:Y:S01]  /*149b0*/  ULDC UR5, c[0x0][0x22c] ;  /* 0x00008b0000057ab9 */ /* 0x000fe20000000800 */
[----:B------:R-:W-:-:S02]  /*149c0*/  PRMT R17, R62, 0x7770, RZ ;  /* 0x000077703e117816 */ /* 0x000fc400000000ff */
[----:B------:R-:W-:Y:S01]  /*149d0*/  LEA.HI.X.SX32 R7, R5, R2, 0x1, P3 ;  /* 0x0000000205077211 */ /* 0x000fe200018f0eff */
[C---:B------:R-:W-:Y:S01]  /*149e0*/  VIADD R5, R3.reuse, UR4 ;  /* 0x0000000403057c36 */ /* 0x040fe20008000000 */
[-C--:B-1----:R-:W-:Y:S01]  /*149f0*/  IADD3 R8, P3, R3, R0.reuse, RZ ;  /* 0x0000000003087210 */ /* 0x082fe20007f7e0ff */
[----:B------:R-:W-:Y:S02]  /*14a00*/  ULDC UR4, c[0x0][0x248] ;  /* 0x0000920000047ab9 */ /* 0x000fe40000000800 */
[----:B------:R1:W-:Y:S01]  /*14a10*/  @P6 STG.E.U8 desc[UR14][R6.64], R17 ;  /* 0x0000001106006986 */ /* 0x0003e2000c10110e */
[----:B--2---:R-:W-:Y:S02]  /*14a20*/  IADD3 R10, P6, R5, R0, RZ ;  /* 0x00000000050a7210 */ /* 0x004fe40007fde0ff */
        /* <DEDUP_REMOVED lines=11> */
[C---:B------:R-:W-:Y:S01]  /*14ae0*/  VIADD R3, R5.reuse, UR4 ;  /* 0x0000000405037c36 */ /* 0x040fe20008000000 */
        /* <DEDUP_REMOVED lines=58> */
[----:B------:R-:W-:Y:S01]  /*14e90*/  ISETP.LT.AND P4, PT, R175, UR5, !P0 ;  /* 0x00000005af007c0c */ /* 0x000fe2000c781270 */
[----:B------:R-:W-:Y:S01]  /*14ea0*/  ULDC UR4, c[0x0][0x248] ;  /* 0x0000920000047ab9 */ /* 0x000fe20000000800 */
[----:B------:R-:W-:Y:S01]  /*14eb0*/  LEA.HI.X.SX32 R9, R5, R2, 0x1, P3 ;  /* 0x0000000205097211 */ /* 0x000fe200018f0eff */
[----:B------:R-:W-:Y:S01]  /*14ec0*/  ULDC UR5, c[0x0][0x22c] ;  /* 0x00008b0000057ab9 */ /* 0x000fe20000000800 */
[C---:B------:R-:W-:Y:S01]  /*14ed0*/  IADD3 R10, P3, R3.reuse, R0, RZ ;  /* 0x00000000030a7210 */ /* 0x040fe20007f7e0ff */
[----:B------:R-:W-:Y:S01]  /*14ee0*/  VIADD R5, R3, UR4 ;  /* 0x0000000403057c36 */ /* 0x000fe20008000000 */
[C---:B------:R-:W-:Y:S01]  /*14ef0*/  PRMT R13, R63.reuse, 0x7773, RZ ;  /* 0x000077733f0d7816 */ /* 0x040fe200000000ff */
[----:B------:R-:W-:Y:S01]  /*14f00*/  ULDC UR4, c[0x0][0x22c] ;  /* 0x00008b0000047ab9 */ /* 0x000fe20000000800 */
[----:B------:R-:W-:-:S02]  /*14f10*/  PRMT R63, R63, 0x7772, RZ ;  /* 0x000077723f3f7816 */ /* 0x000fc400000000ff */
[----:B------:R-:W-:Y:S02]  /*14f20*/  LEA.HI.X.SX32 R11, R3, R2, 0x1, P3 ;  /* 0x00000002030b7211 */ /* 0x000fe400018f0eff */
[----:B--2---:R-:W-:Y:S01]  /*14f30*/  IADD3 R6, P3, R5, R0, RZ ;  /* 0x0000000005067210 */ /* 0x004fe20007f7e0ff */
[----:B------:R1:W-:Y:S01]  /*14f40*/  @P5 STG.E.U8 desc[UR14][R8.64], R63 ;  /* 0x0000003f08005986 */ /* 0x0003e2000c10110e */
[----:B------:R-:W-:-:S03]  /*14f50*/  PRMT R19, R52, 0x7770, RZ ;  /* 0x0000777034137816 */ /* 0x000fc600000000ff */
        /* <DEDUP_REMOVED lines=17> */
[-C--:B--2---:R-:W-:Y:S01]  /*15070*/  IADD3 R10, P2, R3, R0.reuse, RZ ;  /* 0x00000000030a7210 */ /* 0x084fe20007f5e0ff */
[----:B------:R1:W-:Y:S01]  /*15080*/  @P6 STG.E.U8 desc[UR14][R8.64], R17 ;  /* 0x0000001108006986 */ /* 0x0003e2000c10110e */
[----:B---3--:R-:W-:Y:S01]  /*15090*/  IADD3 R6, P6, R5, R0, RZ ;  /* 0x0000000005067210 */ /* 0x008fe20007fde0ff */
        /* <DEDUP_REMOVED lines=45> */
[C---:B------:R-:W-:Y:S01]  /*15370*/  PRMT R13, R52.reuse, 0x7772, RZ ;  /* 0x00007772340d7816 */ /* 0x040fe200000000ff */
[----:B------:R2:W-:Y:S01]  /*15380*/  @P5 STG.E.U8 desc[UR14][R8.64], R15 ;  /* 0x0000000f08005986 */ /* 0x0005e2000c10110e */
[----:B------:R-:W-:Y:S01]  /*15390*/  ISETP.LT.AND P4, PT, R195, UR5, !P0 ;  /* 0x00000005c3007c0c */ /* 0x000fe2000c781270 */
[----:B------:R-:W-:Y:S01]  /*153a0*/  ULDC UR4, c[0x0][0x248] ;  /* 0x0000920000047ab9 */ /* 0x000fe20000000800 */
[----:B------:R-:W-:Y:S01]  /*153b0*/  ULDC UR5, c[0x0][0x22c] ;  /* 0x00008b0000057ab9 */ /* 0x000fe20000000800 */
[----:B------:R-:W-:Y:S01]  /*153c0*/  @P3 STG.E.U8 desc[UR14][R10.64], R13 ;  /* 0x0000000d0a003986 */ /* 0x000fe2000c10110e */
        /* <DEDUP_REMOVED lines=18> */
[----:B------:R2:W-:Y:S01]  /*154f0*/  @P2 STG.E.U8 desc[UR14][R8.64], R15 ;  /* 0x0000000f08002986 */ /* 0x0005e2000c10110e */
[----:B------:R-:W-:Y:S01]  /*15500*/  ULDC UR5, c[0x0][0x22c] ;  /* 0x00008b0000057ab9 */ /* 0x000fe20000000800 */
[C---:B-1----:R-:W-:Y:S01]  /*15510*/  IADD3 R6, P2, R5.reuse, R0, RZ ;  /* 0x0000000005067210 */ /* 0x042fe20007f5e0ff */
[----:B------:R-:W-:Y:S01]  /*15520*/  VIADD R3, R5, UR4 ;  /* 0x0000000405037c36 */ /* 0x000fe20008000000 */
[----:B------:R-:W-:Y:S01]  /*15530*/  ISETP.LT.AND P5, PT, R205, UR5, !P0 ;  /* 0x00000005cd007c0c */ /* 0x000fe2000c7a1270 */
        /* <DEDUP_REMOVED lines=8> */
[----:B--2---:R-:W-:Y:S02]  /*155c0*/  IADD3 R8, P6, R5, R0, RZ ;  /* 0x0000000005087210 */ /* 0x004fe40007fde0ff */
[-C--:B------:R-:W-:Y:S02]  /*155d0*/  LEA.HI.X.SX32 R11, R3, R2.reuse, 0x1, P2 ;  /* 0x00000002030b7211 */ /* 0x080fe400010f0eff */
[----:B------:R-:W-:Y:S01]  /*155e0*/  ISETP.LT.AND P2, PT, R207, UR4, !P0 ;  /* 0x00000004cf007c0c */ /* 0x000fe2000c741270 */
[----:B------:R-:W-:Y:S01]  /*155f0*/  ULDC UR4, c[0x0][0x248] ;  /* 0x0000920000047ab9 */ /* 0x000fe20000000800 */
[C---:B------:R-:W-:Y:S01]  /*15600*/  LEA.HI.X.SX32 R9, R5.reuse, R2, 0x1, P6 ;  /* 0x0000000205097211 */ /* 0x040fe200030f0eff */
[----:B------:R-:W-:Y:S01]  /*15610*/  VIADD R5, R5, UR4 ;  /* 0x0000000405057c36 */ /* 0x000fe20008000000 */
[C---:B------:R-:W-:Y:S01]  /*15620*/  PRMT R13, R54.reuse, 0x7772, RZ ;  /* 0x00007772360d7816 */ /* 0x040fe200000000ff */
[----:B------:R-:W-:Y:S01]  /*15630*/  ULDC UR4, c[0x0][0x248] ;  /* 0x0000920000047ab9 */ /* 0x000fe20000000800 */
[----:B------:R-:W-:Y:S01]  /*15640*/  PRMT R15, R54, 0x7773, RZ ;  /* 0x00007773360f7816 */ /* 0x000fe200000000ff */
[C---:B------:R-:W-:Y:S01]  /*15650*/  VIADD R3, R5.reuse, UR4 ;  /* 0x0000000405037c36 */ /* 0x040fe20008000000 */
[----:B------:R-:W-:Y:S01]  /*15660*/  ULDC UR4, c[0x0][0x248] ;  /* 0x0000920000047ab9 */ /* 0x000fe20000000800 */
[----:B------:R2:W-:Y:S04]  /*15670*/  @P3 STG.E.U8 desc[UR14][R10.64], R13 ;  /* 0x0000000d0a003986 */ /* 0x0005e8000c10110e */
[----:B------:R3:W-:Y:S01]  /*15680*/  @P4 STG.E.U8 desc[UR14][R8.64], R15 ;  /* 0x0000000f08004986 */ /* 0x0007e2000c10110e */
[----:B-1----:R-:W-:-:S04]  /*15690*/  IADD3 R6, P4, R5, R0, RZ ;  /* 0x0000000005067210 */ /* 0x002fc80007f9e0ff */
[----:B------:R-:W-:Y:S02]  /*156a0*/  LEA.HI.X.SX32 R7, R5, R2, 0x1, P4 ;  /* 0x0000000205077211 */ /* 0x000fe400020f0eff */
[----:B--2---:R-:W-:Y:S02]  /*156b0*/  IADD3 R10, P6, R3, R0, RZ ;  /* 0x00000000030a7210 */ /* 0x004fe40007fde0ff */
[C---:B------:R-:W-:Y:S02]  /*156c0*/  PRMT R13, R55.reuse, 0x7772, RZ ;  /* 0x00007772370d7816 */ /* 0x040fe400000000ff */
[----:B------:R-:W-:Y:S02]  /*156d0*/  PRMT R55, R55, 0x7773, RZ ;  /* 0x0000777337377816 */ /* 0x000fe400000000ff */
[C---:B------:R-:W-:Y:S01]  /*156e0*/  LEA.HI.X.SX32 R11, R3.reuse, R2, 0x1, P6 ;  /* 0x00000002030b7211 */ /* 0x040fe200030f0eff */
[----:B------:R-:W-:Y:S01]  /*156f0*/  VIADD R3, R3, UR4 ;  /* 0x0000000403037c36 */ /* 0x000fe20008000000 */
[----:B------:R-:W-:Y:S01]  /*15700*/  ISETP.LT.AND P3, PT, R209, UR5, !P0 ;  /* 0x00000005d1007c0c */ /* 0x000fe2000c761270 */
[----:B------:R1:W-:Y:S01]  /*15710*/  @P5 STG.E.U8 desc[UR14][R6.64], R13 ;  /* 0x0000000d06005986 */ /* 0x0003e2000c10110e */
[----:B------:R-:W-:Y:S01]  /*15720*/  ULDC UR4, c[0x0][0x248] ;  /* 0x0000920000047ab9 */ /* 0x000fe20000000800 */
[----:B------:R-:W-:-:S02]  /*15730*/  ULDC UR5, c[0x0][0x22c] ;  /* 0x00008b0000057ab9 */ /* 0x000fc40000000800 */
[----:B------:R2:W-:Y:S01]  /*15740*/  @P2 STG.E.U8 desc[UR14][R10.64], R55 ;  /* 0x000000370a002986 */ /* 0x0005e2000c10110e */
[C---:B---3--:R-:W-:Y:S01]  /*15750*/  IADD3 R8, P2, R3.reuse, R0, RZ ;  /* 0x0000000003087210 */ /* 0x048fe20007f5e0ff */
[C---:B------:R-:W-:Y:S01]  /*15760*/  VIADD R5, R3.reuse, UR4 ;  /* 0x0000000403057c36 */ /* 0x040fe20008000000 */
[----:B------:R-:W-:Y:S01]  /*15770*/  ISETP.LT.AND P4, PT, R210, UR5, !P0 ;  /* 0x00000005d2007c0c */ /* 0x000fe2000c781270 */
[----:B------:R-:W-:Y:S01]  /*15780*/  ULDC UR4, c[0x0][0x22c] ;  /* 0x00008b0000047ab9 */ /* 0x000fe20000000800 */
[----:B------:R-:W-:Y:S01]  /*15790*/  LEA.HI.X.SX32 R9, R3, R2, 0x1, P2 ;  /* 0x0000000203097211 */ /* 0x000fe200010f0eff */
[----:B------:R-:W-:Y:S01]  /*157a0*/  ULDC UR5, c[0x0][0x22c] ;  /* 0x00008b0000057ab9 */ /* 0x000fe20000000800 */
[----:B0-----:R-:W-:Y:S02]  /*157b0*/  PRMT R3, R236, 0x7770, RZ ;  /* 0x00007770ec037816 */ /* 0x001fe400000000ff */
        /* <DEDUP_REMOVED lines=11> */
[C---:B--2---:R-:W-:Y:S01]  /*15870*/  IADD3 R10, P4, R5.reuse, R0, RZ ;  /* 0x00000000050a7210 */ /* 0x044fe20007f9e0ff */
[----:B0-----:R-:W-:Y:S01]  /*15880*/  VIADD R3, R5, UR4 ;  /* 0x0000000405037c36 */ /* 0x001fe20008000000 */
        /* <DEDUP_REMOVED lines=8> */
[----:B-1----:R-:W-:Y:S01]  /*15910*/  IADD3 R6, P6, R5, R0, RZ ;  /* 0x0000000005067210 */ /* 0x002fe20007fde0ff */
        /* <DEDUP_REMOVED lines=10> */
[----:B------:R2:W-:Y:S01]  /*159c0*/  @P3 STG.E.U8 desc[UR14][R6.64], R13 ;  /* 0x0000000d06003986 */ /* 0x0005e2000c10110e */
[C---:B0-----:R-:W-:Y:S01]  /*159d0*/  IADD3 R10, P3, R5.reuse, R0, RZ ;  /* 0x00000000050a7210 */ /* 0x041fe20007f7e0ff */
[----:B------:R-:W-:Y:S01]  /*159e0*/  VIADD R3, R5, UR4 ;  /* 0x0000000405037c36 */ /* 0x000fe20008000000 */
[----:B------:R-:W-:Y:S01]  /*159f0*/  ISETP.LT.AND P4, PT, R221, UR5, !P0 ;  /* 0x00000005dd007c0c */ /* 0x000fe2000c781270 */
[----:B------:R-:W-:Y:S01]  /*15a00*/  ULDC UR4, c[0x0][0x22c] ;  /* 0x00008b0000047ab9 */ /* 0x000fe20000000800 */
[----:B------:R-:W-:Y:S01]  /*15a10*/  LEA.HI.X.SX32 R11, R5, R2, 0x1, P3 ;  /* 0x00000002050b7211 */ /* 0x000fe200018f0eff */
[----:B------:R-:W-:Y:S01]  /*15a20*/  ULDC UR5, c[0x0][0x22c] ;  /* 0x00008b0000057ab9 */ /* 0x000fe20000000800 */
[----:B------:R-:W-:-:S02]  /*15a30*/  PRMT R5, R238, 0x7771, RZ ;  /* 0x00007771ee057816 */ /* 0x000fc400000000ff */
        /* <DEDUP_REMOVED lines=21> */
[C---:B-1----:R-:W-:Y:S01]  /*15b90*/  IADD3 R8, P6, R3.reuse, R0, RZ ;  /* 0x0000000003087210 */ /* 0x042fe20007fde0ff */
[----:B------:R-:W-:Y:S01]  /*15ba0*/  ULDC UR5, c[0x0][0x22c] ;  /* 0x00008b0000057ab9 */ /* 0x000fe20000000800 */
[C---:B------:R-:W-:Y:S02]  /*15bb0*/  PRMT R13, R236.reuse, 0x7772, RZ ;  /* 0x00007772ec0d7816 */ /* 0x040fe400000000ff */
[CC--:B------:R-:W-:Y:S01]  /*15bc0*/  LEA.HI.X.SX32 R9, R3.reuse, R2.reuse, 0x1, P6 ;  /* 0x0000000203097211 */ /* 0x0c0fe200030f0eff */
[----:B------:R-:W-:Y:S01]  /*15bd0*/  VIADD R3, R3, UR4 ;  /* 0x0000000403037c36 */ /* 0x000fe20008000000 */
[----:B------:R-:W-:Y:S01]  /*15be0*/  LEA.HI.X.SX32 R11, R5, R2, 0x1, P4 ;  /* 0x00000002050b7211 */ /* 0x000fe200020f0eff */
[----:B------:R-:W-:Y:S01]  /*15bf0*/  ULDC UR4, c[0x0][0x248] ;  /* 0x0000920000047ab9 */ /* 0x000fe20000000800 */
[----:B------:R-:W-:Y:S01]  /*15c00*/  PRMT R15, R236, 0x7773, RZ ;  /* 0x00007773ec0f7816 */ /* 0x000fe200000000ff */
[----:B------:R-:W-:Y:S01]  /*15c10*/  VIADD R5, R3, UR4 ;  /* 0x0000000403057c36 */ /* 0x000fe20008000000 */
[----:B------:R-:W-:Y:S01]  /*15c20*/  ISETP.LT.AND P5, PT, R229, UR5, !P0 ;  /* 0x00000005e5007c0c */ /* 0x000fe2000c7a1270 */
[----:B------:R-:W-:Y:S01]  /*15c30*/  ULDC UR5, c[0x0][0x22c] ;  /* 0x00008b0000057ab9 */ /* 0x000fe20000000800 */
[----:B------:R1:W-:Y:S01]  /*15c40*/  @P3 STG.E.U8 desc[UR14][R10.64], R13 ;  /* 0x0000000d0a003986 */ /* 0x0003e2000c10110e */
[----:B------:R-:W-:Y:S01]  /*15c50*/  ISETP.LT.AND P4, PT, R231, UR5, !P0 ;  /* 0x00000005e7007c0c */ /* 0x000fe2000c781270 */
[----:B------:R-:W-:Y:S01]  /*15c60*/  ULDC UR4, c[0x0][0x248] ;  /* 0x0000920000047ab9 */ /* 0x000fe20000000800 */
[----:B------:R-:W-:Y:S01]  /*15c70*/  ULDC UR5, c[0x0][0x22c] ;  /* 0x00008b0000057ab9 */ /* 0x000fe20000000800 */
[----:B------:R2:W-:Y:S01]  /*15c80*/  @P2 STG.E.U8 desc[UR14][R8.64], R15 ;  /* 0x0000000f08002986 */ /* 0x0005e2000c10110e */
[----:B0-----:R-:W-:-:S02]  /*15c90*/  IADD3 R6, P2, R3, R0, RZ ;  /* 0x0000000003067210 */ /* 0x001fc40007f5e0ff */
[----:B------:R-:W-:Y:S01]  /*15ca0*/  ISETP.LT.AND P3, PT, R233, UR5, !P0 ;  /* 0x00000005e9007c0c */ /* 0x000fe2000c761270 */
[----:B------:R-:W-:Y:S01]  /*15cb0*/  ULDC UR5, c[0x0][0x248] ;  /* 0x0000920000057ab9 */ /* 0x000fe20000000800 */
[----:B------:R-:W-:Y:S01]  /*15cc0*/  LEA.HI.X.SX32 R7, R3, R2, 0x1, P2 ;  /* 0x0000000203077211 */ /* 0x000fe200010f0eff */
[----:B-1----:R-:W-:Y:S01]  /*15cd0*/  VIADD R13, R5, UR4 ;  /* 0x00000004050d7c36 */ /* 0x002fe20008000000 */
[----:B------:R-:W-:-:S03]  /*15ce0*/  ULDC UR4, c[0x0][0x248] ;  /* 0x0000920000047ab9 */ /* 0x000fc60000000800 */
[----:B------:R-:W-:Y:S01]  /*15cf0*/  VIADD R3, R13, UR5 ;  /* 0x000000050d037c36 */ /* 0x000fe20008000000 */
[-C--:B------:R-:W-:Y:S01]  /*15d00*/  IADD3 R10, P2, R5, R0.reuse, RZ ;  /* 0x00000000050a7210 */ /* 0x080fe20007f5e0ff */
[----:B------:R-:W-:Y:S02]  /*15d10*/  ULDC UR5, c[0x0][0x248] ;  /* 0x0000920000057ab9 */ /* 0x000fe40000000800 */
[----:B--2---:R-:W-:Y:S01]  /*15d20*/  VIADD R15, R3, UR4 ;  /* 0x00000004030f7c36 */ /* 0x004fe20008000000 */
[----:B------:R-:W-:Y:S01]  /*15d30*/  IADD3 R8, P6, R13, R0, RZ ;  /* 0x000000000d087210 */ /* 0x000fe20007fde0ff */
[----:B------:R-:W-:Y:S01]  /*15d40*/  ULDC UR4, c[0x0][0x22c] ;  /* 0x00008b0000047ab9 */ /* 0x000fe20000000800 */
[----:B------:R-:W-:Y:S02]  /*15d50*/  LEA.HI.X.SX32 R11, R5, R2, 0x1, P2 ;  /* 0x00000002050b7211 */ /* 0x000fe400010f0eff */
[C---:B------:R-:W-:Y:S01]  /*15d60*/  IADD3 R14, P2, R15.reuse, R0, RZ ;  /* 0x000000000f0e7210 */ /* 0x040fe20007f5e0ff */
[----:B------:R-:W-:Y:S01]  /*15d70*/  VIADD R5, R15, UR5 ;  /* 0x000000050f057c36 */ /* 0x000fe20008000000 */
[----:B------:R-:W-:-:S02]  /*15d80*/  LEA.HI.X.SX32 R9, R13, R2, 0x1, P6 ;  /* 0x000000020d097211 */ /* 0x000fc400030f0eff */
[----:B------:R-:W-:Y:S02]  /*15d90*/  IADD3 R12, P6, R3, R0, RZ ;  /* 0x00000000030c7210 */ /* 0x000fe40007fde0ff */
[-C--:B------:R-:W-:Y:S02]  /*15da0*/  LEA.HI.X.SX32 R15, R15, R2.reuse, 0x1, P2 ;  /* 0x000000020f0f7211 */ /* 0x080fe400010f0eff */
[----:B------:R-:W-:Y:S02]  /*15db0*/  ISETP.LT.AND P2, PT, R235, UR6, !P0 ;  /* 0x00000006eb007c0c */ /* 0x000fe4000c741270 */
[----:B------:R-:W-:Y:S02]  /*15dc0*/  ISETP.LT.AND P0, PT, R4, UR4, !P0 ;  /* 0x0000000404007c0c */ /* 0x000fe4000c701270 */
[----:B------:R-:W-:Y:S02]  /*15dd0*/  LEA.HI.X.SX32 R13, R3, R2, 0x1, P6 ;  /* 0x00000002030d7211 */ /* 0x000fe400030f0eff */
[----:B------:R-:W-:-:S02]  /*15de0*/  IADD3 R16, P6, R5, R0, RZ ;  /* 0x0000000005107210 */ /* 0x000fc40007fde0ff */
[C---:B------:R-:W-:Y:S02]  /*15df0*/  PRMT R21, R237.reuse, 0x7773, RZ ;  /* 0x00007773ed157816 */ /* 0x040fe400000000ff */
[----:B------:R-:W-:Y:S02]  /*15e00*/  PRMT R237, R237, 0x7772, RZ ;  /* 0x00007772eded7816 */ /* 0x000fe400000000ff */
[----:B------:R-:W-:Y:S02]  /*15e10*/  LEA.HI.X.SX32 R17, R5, R2, 0x1, P6 ;  /* 0x0000000205117211 */ /* 0x000fe400030f0eff */
[C---:B------:R-:W-:Y:S02]  /*15e20*/  PRMT R19, R238.reuse, 0x7772, RZ ;  /* 0x00007772ee137816 */ /* 0x040fe400000000ff */
[----:B------:R-:W-:Y:S02]  /*15e30*/  PRMT R5, R238, 0x7773, RZ ;  /* 0x00007773ee057816 */ /* 0x000fe400000000ff */
[C---:B------:R-:W-:Y:S01]  /*15e40*/  PRMT R3, R239.reuse, 0x7773, RZ ;  /* 0x00007773ef037816 */ /* 0x040fe200000000ff */
[----:B------:R0:W-:Y:S01]  /*15e50*/  @P5 STG.E.U8 desc[UR14][R6.64], R237 ;  /* 0x000000ed06005986 */ /* 0x0001e2000c10110e */
[----:B------:R-:W-:-:S03]  /*15e60*/  PRMT R239, R239, 0x7772, RZ ;  /* 0x00007772efef7816 */ /* 0x000fc600000000ff */
[----:B------:R0:W-:Y:S04]  /*15e70*/  @P4 STG.E.U8 desc[UR14][R10.64], R21 ;  /* 0x000000150a004986 */ /* 0x0001e8000c10110e */
[----:B------:R0:W-:Y:S04]  /*15e80*/  @P3 STG.E.U8 desc[UR14][R8.64], R19 ;  /* 0x0000001308003986 */ /* 0x0001e8000c10110e */
[----:B------:R0:W-:Y:S04]  /*15e90*/  @P2 STG.E.U8 desc[UR14][R12.64], R5 ;  /* 0x000000050c002986 */ /* 0x0001e8000c10110e */
[----:B------:R0:W-:Y:S01]  /*15ea0*/  @P0 STG.E.U8 desc[UR14][R14.64], R239 ;  /* 0x000000ef0e000986 */ /* 0x0001e2000c10110e */
[----:B------:R-:W-:Y:S05]  /*15eb0*/  @!P1 EXIT ;  /* 0x000000000000994d */ /* 0x000fea0003800000 */
[----:B------:R-:W-:Y:S01]  /*15ec0*/  STG.E.U8 desc[UR14][R16.64], R3 ;  /* 0x0000000310007986 */ /* 0x000fe2000c10110e */
[----:B------:R-:W-:Y:S05]  /*15ed0*/  EXIT ;  /* 0x000000000000794d */ /* 0x000fea0003800000 */
.L_x_2:
[----:B------:R-:W-:-:S00]  /*15ee0*/  BRA `(.L_x_2) ;  /* 0xfffffffc00fc7947 */ /* 0x000fc0000383ffff */
[----:B------:R-:W-:-:S00]  /*15ef0*/  NOP ;  /* 0x0000000000007918 */ /* 0x000fc00000000000 */
        /* <DEDUP_REMOVED lines=8> */
.L_x_3:


//--------------------- .nv.shared.matmul_kernel  --------------------------
	.section	.nv.shared.matmul_kernel,"aw",@nobits
	.sectionflags	@""
	.align	16
	.zero		1024


//--------------------- .nv.shared.reserved.0     --------------------------
	.section	.nv.shared.reserved.0,"aw",@nobits
	.weak		__nv_reservedSMEM_offset_0_alias
	.size		__nv_reservedSMEM_offset_0_alias, 0, 0
	.other		__nv_reservedSMEM_offset_0_alias,@"STO_CUDA_RESERVED_SHARED STV_DEFAULT"
__nv_reservedSMEM_offset_0_alias:
	.zero		0


//--------------------- .nv.constant0.matmul_kernel --------------------------
	.section	.nv.constant0.matmul_kernel,"a",@progbits
	.sectionflags	@""
	.align	4
.nv.constant0.matmul_kernel:
	.zero		608


//--------------------- SYMBOLS --------------------------

	.type		.nv.reservedSmem.offset0,@object
	.size		.nv.reservedSmem.offset0,0x4
